// auto-generated by cutlass_sweep.conv — config: {"arch": "sm_100", "cluster_m": 2, "cluster_n": 1, "conv_kind": "dgrad", "dtype": "e4m3", "ndim": 2, "tile_k": 32, "tile_m": 128, "tile_n": 128}
#include "cutlass/cutlass.h"
#include "cute/tensor.hpp"
#include "cutlass/kernel_hardware_info.hpp"
#include "cutlass/conv/convolution.h"
#include "cutlass/conv/dispatch_policy.hpp"
#include "cutlass/conv/collective/collective_builder.hpp"
#include "cutlass/conv/kernel/conv_universal.hpp"
#include "cutlass/conv/device/conv_universal_adapter.hpp"
#include "cutlass/epilogue/collective/collective_builder.hpp"

using namespace cute;
using Elem = cutlass::float_e4m3_t;
using Acc  = float;
using LayoutAB = cutlass::layout::TensorNHWC;
using LayoutC  = cutlass::layout::TensorNHWC;
constexpr auto ConvOp = cutlass::conv::Operator::kDgrad;
using TileShape    = Shape<_128, _128, Shape<_32>>;
using ClusterShape = Shape<_2, _1, _1>;

using CollectiveEpilogue = typename cutlass::epilogue::collective::CollectiveBuilder<
    cutlass::arch::Sm100, cutlass::arch::OpClassTensorOp,
    TileShape, ClusterShape,
    cutlass::epilogue::collective::EpilogueTileAuto,
    Acc, Acc,
    Elem, LayoutC, 128 / cutlass::sizeof_bits<Elem>::value,
    Elem, LayoutC, 128 / cutlass::sizeof_bits<Elem>::value,
    cutlass::epilogue::collective::EpilogueScheduleAuto
  >::CollectiveOp;

using CollectiveMainloop = typename cutlass::conv::collective::CollectiveBuilder<
    cutlass::arch::Sm100, cutlass::arch::OpClassTensorOp, ConvOp,
    Elem, LayoutAB, 128 / cutlass::sizeof_bits<Elem>::value,
    Elem, LayoutAB, 128 / cutlass::sizeof_bits<Elem>::value,
    Acc,
    TileShape, ClusterShape,
    cutlass::conv::collective::StageCountAutoCarveout<
        static_cast<int>(sizeof(typename CollectiveEpilogue::SharedStorage))>,
    cutlass::conv::collective::KernelScheduleAuto
  >::CollectiveOp;

using ProblemShape = cutlass::conv::ConvProblemShape<
    ConvOp, CollectiveMainloop::DispatchPolicy::NumSpatialDimensions>;
using ConvKernel = cutlass::conv::kernel::ConvUniversal<
    ProblemShape, CollectiveMainloop, CollectiveEpilogue>;
using Conv = cutlass::conv::device::ConvUniversalAdapter<ConvKernel>;

auto* _anchor = &cutlass::device_kernel<ConvKernel>;


// ===== COMPILED SASS (sm_100a) =====

	.target	sm_100a

	.elftype	@"ET_EXEC"


//--------------------- .note.nv.tkinfo           --------------------------
	.section	.note.nv.tkinfo,"",@"SHT_NOTE"
	.sectionflags	@"SHF_NOTE_NV_TKINFO"
	.tkinfo
        /*0018*/ 	.word	0x00000002
        /*0030*/ 	.string	""
        /*0030*/ 	.string	"ptxas"
        /*0030*/ 	.string	"Cuda compilation tools, release 13.0, V13.0.88"
        /*0030*/ 	.string	"Build cuda_13.0.r13.0/compiler.36424714_0"
        /*0030*/ 	.string	"-arch sm_100a -m 64 "



//--------------------- .note.nv.cuinfo           --------------------------
	.section	.note.nv.cuinfo,"",@"SHT_NOTE"
	.sectionflags	@"SHF_NOTE_NV_CUINFO"
        /*0018*/ 	.short	0x0002
        /*001a*/ 	.short	0x0064
        /*001c*/ 	.short	0x0082
	.zero		2


//--------------------- .nv.info                  --------------------------
	.section	.nv.info,"",@"SHT_CUDA_INFO"
	.align	4


	//----- nvinfo : EIATTR_REGCOUNT
	.align		4
        /*0000*/ 	.byte	0x04, 0x2f
        /*0002*/ 	.short	(.L_19 - .L_18)
	.align		4
.L_18:
        /*0004*/ 	.word	index@(_ZN7cutlass13device_kernelINS_4conv6kernel13ConvUniversalINS1_16ConvProblemShapeILNS1_8OperatorE1ELi2EEENS1_10collective14CollectiveConvINS1_47MainloopSm100TmaUmmaWarpSpecializedImplicitGemmILS5_1ELi52ELi2ELi1ELi2EN4cute5tupleIJNSA_1CILi2EEENSC_ILi1EEESE_EEEEENSB_IJNSC_ILi128EEESH_NSB_IJNSC_ILi32EEEEEEEEENS_12float_e4m3_tESL_NSA_8TiledMMAINSA_8MMA_AtomIJNSA_10MMA_TraitsINSA_25SM100_MMA_F8F6F4_2x1SM_SSEJSL_SL_fSH_SH_NSA_17integral_constantINSA_4UMMA5MajorELSS_0EEENSQ_ISS_LSS_1EEENSQ_INSR_7ScaleInELSV_0EEESW_EEEEEENSA_6LayoutINSB_IJSE_SE_SE_EEENSB_IJNSC_ILi0EEES11_S11_EEEEENSB_IJNSA_10UnderscoreES14_S14_EEEEENS7_6detail27Sm100ImplicitGemmTileTraitsINSA_25SM100_TMA_2SM_LOAD_IM2COLENSA_14ComposedLayoutINSA_7SwizzleILi1ELi4ELi3EEENSA_18smem_ptr_flag_bitsILi8EEENSZ_INSB_IJNSC_ILi8EEESI_EEENSB_IJSI_SE_EEEEEEEvEENS18_INSA_18SM100_TMA_2SM_LOADENS1A_INS1B_ILi2ELi4ELi3EEES1E_NSZ_INSB_IJNSC_ILi64EEES1F_EEENSB_IJSE_S1N_EEEEEEEvEEEENS_8epilogue10collective18CollectiveEpilogueINS1U_23Sm100TmaWarpSpecializedILi2ELi2ELi32ELb0ELb0EEEJNSB_IJS1N_SH_SJ_EEENSB_IJNSZ_IS1N_SE_EENSZ_INSB_IJSI_SD_EEES1P_EEEEESL_NSB_IJNSB_IJlllEEESE_S11_EEESL_S25_NS1U_6fusion15FusionCallbacksIS1Y_NS26_17LinearCombinationISL_fSL_fLNS_15FloatRoundStyleE2EEES1Z_S23_JEEENSA_5SM1004TMEM4LOAD26SM100_TMEM_LOAD_32dp32b32xENSA_20SM90_TMA_LOAD_IM2COLES1J_NSA_39AutoVectorizingCopyWithAssumedAlignmentILi128EEENSA_21SM90_TMA_STORE_IM2COLES1J_S2I_S2I_EEEvvEEEEvNT_6ParamsE)
        /*0008*/ 	.word	0x00000079


	//----- nvinfo : EIATTR_FRAME_SIZE
	.align		4
.L_19:
        /*000c*/ 	.byte	0x04, 0x11
        /*000e*/ 	.short	(.L_21 - .L_20)
	.align		4
.L_20:
        /*0010*/ 	.word	index@($__internal_2_$__cuda_sm10x_tcgen05_guardrail_trap_unallocated_columns_being_dealloced)
        /*0014*/ 	.word	0x00000008


	//----- nvinfo : EIATTR_FRAME_SIZE
	.align		4
.L_21:
        /*0018*/ 	.byte	0x04, 0x11
        /*001a*/ 	.short	(.L_23 - .L_22)
	.align		4
.L_22:
        /*001c*/ 	.word	index@($__internal_1_$__cuda_sm10x_tcgen05_guardrail_trap_phase_invalid_during_alloc)
        /*0020*/ 	.word	0x00000008


	//----- nvinfo : EIATTR_FRAME_SIZE
	.align		4
.L_23:
        /*0024*/ 	.byte	0x04, 0x11
        /*0026*/ 	.short	(.L_25 - .L_24)
	.align		4
.L_24:
        /*0028*/ 	.word	index@($__internal_0_$__cuda_sm10x_tcgen05_guardrail_trap_col_being_dealloced_not_returned_by_alloc)
        /*002c*/ 	.word	0x00000008


	//----- nvinfo : EIATTR_FRAME_SIZE
	.align		4
.L_25:
        /*0030*/ 	.byte	0x04, 0x11
        /*0032*/ 	.short	(.L_27 - .L_26)
	.align		4
.L_26:
        /*0034*/ 	.word	index@(_ZN7cutlass13device_kernelINS_4conv6kernel13ConvUniversalINS1_16ConvProblemShapeILNS1_8OperatorE1ELi2EEENS1_10collective14CollectiveConvINS1_47MainloopSm100TmaUmmaWarpSpecializedImplicitGemmILS5_1ELi52ELi2ELi1ELi2EN4cute5tupleIJNSA_1CILi2EEENSC_ILi1EEESE_EEEEENSB_IJNSC_ILi128EEESH_NSB_IJNSC_ILi32EEEEEEEEENS_12float_e4m3_tESL_NSA_8TiledMMAINSA_8MMA_AtomIJNSA_10MMA_TraitsINSA_25SM100_MMA_F8F6F4_2x1SM_SSEJSL_SL_fSH_SH_NSA_17integral_constantINSA_4UMMA5MajorELSS_0EEENSQ_ISS_LSS_1EEENSQ_INSR_7ScaleInELSV_0EEESW_EEEEEENSA_6LayoutINSB_IJSE_SE_SE_EEENSB_IJNSC_ILi0EEES11_S11_EEEEENSB_IJNSA_10UnderscoreES14_S14_EEEEENS7_6detail27Sm100ImplicitGemmTileTraitsINSA_25SM100_TMA_2SM_LOAD_IM2COLENSA_14ComposedLayoutINSA_7SwizzleILi1ELi4ELi3EEENSA_18smem_ptr_flag_bitsILi8EEENSZ_INSB_IJNSC_ILi8EEESI_EEENSB_IJSI_SE_EEEEEEEvEENS18_INSA_18SM100_TMA_2SM_LOADENS1A_INS1B_ILi2ELi4ELi3EEES1E_NSZ_INSB_IJNSC_ILi64EEES1F_EEENSB_IJSE_S1N_EEEEEEEvEEEENS_8epilogue10collective18CollectiveEpilogueINS1U_23Sm100TmaWarpSpecializedILi2ELi2ELi32ELb0ELb0EEEJNSB_IJS1N_SH_SJ_EEENSB_IJNSZ_IS1N_SE_EENSZ_INSB_IJSI_SD_EEES1P_EEEEESL_NSB_IJNSB_IJlllEEESE_S11_EEESL_S25_NS1U_6fusion15FusionCallbacksIS1Y_NS26_17LinearCombinationISL_fSL_fLNS_15FloatRoundStyleE2EEES1Z_S23_JEEENSA_5SM1004TMEM4LOAD26SM100_TMEM_LOAD_32dp32b32xENSA_20SM90_TMA_LOAD_IM2COLES1J_NSA_39AutoVectorizingCopyWithAssumedAlignmentILi128EEENSA_21SM90_TMA_STORE_IM2COLES1J_S2I_S2I_EEEvvEEEEvNT_6ParamsE)
        /*0038*/ 	.word	0x00000008


	//----- nvinfo : EIATTR_MIN_STACK_SIZE
	.align		4
.L_27:
        /*003c*/ 	.byte	0x04, 0x12
        /*003e*/ 	.short	(.L_29 - .L_28)
	.align		4
.L_28:
        /*0040*/ 	.word	index@(_ZN7cutlass13device_kernelINS_4conv6kernel13ConvUniversalINS1_16ConvProblemShapeILNS1_8OperatorE1ELi2EEENS1_10collective14CollectiveConvINS1_47MainloopSm100TmaUmmaWarpSpecializedImplicitGemmILS5_1ELi52ELi2ELi1ELi2EN4cute5tupleIJNSA_1CILi2EEENSC_ILi1EEESE_EEEEENSB_IJNSC_ILi128EEESH_NSB_IJNSC_ILi32EEEEEEEEENS_12float_e4m3_tESL_NSA_8TiledMMAINSA_8MMA_AtomIJNSA_10MMA_TraitsINSA_25SM100_MMA_F8F6F4_2x1SM_SSEJSL_SL_fSH_SH_NSA_17integral_constantINSA_4UMMA5MajorELSS_0EEENSQ_ISS_LSS_1EEENSQ_INSR_7ScaleInELSV_0EEESW_EEEEEENSA_6LayoutINSB_IJSE_SE_SE_EEENSB_IJNSC_ILi0EEES11_S11_EEEEENSB_IJNSA_10UnderscoreES14_S14_EEEEENS7_6detail27Sm100ImplicitGemmTileTraitsINSA_25SM100_TMA_2SM_LOAD_IM2COLENSA_14ComposedLayoutINSA_7SwizzleILi1ELi4ELi3EEENSA_18smem_ptr_flag_bitsILi8EEENSZ_INSB_IJNSC_ILi8EEESI_EEENSB_IJSI_SE_EEEEEEEvEENS18_INSA_18SM100_TMA_2SM_LOADENS1A_INS1B_ILi2ELi4ELi3EEES1E_NSZ_INSB_IJNSC_ILi64EEES1F_EEENSB_IJSE_S1N_EEEEEEEvEEEENS_8epilogue10collective18CollectiveEpilogueINS1U_23Sm100TmaWarpSpecializedILi2ELi2ELi32ELb0ELb0EEEJNSB_IJS1N_SH_SJ_EEENSB_IJNSZ_IS1N_SE_EENSZ_INSB_IJSI_SD_EEES1P_EEEEESL_NSB_IJNSB_IJlllEEESE_S11_EEESL_S25_NS1U_6fusion15FusionCallbacksIS1Y_NS26_17LinearCombinationISL_fSL_fLNS_15FloatRoundStyleE2EEES1Z_S23_JEEENSA_5SM1004TMEM4LOAD26SM100_TMEM_LOAD_32dp32b32xENSA_20SM90_TMA_LOAD_IM2COLES1J_NSA_39AutoVectorizingCopyWithAssumedAlignmentILi128EEENSA_21SM90_TMA_STORE_IM2COLES1J_S2I_S2I_EEEvvEEEEvNT_6ParamsE)
        /*0044*/ 	.word	0x00000008
.L_29:


//--------------------- .nv.compat                --------------------------
	.section	.nv.compat,"",@"SHT_CUDA_COMPAT_INFO"
	.align	4
        /*0000*/ 	.byte	0x02, 0x09, 0x01, 0x00, 0x02, 0x02, 0x02, 0x00, 0x02, 0x05, 0x05, 0x00, 0x03, 0x07, 0x01, 0x01
        /*0010*/ 	.byte	0x02, 0x03, 0x01, 0x00, 0x02, 0x06, 0x01, 0x00, 0x04, 0x0b, 0x08, 0x00, 0x09, 0x00, 0x00, 0x00
        /*0020*/ 	.byte	0x00, 0x00, 0x00, 0x00


//--------------------- .nv.info._ZN7cutlass13device_kernelINS_4conv6kernel13ConvUniversalINS1_16ConvProblemShapeILNS1_8OperatorE1ELi2EEENS1_10collective14CollectiveConvINS1_47MainloopSm100TmaUmmaWarpSpecializedImplicitGemmILS5_1ELi52ELi2ELi1ELi2EN4cute5tupleIJNSA_1CILi2EEENSC_ILi1EEESE_EEEEENSB_IJNSC_ILi128EEESH_NSB_IJNSC_ILi32EEEEEEEEENS_12float_e4m3_tESL_NSA_8TiledMMAINSA_8MMA_AtomIJNSA_10MMA_TraitsINSA_25SM100_MMA_F8F6F4_2x1SM_SSEJSL_SL_fSH_SH_NSA_17integral_constantINSA_4UMMA5MajorELSS_0EEENSQ_ISS_LSS_1EEENSQ_INSR_7ScaleInELSV_0EEESW_EEEEEENSA_6LayoutINSB_IJSE_SE_SE_EEENSB_IJNSC_ILi0EEES11_S11_EEEEENSB_IJNSA_10UnderscoreES14_S14_EEEEENS7_6detail27Sm100ImplicitGemmTileTraitsINSA_25SM100_TMA_2SM_LOAD_IM2COLENSA_14ComposedLayoutINSA_7SwizzleILi1ELi4ELi3EEENSA_18smem_ptr_flag_bitsILi8EEENSZ_INSB_IJNSC_ILi8EEESI_EEENSB_IJSI_SE_EEEEEEEvEENS18_INSA_18SM100_TMA_2SM_LOADENS1A_INS1B_ILi2ELi4ELi3EEES1E_NSZ_INSB_IJNSC_ILi64EEES1F_EEENSB_IJSE_S1N_EEEEEEEvEEEENS_8epilogue10collective18CollectiveEpilogueINS1U_23Sm100TmaWarpSpecializedILi2ELi2ELi32ELb0ELb0EEEJNSB_IJS1N_SH_SJ_EEENSB_IJNSZ_IS1N_SE_EENSZ_INSB_IJSI_SD_EEES1P_EEEEESL_NSB_IJNSB_IJlllEEESE_S11_EEESL_S25_NS1U_6fusion15FusionCallbacksIS1Y_NS26_17LinearCombinationISL_fSL_fLNS_15FloatRoundStyleE2EEES1Z_S23_JEEENSA_5SM1004TMEM4LOAD26SM100_TMEM_LOAD_32dp32b32xENSA_20SM90_TMA_LOAD_IM2COLES1J_NSA_39AutoVectorizingCopyWithAssumedAlignmentILi128EEENSA_21SM90_TMA_STORE_IM2COLES1J_S2I_S2I_EEEvvEEEEvNT_6ParamsE --------------------------
	.section	.nv.info._ZN7cutlass13device_kernelINS_4conv6kernel13ConvUniversalINS1_16ConvProblemShapeILNS1_8OperatorE1ELi2EEENS1_10collective14CollectiveConvINS1_47MainloopSm100TmaUmmaWarpSpecializedImplicitGemmILS5_1ELi52ELi2ELi1ELi2EN4cute5tupleIJNSA_1CILi2EEENSC_ILi1EEESE_EEEEENSB_IJNSC_ILi128EEESH_NSB_IJNSC_ILi32EEEEEEEEENS_12float_e4m3_tESL_NSA_8TiledMMAINSA_8MMA_AtomIJNSA_10MMA_TraitsINSA_25SM100_MMA_F8F6F4_2x1SM_SSEJSL_SL_fSH_SH_NSA_17integral_constantINSA_4UMMA5MajorELSS_0EEENSQ_ISS_LSS_1EEENSQ_INSR_7ScaleInELSV_0EEESW_EEEEEENSA_6LayoutINSB_IJSE_SE_SE_EEENSB_IJNSC_ILi0EEES11_S11_EEEEENSB_IJNSA_10UnderscoreES14_S14_EEEEENS7_6detail27Sm100ImplicitGemmTileTraitsINSA_25SM100_TMA_2SM_LOAD_IM2COLENSA_14ComposedLayoutINSA_7SwizzleILi1ELi4ELi3EEENSA_18smem_ptr_flag_bitsILi8EEENSZ_INSB_IJNSC_ILi8EEESI_EEENSB_IJSI_SE_EEEEEEEvEENS18_INSA_18SM100_TMA_2SM_LOADENS1A_INS1B_ILi2ELi4ELi3EEES1E_NSZ_INSB_IJNSC_ILi64EEES1F_EEENSB_IJSE_S1N_EEEEEEEvEEEENS_8epilogue10collective18CollectiveEpilogueINS1U_23Sm100TmaWarpSpecializedILi2ELi2ELi32ELb0ELb0EEEJNSB_IJS1N_SH_SJ_EEENSB_IJNSZ_IS1N_SE_EENSZ_INSB_IJSI_SD_EEES1P_EEEEESL_NSB_IJNSB_IJlllEEESE_S11_EEESL_S25_NS1U_6fusion15FusionCallbacksIS1Y_NS26_17LinearCombinationISL_fSL_fLNS_15FloatRoundStyleE2EEES1Z_S23_JEEENSA_5SM1004TMEM4LOAD26SM100_TMEM_LOAD_32dp32b32xENSA_20SM90_TMA_LOAD_IM2COLES1J_NSA_39AutoVectorizingCopyWithAssumedAlignmentILi128EEENSA_21SM90_TMA_STORE_IM2COLES1J_S2I_S2I_EEEvvEEEEvNT_6ParamsE,"",@"SHT_CUDA_INFO"
	.sectionflags	@""
	.align	4


	//----- nvinfo : EIATTR_CUDA_API_VERSION
	.align		4
        /*0000*/ 	.byte	0x04, 0x37
        /*0002*/ 	.short	(.L_31 - .L_30)
.L_30:
        /*0004*/ 	.word	0x00000082


	//----- nvinfo : EIATTR_KPARAM_INFO
	.align		4
.L_31:
        /*0008*/ 	.byte	0x04, 0x17
        /*000a*/ 	.short	(.L_33 - .L_32)
.L_32:
        /*000c*/ 	.word	0x00000000
        /*0010*/ 	.short	0x0000
        /*0012*/ 	.short	0x0000
        /*0014*/ 	.byte	0x00, 0xf0, 0x01, 0x20


	//----- nvinfo : EIATTR_AT_ENTRY_FRAGMENTS
	.align		4
.L_33:
        /*0018*/ 	.byte	0x04, 0x4f
        /*001a*/ 	.short	(.L_35 - .L_34)


	//   ....[0]....
.L_34:
        /*001c*/ 	.word	0x00000007


	//----- nvinfo : EIATTR_RESERVED_SMEM_USED
	.align		4
.L_35:
        /*0020*/ 	.byte	0x01, 0x41
	.zero		2


	//----- nvinfo : EIATTR_SPARSE_MMA_MASK
	.align		4
        /*0024*/ 	.byte	0x03, 0x50
        /*0026*/ 	.short	0x0000


	//----- nvinfo : EIATTR_TCGEN05_2CTA_USED
	.align		4
        /*0028*/ 	.byte	0x01, 0x52
	.zero		2


	//----- nvinfo : EIATTR_MAXREG_COUNT
	.align		4
        /*002c*/ 	.byte	0x03, 0x1b
        /*002e*/ 	.short	0x00ff


	//----- nvinfo : EIATTR_NUM_BARRIERS
	.align		4
        /*0030*/ 	.byte	0x02, 0x4c
        /*0032*/ 	.byte	0x07
	.zero		1


	//----- nvinfo : EIATTR_EXTERNS
	.align		4
        /*0034*/ 	.byte	0x04, 0x0f
        /*0036*/ 	.short	(.L_37 - .L_36)


	//   ....[0]....
	.align		4
.L_36:
        /*0038*/ 	.word	index@(__assertfail)


	//----- nvinfo : EIATTR_MERCURY_ISA_VERSION
	.align		4
.L_37:
        /*003c*/ 	.byte	0x03, 0x5f
        /*003e*/ 	.short	0x0101


	//----- nvinfo : EIATTR_INT_WARP_WIDE_INSTR_OFFSETS
	.align		4
        /*0040*/ 	.byte	0x04, 0x31
        /*0042*/ 	.short	(.L_39 - .L_38)


	//   ....[0]....
.L_38:
        /*0044*/ 	.word	0x000011e0


	//   ....[1]....
        /*0048*/ 	.word	0x00001280


	//   ....[2]....
        /*004c*/ 	.word	0x00006320


	//   ....[3]....
        /*0050*/ 	.word	0x00006340


	//   ....[4]....
        /*0054*/ 	.word	0x00006370


	//   ....[5]....
        /*0058*/ 	.word	0x00006fe0


	//   ....[6]....
        /*005c*/ 	.word	0x000070c0


	//   ....[7]....
        /*0060*/ 	.word	0x00007150


	//   ....[8]....
        /*0064*/ 	.word	0x00007240


	//   ....[9]....
        /*0068*/ 	.word	0x00007360


	//   ....[10]....
        /*006c*/ 	.word	0x000073a0


	//----- nvinfo : EIATTR_COOP_GROUP_MASK_REGIDS
	.align		4
.L_39:
        /*0070*/ 	.byte	0x04, 0x29
        /*0072*/ 	.short	(.L_41 - .L_40)


	//   ....[0]....
.L_40:
        /*0074*/ 	.word	0xffffffff


	//   ....[1]....
        /*0078*/ 	.word	0xffffffff


	//   ....[2]....
        /*007c*/ 	.word	0xffffffff


	//   ....[3]....
        /*0080*/ 	.word	0xffffffff


	//   ....[4]....
        /*0084*/ 	.word	0xffffffff


	//   ....[5]....
        /*0088*/ 	.word	0xffffffff


	//   ....[6]....
        /*008c*/ 	.word	0xffffffff


	//   ....[7]....
        /*0090*/ 	.word	0xffffffff


	//   ....[8]....
        /*0094*/ 	.word	0xffffffff


	//   ....[9]....
        /*0098*/ 	.word	0xffffffff


	//   ....[10]....
        /*009c*/ 	.word	0xffffffff


	//   ....[11]....
        /*00a0*/ 	.word	0xffffffff


	//   ....[12]....
        /*00a4*/ 	.word	0xffffffff


	//----- nvinfo : EIATTR_COOP_GROUP_INSTR_OFFSETS
	.align		4
.L_41:
        /*00a8*/ 	.byte	0x04, 0x28
        /*00aa*/ 	.short	(.L_43 - .L_42)


	//   ....[0]....
.L_42:
        /*00ac*/ 	.word	0x000000d0


	//   ....[1]....
        /*00b0*/ 	.word	0x00000540


	//   ....[2]....
        /*00b4*/ 	.word	0x00000d00


	//   ....[3]....
        /*00b8*/ 	.word	0x00000e50


	//   ....[4]....
        /*00bc*/ 	.word	0x00000f40


	//   ....[5]....
        /*00c0*/ 	.word	0x00001080


	//   ....[6]....
        /*00c4*/ 	.word	0x00001300


	//   ....[7]....
        /*00c8*/ 	.word	0x00002980


	//   ....[8]....
        /*00cc*/ 	.word	0x000053a0


	//   ....[9]....
        /*00d0*/ 	.word	0x00005870


	//   ....[10]....
        /*00d4*/ 	.word	0x000058a0


	//   ....[11]....
        /*00d8*/ 	.word	0x00006240


	//   ....[12]....
        /*00dc*/ 	.word	0x00006440


	//----- nvinfo : EIATTR_VRC_CTA_INIT_COUNT
	.align		4
.L_43:
        /*00e0*/ 	.byte	0x02, 0x4a
        /*00e2*/ 	.byte	0x80
	.zero		1


	//----- nvinfo : EIATTR_SYSCALL_OFFSETS
	.align		4
        /*00e4*/ 	.byte	0x04, 0x46
        /*00e6*/ 	.short	(.L_45 - .L_44)


	//   ....[0]....
.L_44:
        /*00e8*/ 	.word	0x00007f10


	//   ....[1]....
        /*00ec*/ 	.word	0x00008050


	//   ....[2]....
        /*00f0*/ 	.word	0x000089d0


	//   ....[3]....
        /*00f4*/ 	.word	0x00009800


	//----- nvinfo : EIATTR_MBARRIER_INSTR_OFFSETS
	.align		4
.L_45:
        /*00f8*/ 	.byte	0x04, 0x39
        /*00fa*/ 	.short	(.L_47 - .L_46)


	//   ....[0]....
.L_46:
        /*00fc*/ 	.word	0x00000660
        /*0100*/ 	.word	0x000000ff
        /*0104*/ 	.word	0x00000000
        /*0108*/ 	.short	0x0100
        /*010a*/ 	.byte	0x04
	.zero		1


	//   ....[1]....
        /*010c*/ 	.word	0x00000670
        /*0110*/ 	.word	0x000000ff
        /*0114*/ 	.word	0x000001a0
        /*0118*/ 	.short	0x0100
        /*011a*/ 	.byte	0x04
	.zero		1


	//   ....[2]....
        /*011c*/ 	.word	0x00000680
        /*0120*/ 	.word	0x000000ff
        /*0124*/ 	.word	0x00000008
        /*0128*/ 	.short	0x0100
        /*012a*/ 	.byte	0x04
	.zero		1


	//   ....[3]....
        /*012c*/ 	.word	0x00000690
        /*0130*/ 	.word	0x000000ff
        /*0134*/ 	.word	0x000001a8
        /*0138*/ 	.short	0x0100
        /*013a*/ 	.byte	0x04
	.zero		1


	//   ....[4]....
        /*013c*/ 	.word	0x000006a0
        /*0140*/ 	.word	0x000000ff
        /*0144*/ 	.word	0x00000010
        /*0148*/ 	.short	0x0100
        /*014a*/ 	.byte	0x04
	.zero		1


	//   ....[5]....
        /*014c*/ 	.word	0x000006b0
        /*0150*/ 	.word	0x000000ff
        /*0154*/ 	.word	0x000001b0
        /*0158*/ 	.short	0x0100
        /*015a*/ 	.byte	0x04
	.zero		1


	//   ....[6]....
        /*015c*/ 	.word	0x000006c0
        /*0160*/ 	.word	0x000000ff
        /*0164*/ 	.word	0x00000018
        /*0168*/ 	.short	0x0100
        /*016a*/ 	.byte	0x04
	.zero		1


	//   ....[7]....
        /*016c*/ 	.word	0x000006d0
        /*0170*/ 	.word	0x000000ff
        /*0174*/ 	.word	0x000001b8
        /*0178*/ 	.short	0x0100
        /*017a*/ 	.byte	0x04
	.zero		1


	//   ....[8]....
        /*017c*/ 	.word	0x000006e0
        /*0180*/ 	.word	0x000000ff
        /*0184*/ 	.word	0x00000020
        /*0188*/ 	.short	0x0100
        /*018a*/ 	.byte	0x04
	.zero		1


	//   ....[9]....
        /*018c*/ 	.word	0x000006f0
        /*0190*/ 	.word	0x000000ff
        /*0194*/ 	.word	0x000001c0
        /*0198*/ 	.short	0x0100
        /*019a*/ 	.byte	0x04
	.zero		1


	//   ....[10]....
        /*019c*/ 	.word	0x00000700
        /*01a0*/ 	.word	0x000000ff
        /*01a4*/ 	.word	0x00000028
        /*01a8*/ 	.short	0x0100
        /*01aa*/ 	.byte	0x04
	.zero		1


	//   ....[11]....
        /*01ac*/ 	.word	0x00000710
        /*01b0*/ 	.word	0x000000ff
        /*01b4*/ 	.word	0x000001c8
        /*01b8*/ 	.short	0x0100
        /*01ba*/ 	.byte	0x04
	.zero		1


	//   ....[12]....
        /*01bc*/ 	.word	0x00000720
        /*01c0*/ 	.word	0x000000ff
        /*01c4*/ 	.word	0x00000030
        /*01c8*/ 	.short	0x0100
        /*01ca*/ 	.byte	0x04
	.zero		1


	//   ....[13]....
        /*01cc*/ 	.word	0x00000730
        /*01d0*/ 	.word	0x000000ff
        /*01d4*/ 	.word	0x000001d0
        /*01d8*/ 	.short	0x0100
        /*01da*/ 	.byte	0x04
	.zero		1


	//   ....[14]....
        /*01dc*/ 	.word	0x00000740
        /*01e0*/ 	.word	0x000000ff
        /*01e4*/ 	.word	0x00000038
        /*01e8*/ 	.short	0x0100
        /*01ea*/ 	.byte	0x04
	.zero		1


	//   ....[15]....
        /*01ec*/ 	.word	0x00000750
        /*01f0*/ 	.word	0x000000ff
        /*01f4*/ 	.word	0x000001d8
        /*01f8*/ 	.short	0x0100
        /*01fa*/ 	.byte	0x04
	.zero		1


	//   ....[16]....
        /*01fc*/ 	.word	0x00000760
        /*0200*/ 	.word	0x000000ff
        /*0204*/ 	.word	0x00000040
        /*0208*/ 	.short	0x0100
        /*020a*/ 	.byte	0x04
	.zero		1


	//   ....[17]....
        /*020c*/ 	.word	0x00000770
        /*0210*/ 	.word	0x000000ff
        /*0214*/ 	.word	0x000001e0
        /*0218*/ 	.short	0x0100
        /*021a*/ 	.byte	0x04
	.zero		1


	//   ....[18]....
        /*021c*/ 	.word	0x00000780
        /*0220*/ 	.word	0x000000ff
        /*0224*/ 	.word	0x00000048
        /*0228*/ 	.short	0x0100
        /*022a*/ 	.byte	0x04
	.zero		1


	//   ....[19]....
        /*022c*/ 	.word	0x00000790
        /*0230*/ 	.word	0x000000ff
        /*0234*/ 	.word	0x000001e8
        /*0238*/ 	.short	0x0100
        /*023a*/ 	.byte	0x04
	.zero		1


	//   ....[20]....
        /*023c*/ 	.word	0x000007a0
        /*0240*/ 	.word	0x000000ff
        /*0244*/ 	.word	0x00000050
        /*0248*/ 	.short	0x0100
        /*024a*/ 	.byte	0x04
	.zero		1


	//   ....[21]....
        /*024c*/ 	.word	0x000007b0
        /*0250*/ 	.word	0x000000ff
        /*0254*/ 	.word	0x000001f0
        /*0258*/ 	.short	0x0100
        /*025a*/ 	.byte	0x04
	.zero		1


	//   ....[22]....
        /*025c*/ 	.word	0x000007c0
        /*0260*/ 	.word	0x000000ff
        /*0264*/ 	.word	0x00000058
        /*0268*/ 	.short	0x0100
        /*026a*/ 	.byte	0x04
	.zero		1


	//   ....[23]....
        /*026c*/ 	.word	0x000007d0
        /*0270*/ 	.word	0x000000ff
        /*0274*/ 	.word	0x000001f8
        /*0278*/ 	.short	0x0100
        /*027a*/ 	.byte	0x04
	.zero		1


	//   ....[24]....
        /*027c*/ 	.word	0x000007e0
        /*0280*/ 	.word	0x000000ff
        /*0284*/ 	.word	0x00000060
        /*0288*/ 	.short	0x0100
        /*028a*/ 	.byte	0x04
	.zero		1


	//   ....[25]....
        /*028c*/ 	.word	0x000007f0
        /*0290*/ 	.word	0x000000ff
        /*0294*/ 	.word	0x00000200
        /*0298*/ 	.short	0x0100
        /*029a*/ 	.byte	0x04
	.zero		1


	//   ....[26]....
        /*029c*/ 	.word	0x00000800
        /*02a0*/ 	.word	0x000000ff
        /*02a4*/ 	.word	0x00000068
        /*02a8*/ 	.short	0x0100
        /*02aa*/ 	.byte	0x04
	.zero		1


	//   ....[27]....
        /*02ac*/ 	.word	0x00000810
        /*02b0*/ 	.word	0x000000ff
        /*02b4*/ 	.word	0x00000208
        /*02b8*/ 	.short	0x0100
        /*02ba*/ 	.byte	0x04
	.zero		1


	//   ....[28]....
        /*02bc*/ 	.word	0x00000820
        /*02c0*/ 	.word	0x000000ff
        /*02c4*/ 	.word	0x00000070
        /*02c8*/ 	.short	0x0100
        /*02ca*/ 	.byte	0x04
	.zero		1


	//   ....[29]....
        /*02cc*/ 	.word	0x00000830
        /*02d0*/ 	.word	0x000000ff
        /*02d4*/ 	.word	0x00000210
        /*02d8*/ 	.short	0x0100
        /*02da*/ 	.byte	0x04
	.zero		1


	//   ....[30]....
        /*02dc*/ 	.word	0x00000840
        /*02e0*/ 	.word	0x000000ff
        /*02e4*/ 	.word	0x00000078
        /*02e8*/ 	.short	0x0100
        /*02ea*/ 	.byte	0x04
	.zero		1


	//   ....[31]....
        /*02ec*/ 	.word	0x00000850
        /*02f0*/ 	.word	0x000000ff
        /*02f4*/ 	.word	0x00000218
        /*02f8*/ 	.short	0x0100
        /*02fa*/ 	.byte	0x04
	.zero		1


	//   ....[32]....
        /*02fc*/ 	.word	0x00000860
        /*0300*/ 	.word	0x000000ff
        /*0304*/ 	.word	0x00000080
        /*0308*/ 	.short	0x0100
        /*030a*/ 	.byte	0x04
	.zero		1


	//   ....[33]....
        /*030c*/ 	.word	0x00000870
        /*0310*/ 	.word	0x000000ff
        /*0314*/ 	.word	0x00000220
        /*0318*/ 	.short	0x0100
        /*031a*/ 	.byte	0x04
	.zero		1


	//   ....[34]....
        /*031c*/ 	.word	0x00000880
        /*0320*/ 	.word	0x000000ff
        /*0324*/ 	.word	0x00000088
        /*0328*/ 	.short	0x0100
        /*032a*/ 	.byte	0x04
	.zero		1


	//   ....[35]....
        /*032c*/ 	.word	0x00000890
        /*0330*/ 	.word	0x000000ff
        /*0334*/ 	.word	0x00000228
        /*0338*/ 	.short	0x0100
        /*033a*/ 	.byte	0x04
	.zero		1


	//   ....[36]....
        /*033c*/ 	.word	0x000008a0
        /*0340*/ 	.word	0x000000ff
        /*0344*/ 	.word	0x00000090
        /*0348*/ 	.short	0x0100
        /*034a*/ 	.byte	0x04
	.zero		1


	//   ....[37]....
        /*034c*/ 	.word	0x000008b0
        /*0350*/ 	.word	0x000000ff
        /*0354*/ 	.word	0x00000230
        /*0358*/ 	.short	0x0100
        /*035a*/ 	.byte	0x04
	.zero		1


	//   ....[38]....
        /*035c*/ 	.word	0x000008c0
        /*0360*/ 	.word	0x000000ff
        /*0364*/ 	.word	0x00000098
        /*0368*/ 	.short	0x0100
        /*036a*/ 	.byte	0x04
	.zero		1


	//   ....[39]....
        /*036c*/ 	.word	0x000008d0
        /*0370*/ 	.word	0x000000ff
        /*0374*/ 	.word	0x00000238
        /*0378*/ 	.short	0x0100
        /*037a*/ 	.byte	0x04
	.zero		1


	//   ....[40]....
        /*037c*/ 	.word	0x000008e0
        /*0380*/ 	.word	0x000000ff
        /*0384*/ 	.word	0x000000a0
        /*0388*/ 	.short	0x0100
        /*038a*/ 	.byte	0x04
	.zero		1


	//   ....[41]....
        /*038c*/ 	.word	0x000008f0
        /*0390*/ 	.word	0x000000ff
        /*0394*/ 	.word	0x00000240
        /*0398*/ 	.short	0x0100
        /*039a*/ 	.byte	0x04
	.zero		1


	//   ....[42]....
        /*039c*/ 	.word	0x00000900
        /*03a0*/ 	.word	0x000000ff
        /*03a4*/ 	.word	0x000000a8
        /*03a8*/ 	.short	0x0100
        /*03aa*/ 	.byte	0x04
	.zero		1


	//   ....[43]....
        /*03ac*/ 	.word	0x00000910
        /*03b0*/ 	.word	0x000000ff
        /*03b4*/ 	.word	0x00000248
        /*03b8*/ 	.short	0x0100
        /*03ba*/ 	.byte	0x04
	.zero		1


	//   ....[44]....
        /*03bc*/ 	.word	0x00000920
        /*03c0*/ 	.word	0x000000ff
        /*03c4*/ 	.word	0x000000b0
        /*03c8*/ 	.short	0x0100
        /*03ca*/ 	.byte	0x04
	.zero		1


	//   ....[45]....
        /*03cc*/ 	.word	0x00000930
        /*03d0*/ 	.word	0x000000ff
        /*03d4*/ 	.word	0x00000250
        /*03d8*/ 	.short	0x0100
        /*03da*/ 	.byte	0x04
	.zero		1


	//   ....[46]....
        /*03dc*/ 	.word	0x00000940
        /*03e0*/ 	.word	0x000000ff
        /*03e4*/ 	.word	0x000000b8
        /*03e8*/ 	.short	0x0100
        /*03ea*/ 	.byte	0x04
	.zero		1


	//   ....[47]....
        /*03ec*/ 	.word	0x00000950
        /*03f0*/ 	.word	0x000000ff
        /*03f4*/ 	.word	0x00000258
        /*03f8*/ 	.short	0x0100
        /*03fa*/ 	.byte	0x04
	.zero		1


	//   ....[48]....
        /*03fc*/ 	.word	0x00000960
        /*0400*/ 	.word	0x000000ff
        /*0404*/ 	.word	0x000000c0
        /*0408*/ 	.short	0x0100
        /*040a*/ 	.byte	0x04
	.zero		1


	//   ....[49]....
        /*040c*/ 	.word	0x00000970
        /*0410*/ 	.word	0x000000ff
        /*0414*/ 	.word	0x00000260
        /*0418*/ 	.short	0x0100
        /*041a*/ 	.byte	0x04
	.zero		1


	//   ....[50]....
        /*041c*/ 	.word	0x00000980
        /*0420*/ 	.word	0x000000ff
        /*0424*/ 	.word	0x000000c8
        /*0428*/ 	.short	0x0100
        /*042a*/ 	.byte	0x04
	.zero		1


	//   ....[51]....
        /*042c*/ 	.word	0x00000990
        /*0430*/ 	.word	0x000000ff
        /*0434*/ 	.word	0x00000268
        /*0438*/ 	.short	0x0100
        /*043a*/ 	.byte	0x04
	.zero		1


	//   ....[52]....
        /*043c*/ 	.word	0x000009a0
        /*0440*/ 	.word	0x000000ff
        /*0444*/ 	.word	0x000000d0
        /*0448*/ 	.short	0x0100
        /*044a*/ 	.byte	0x04
	.zero		1


	//   ....[53]....
        /*044c*/ 	.word	0x000009b0
        /*0450*/ 	.word	0x000000ff
        /*0454*/ 	.word	0x00000270
        /*0458*/ 	.short	0x0100
        /*045a*/ 	.byte	0x04
	.zero		1


	//   ....[54]....
        /*045c*/ 	.word	0x000009c0
        /*0460*/ 	.word	0x000000ff
        /*0464*/ 	.word	0x000000d8
        /*0468*/ 	.short	0x0100
        /*046a*/ 	.byte	0x04
	.zero		1


	//   ....[55]....
        /*046c*/ 	.word	0x000009d0
        /*0470*/ 	.word	0x000000ff
        /*0474*/ 	.word	0x00000278
        /*0478*/ 	.short	0x0100
        /*047a*/ 	.byte	0x04
	.zero		1


	//   ....[56]....
        /*047c*/ 	.word	0x000009e0
        /*0480*/ 	.word	0x000000ff
        /*0484*/ 	.word	0x000000e0
        /*0488*/ 	.short	0x0100
        /*048a*/ 	.byte	0x04
	.zero		1


	//   ....[57]....
        /*048c*/ 	.word	0x000009f0
        /*0490*/ 	.word	0x000000ff
        /*0494*/ 	.word	0x00000280
        /*0498*/ 	.short	0x0100
        /*049a*/ 	.byte	0x04
	.zero		1


	//   ....[58]....
        /*049c*/ 	.word	0x00000a00
        /*04a0*/ 	.word	0x000000ff
        /*04a4*/ 	.word	0x000000e8
        /*04a8*/ 	.short	0x0100
        /*04aa*/ 	.byte	0x04
	.zero		1


	//   ....[59]....
        /*04ac*/ 	.word	0x00000a10
        /*04b0*/ 	.word	0x000000ff
        /*04b4*/ 	.word	0x00000288
        /*04b8*/ 	.short	0x0100
        /*04ba*/ 	.byte	0x04
	.zero		1


	//   ....[60]....
        /*04bc*/ 	.word	0x00000a20
        /*04c0*/ 	.word	0x000000ff
        /*04c4*/ 	.word	0x000000f0
        /*04c8*/ 	.short	0x0100
        /*04ca*/ 	.byte	0x04
	.zero		1


	//   ....[61]....
        /*04cc*/ 	.word	0x00000a30
        /*04d0*/ 	.word	0x000000ff
        /*04d4*/ 	.word	0x00000290
        /*04d8*/ 	.short	0x0100
        /*04da*/ 	.byte	0x04
	.zero		1


	//   ....[62]....
        /*04dc*/ 	.word	0x00000a40
        /*04e0*/ 	.word	0x000000ff
        /*04e4*/ 	.word	0x000000f8
        /*04e8*/ 	.short	0x0100
        /*04ea*/ 	.byte	0x04
	.zero		1


	//   ....[63]....
        /*04ec*/ 	.word	0x00000a50
        /*04f0*/ 	.word	0x000000ff
        /*04f4*/ 	.word	0x00000298
        /*04f8*/ 	.short	0x0100
        /*04fa*/ 	.byte	0x04
	.zero		1


	//   ....[64]....
        /*04fc*/ 	.word	0x00000a60
        /*0500*/ 	.word	0x000000ff
        /*0504*/ 	.word	0x00000100
        /*0508*/ 	.short	0x0100
        /*050a*/ 	.byte	0x04
	.zero		1


	//   ....[65]....
        /*050c*/ 	.word	0x00000a70
        /*0510*/ 	.word	0x000000ff
        /*0514*/ 	.word	0x000002a0
        /*0518*/ 	.short	0x0100
        /*051a*/ 	.byte	0x04
	.zero		1


	//   ....[66]....
        /*051c*/ 	.word	0x00000a80
        /*0520*/ 	.word	0x000000ff
        /*0524*/ 	.word	0x00000108
        /*0528*/ 	.short	0x0100
        /*052a*/ 	.byte	0x04
	.zero		1


	//   ....[67]....
        /*052c*/ 	.word	0x00000a90
        /*0530*/ 	.word	0x000000ff
        /*0534*/ 	.word	0x000002a8
        /*0538*/ 	.short	0x0100
        /*053a*/ 	.byte	0x04
	.zero		1


	//   ....[68]....
        /*053c*/ 	.word	0x00000aa0
        /*0540*/ 	.word	0x000000ff
        /*0544*/ 	.word	0x00000110
        /*0548*/ 	.short	0x0100
        /*054a*/ 	.byte	0x04
	.zero		1


	//   ....[69]....
        /*054c*/ 	.word	0x00000ab0
        /*0550*/ 	.word	0x000000ff
        /*0554*/ 	.word	0x000002b0
        /*0558*/ 	.short	0x0100
        /*055a*/ 	.byte	0x04
	.zero		1


	//   ....[70]....
        /*055c*/ 	.word	0x00000ac0
        /*0560*/ 	.word	0x000000ff
        /*0564*/ 	.word	0x00000118
        /*0568*/ 	.short	0x0100
        /*056a*/ 	.byte	0x04
	.zero		1


	//   ....[71]....
        /*056c*/ 	.word	0x00000ad0
        /*0570*/ 	.word	0x000000ff
        /*0574*/ 	.word	0x000002b8
        /*0578*/ 	.short	0x0100
        /*057a*/ 	.byte	0x04
	.zero		1


	//   ....[72]....
        /*057c*/ 	.word	0x00000ae0
        /*0580*/ 	.word	0x000000ff
        /*0584*/ 	.word	0x00000120
        /*0588*/ 	.short	0x0100
        /*058a*/ 	.byte	0x04
	.zero		1


	//   ....[73]....
        /*058c*/ 	.word	0x00000af0
        /*0590*/ 	.word	0x000000ff
        /*0594*/ 	.word	0x000002c0
        /*0598*/ 	.short	0x0100
        /*059a*/ 	.byte	0x04
	.zero		1


	//   ....[74]....
        /*059c*/ 	.word	0x00000b00
        /*05a0*/ 	.word	0x000000ff
        /*05a4*/ 	.word	0x00000128
        /*05a8*/ 	.short	0x0100
        /*05aa*/ 	.byte	0x04
	.zero		1


	//   ....[75]....
        /*05ac*/ 	.word	0x00000b10
        /*05b0*/ 	.word	0x000000ff
        /*05b4*/ 	.word	0x000002c8
        /*05b8*/ 	.short	0x0100
        /*05ba*/ 	.byte	0x04
	.zero		1


	//   ....[76]....
        /*05bc*/ 	.word	0x00000b20
        /*05c0*/ 	.word	0x000000ff
        /*05c4*/ 	.word	0x00000130
        /*05c8*/ 	.short	0x0100
        /*05ca*/ 	.byte	0x04
	.zero		1


	//   ....[77]....
        /*05cc*/ 	.word	0x00000b30
        /*05d0*/ 	.word	0x000000ff
        /*05d4*/ 	.word	0x000002d0
        /*05d8*/ 	.short	0x0100
        /*05da*/ 	.byte	0x04
	.zero		1


	//   ....[78]....
        /*05dc*/ 	.word	0x00000b40
        /*05e0*/ 	.word	0x000000ff
        /*05e4*/ 	.word	0x00000138
        /*05e8*/ 	.short	0x0100
        /*05ea*/ 	.byte	0x04
	.zero		1


	//   ....[79]....
        /*05ec*/ 	.word	0x00000b50
        /*05f0*/ 	.word	0x000000ff
        /*05f4*/ 	.word	0x000002d8
        /*05f8*/ 	.short	0x0100
        /*05fa*/ 	.byte	0x04
	.zero		1


	//   ....[80]....
        /*05fc*/ 	.word	0x00000b60
        /*0600*/ 	.word	0x000000ff
        /*0604*/ 	.word	0x00000140
        /*0608*/ 	.short	0x0100
        /*060a*/ 	.byte	0x04
	.zero		1


	//   ....[81]....
        /*060c*/ 	.word	0x00000b70
        /*0610*/ 	.word	0x000000ff
        /*0614*/ 	.word	0x000002e0
        /*0618*/ 	.short	0x0100
        /*061a*/ 	.byte	0x04
	.zero		1


	//   ....[82]....
        /*061c*/ 	.word	0x00000b80
        /*0620*/ 	.word	0x000000ff
        /*0624*/ 	.word	0x00000148
        /*0628*/ 	.short	0x0100
        /*062a*/ 	.byte	0x04
	.zero		1


	//   ....[83]....
        /*062c*/ 	.word	0x00000b90
        /*0630*/ 	.word	0x000000ff
        /*0634*/ 	.word	0x000002e8
        /*0638*/ 	.short	0x0100
        /*063a*/ 	.byte	0x04
	.zero		1


	//   ....[84]....
        /*063c*/ 	.word	0x00000ba0
        /*0640*/ 	.word	0x000000ff
        /*0644*/ 	.word	0x00000150
        /*0648*/ 	.short	0x0100
        /*064a*/ 	.byte	0x04
	.zero		1


	//   ....[85]....
        /*064c*/ 	.word	0x00000bb0
        /*0650*/ 	.word	0x000000ff
        /*0654*/ 	.word	0x000002f0
        /*0658*/ 	.short	0x0100
        /*065a*/ 	.byte	0x04
	.zero		1


	//   ....[86]....
        /*065c*/ 	.word	0x00000bc0
        /*0660*/ 	.word	0x000000ff
        /*0664*/ 	.word	0x00000158
        /*0668*/ 	.short	0x0100
        /*066a*/ 	.byte	0x04
	.zero		1


	//   ....[87]....
        /*066c*/ 	.word	0x00000bd0
        /*0670*/ 	.word	0x000000ff
        /*0674*/ 	.word	0x000002f8
        /*0678*/ 	.short	0x0100
        /*067a*/ 	.byte	0x04
	.zero		1


	//   ....[88]....
        /*067c*/ 	.word	0x00000be0
        /*0680*/ 	.word	0x000000ff
        /*0684*/ 	.word	0x00000160
        /*0688*/ 	.short	0x0100
        /*068a*/ 	.byte	0x04
	.zero		1


	//   ....[89]....
        /*068c*/ 	.word	0x00000bf0
        /*0690*/ 	.word	0x000000ff
        /*0694*/ 	.word	0x00000300
        /*0698*/ 	.short	0x0100
        /*069a*/ 	.byte	0x04
	.zero		1


	//   ....[90]....
        /*069c*/ 	.word	0x00000c00
        /*06a0*/ 	.word	0x000000ff
        /*06a4*/ 	.word	0x00000168
        /*06a8*/ 	.short	0x0100
        /*06aa*/ 	.byte	0x04
	.zero		1


	//   ....[91]....
        /*06ac*/ 	.word	0x00000c10
        /*06b0*/ 	.word	0x000000ff
        /*06b4*/ 	.word	0x00000308
        /*06b8*/ 	.short	0x0100
        /*06ba*/ 	.byte	0x04
	.zero		1


	//   ....[92]....
        /*06bc*/ 	.word	0x00000c20
        /*06c0*/ 	.word	0x000000ff
        /*06c4*/ 	.word	0x00000170
        /*06c8*/ 	.short	0x0100
        /*06ca*/ 	.byte	0x04
	.zero		1


	//   ....[93]....
        /*06cc*/ 	.word	0x00000c30
        /*06d0*/ 	.word	0x000000ff
        /*06d4*/ 	.word	0x00000310
        /*06d8*/ 	.short	0x0100
        /*06da*/ 	.byte	0x04
	.zero		1


	//   ....[94]....
        /*06dc*/ 	.word	0x00000c40
        /*06e0*/ 	.word	0x000000ff
        /*06e4*/ 	.word	0x00000178
        /*06e8*/ 	.short	0x0100
        /*06ea*/ 	.byte	0x04
	.zero		1


	//   ....[95]....
        /*06ec*/ 	.word	0x00000c50
        /*06f0*/ 	.word	0x000000ff
        /*06f4*/ 	.word	0x00000318
        /*06f8*/ 	.short	0x0100
        /*06fa*/ 	.byte	0x04
	.zero		1


	//   ....[96]....
        /*06fc*/ 	.word	0x00000c60
        /*0700*/ 	.word	0x000000ff
        /*0704*/ 	.word	0x00000180
        /*0708*/ 	.short	0x0100
        /*070a*/ 	.byte	0x04
	.zero		1


	//   ....[97]....
        /*070c*/ 	.word	0x00000c70
        /*0710*/ 	.word	0x000000ff
        /*0714*/ 	.word	0x00000320
        /*0718*/ 	.short	0x0100
        /*071a*/ 	.byte	0x04
	.zero		1


	//   ....[98]....
        /*071c*/ 	.word	0x00000c80
        /*0720*/ 	.word	0x000000ff
        /*0724*/ 	.word	0x00000188
        /*0728*/ 	.short	0x0100
        /*072a*/ 	.byte	0x04
	.zero		1


	//   ....[99]....
        /*072c*/ 	.word	0x00000c90
        /*0730*/ 	.word	0x000000ff
        /*0734*/ 	.word	0x00000328
        /*0738*/ 	.short	0x0100
        /*073a*/ 	.byte	0x04
	.zero		1


	//   ....[100]....
        /*073c*/ 	.word	0x00000ca0
        /*0740*/ 	.word	0x000000ff
        /*0744*/ 	.word	0x00000190
        /*0748*/ 	.short	0x0100
        /*074a*/ 	.byte	0x04
	.zero		1


	//   ....[101]....
        /*074c*/ 	.word	0x00000cb0
        /*0750*/ 	.word	0x000000ff
        /*0754*/ 	.word	0x00000330
        /*0758*/ 	.short	0x0100
        /*075a*/ 	.byte	0x04
	.zero		1


	//   ....[102]....
        /*075c*/ 	.word	0x00000cc0
        /*0760*/ 	.word	0x000000ff
        /*0764*/ 	.word	0x00000198
        /*0768*/ 	.short	0x0100
        /*076a*/ 	.byte	0x04
	.zero		1


	//   ....[103]....
        /*076c*/ 	.word	0x00000cd0
        /*0770*/ 	.word	0x000000ff
        /*0774*/ 	.word	0x00000338
        /*0778*/ 	.short	0x0100
        /*077a*/ 	.byte	0x04
	.zero		1


	//   ....[104]....
        /*077c*/ 	.word	0x00000e00
        /*0780*/ 	.word	0x000000ff
        /*0784*/ 	.word	0x00000340
        /*0788*/ 	.short	0x0100
        /*078a*/ 	.byte	0x04
	.zero		1


	//   ....[105]....
        /*078c*/ 	.word	0x00000e10
        /*0790*/ 	.word	0x000000ff
        /*0794*/ 	.word	0x00000350
        /*0798*/ 	.short	0x0100
        /*079a*/ 	.byte	0x04
	.zero		1


	//   ....[106]....
        /*079c*/ 	.word	0x00000e20
        /*07a0*/ 	.word	0x000000ff
        /*07a4*/ 	.word	0x00000348
        /*07a8*/ 	.short	0x0100
        /*07aa*/ 	.byte	0x04
	.zero		1


	//   ....[107]....
        /*07ac*/ 	.word	0x00000e30
        /*07b0*/ 	.word	0x000000ff
        /*07b4*/ 	.word	0x00000358
        /*07b8*/ 	.short	0x0100
        /*07ba*/ 	.byte	0x04
	.zero		1


	//   ....[108]....
        /*07bc*/ 	.word	0x00000f10
        /*07c0*/ 	.word	0x000000ff
        /*07c4*/ 	.word	0x00000360
        /*07c8*/ 	.short	0x0100
        /*07ca*/ 	.byte	0x04
	.zero		1


	//   ....[109]....
        /*07cc*/ 	.word	0x00000f20
        /*07d0*/ 	.word	0x000000ff
        /*07d4*/ 	.word	0x00000368
        /*07d8*/ 	.short	0x0100
        /*07da*/ 	.byte	0x04
	.zero		1


	//   ....[110]....
        /*07dc*/ 	.word	0x00001050
        /*07e0*/ 	.word	0x000000ff
        /*07e4*/ 	.word	0x00000370
        /*07e8*/ 	.short	0x0100
        /*07ea*/ 	.byte	0x06
	.zero		1


	//   ....[111]....
        /*07ec*/ 	.word	0x00001060
        /*07f0*/ 	.word	0x000000ff
        /*07f4*/ 	.word	0x00000378
        /*07f8*/ 	.short	0x0100
        /*07fa*/ 	.byte	0x06
	.zero		1


	//   ....[112]....
        /*07fc*/ 	.word	0x00001190
        /*0800*/ 	.word	0x000000ff
        /*0804*/ 	.word	0x00000380
        /*0808*/ 	.short	0x0100
        /*080a*/ 	.byte	0x04
	.zero		1


	//   ....[113]....
        /*080c*/ 	.word	0x000011a0
        /*0810*/ 	.word	0x000000ff
        /*0814*/ 	.word	0x00000390
        /*0818*/ 	.short	0x0100
        /*081a*/ 	.byte	0x04
	.zero		1


	//   ....[114]....
        /*081c*/ 	.word	0x000011b0
        /*0820*/ 	.word	0x000000ff
        /*0824*/ 	.word	0x00000388
        /*0828*/ 	.short	0x0100
        /*082a*/ 	.byte	0x04
	.zero		1


	//   ....[115]....
        /*082c*/ 	.word	0x000011c0
        /*0830*/ 	.word	0x000000ff
        /*0834*/ 	.word	0x00000398
        /*0838*/ 	.short	0x0100
        /*083a*/ 	.byte	0x04
	.zero		1


	//   ....[116]....
        /*083c*/ 	.word	0x000012c0
        /*0840*/ 	.word	0x000000ff
        /*0844*/ 	.word	0x000003a0
        /*0848*/ 	.short	0x0100
        /*084a*/ 	.byte	0x06
	.zero		1


	//   ....[117]....
        /*084c*/ 	.word	0x00001de0
        /*0850*/ 	.word	0x000000ff
        /*0854*/ 	.word	0x000001a0
        /*0858*/ 	.short	0x010a
        /*085a*/ 	.byte	0x04
	.zero		1


	//   ....[118]....
        /*085c*/ 	.word	0x00002050
        /*0860*/ 	.word	0x000000ff
        /*0864*/ 	.word	0x000001a0
        /*0868*/ 	.short	0x010a
        /*086a*/ 	.byte	0x11
	.zero		1


	//   ....[119]....
        /*086c*/ 	.word	0x00002200
        /*0870*/ 	.word	0x000000ff
        /*0874*/ 	.word	0x000001a0
        /*0878*/ 	.short	0x010a
        /*087a*/ 	.byte	0x07
	.zero		1


	//   ....[120]....
        /*087c*/ 	.word	0x000023c0
        /*0880*/ 	.word	0x000000ff
        /*0884*/ 	.word	0x00000368
        /*0888*/ 	.short	0x0101
        /*088a*/ 	.byte	0x1f
	.zero		1


	//   ....[121]....
        /*088c*/ 	.word	0x000023f0
        /*0890*/ 	.word	0x000000ff
        /*0894*/ 	.word	0x000001a0
        /*0898*/ 	.short	0x010a
        /*089a*/ 	.byte	0x04
	.zero		1


	//   ....[122]....
        /*089c*/ 	.word	0x00002610
        /*08a0*/ 	.word	0x000000ff
        /*08a4*/ 	.word	0x000001a0
        /*08a8*/ 	.short	0x010a
        /*08aa*/ 	.byte	0x11
	.zero		1


	//   ....[123]....
        /*08ac*/ 	.word	0x000027c0
        /*08b0*/ 	.word	0x000000ff
        /*08b4*/ 	.word	0x000001a0
        /*08b8*/ 	.short	0x010a
        /*08ba*/ 	.byte	0x07
	.zero		1


	//   ....[124]....
        /*08bc*/ 	.word	0x00002990
        /*08c0*/ 	.word	0x000000ff
        /*08c4*/ 	.word	0x00000370
        /*08c8*/ 	.short	0x010a
        /*08ca*/ 	.byte	0x1f
	.zero		1


	//   ....[125]....
        /*08cc*/ 	.word	0x00002a50
        /*08d0*/ 	.word	0x000000ff
        /*08d4*/ 	.word	0x00000000
        /*08d8*/ 	.short	0x0101
        /*08da*/ 	.byte	0x04
	.zero		1


	//   ....[126]....
        /*08dc*/ 	.word	0x00003050
        /*08e0*/ 	.word	0x000000ff
        /*08e4*/ 	.word	0x00000000
        /*08e8*/ 	.short	0x010a
        /*08ea*/ 	.byte	0x04
	.zero		1


	//   ....[127]....
        /*08ec*/ 	.word	0x000030f0
        /*08f0*/ 	.word	0x000000ff
        /*08f4*/ 	.word	0x00000000
        /*08f8*/ 	.short	0x010a
        /*08fa*/ 	.byte	0x05
	.zero		1


	//   ....[128]....
        /*08fc*/ 	.word	0x00003190
        /*0900*/ 	.word	0x000000ff
        /*0904*/ 	.word	0x00000000
        /*0908*/ 	.short	0x010a
        /*090a*/ 	.byte	0x05
	.zero		1


	//   ....[129]....
        /*090c*/ 	.word	0x00003230
        /*0910*/ 	.word	0x000000ff
        /*0914*/ 	.word	0x00000000
        /*0918*/ 	.short	0x010a
        /*091a*/ 	.byte	0x05
	.zero		1


	//   ....[130]....
        /*091c*/ 	.word	0x000032d0
        /*0920*/ 	.word	0x000000ff
        /*0924*/ 	.word	0x00000000
        /*0928*/ 	.short	0x010a
        /*092a*/ 	.byte	0x05
	.zero		1


	//   ....[131]....
        /*092c*/ 	.word	0x00003370
        /*0930*/ 	.word	0x000000ff
        /*0934*/ 	.word	0x00000000
        /*0938*/ 	.short	0x010a
        /*093a*/ 	.byte	0x05
	.zero		1


	//   ....[132]....
        /*093c*/ 	.word	0x00003410
        /*0940*/ 	.word	0x000000ff
        /*0944*/ 	.word	0x00000000
        /*0948*/ 	.short	0x010a
        /*094a*/ 	.byte	0x05
	.zero		1


	//   ....[133]....
        /*094c*/ 	.word	0x000034b0
        /*0950*/ 	.word	0x000000ff
        /*0954*/ 	.word	0x00000000
        /*0958*/ 	.short	0x010a
        /*095a*/ 	.byte	0x05
	.zero		1


	//   ....[134]....
        /*095c*/ 	.word	0x00003550
        /*0960*/ 	.word	0x000000ff
        /*0964*/ 	.word	0x00000000
        /*0968*/ 	.short	0x010a
        /*096a*/ 	.byte	0x05
	.zero		1


	//   ....[135]....
        /*096c*/ 	.word	0x000035f0
        /*0970*/ 	.word	0x000000ff
        /*0974*/ 	.word	0x00000000
        /*0978*/ 	.short	0x010a
        /*097a*/ 	.byte	0x05
	.zero		1


	//   ....[136]....
        /*097c*/ 	.word	0x00003690
        /*0980*/ 	.word	0x000000ff
        /*0984*/ 	.word	0x00000000
        /*0988*/ 	.short	0x010a
        /*098a*/ 	.byte	0x05
	.zero		1


	//   ....[137]....
        /*098c*/ 	.word	0x00003730
        /*0990*/ 	.word	0x000000ff
        /*0994*/ 	.word	0x00000000
        /*0998*/ 	.short	0x010a
        /*099a*/ 	.byte	0x05
	.zero		1


	//   ....[138]....
        /*099c*/ 	.word	0x000037d0
        /*09a0*/ 	.word	0x000000ff
        /*09a4*/ 	.word	0x00000000
        /*09a8*/ 	.short	0x010a
        /*09aa*/ 	.byte	0x05
	.zero		1


	//   ....[139]....
        /*09ac*/ 	.word	0x00003870
        /*09b0*/ 	.word	0x000000ff
        /*09b4*/ 	.word	0x00000000
        /*09b8*/ 	.short	0x010a
        /*09ba*/ 	.byte	0x05
	.zero		1


	//   ....[140]....
        /*09bc*/ 	.word	0x00003910
        /*09c0*/ 	.word	0x000000ff
        /*09c4*/ 	.word	0x00000000
        /*09c8*/ 	.short	0x010a
        /*09ca*/ 	.byte	0x05
	.zero		1


	//   ....[141]....
        /*09cc*/ 	.word	0x000039b0
        /*09d0*/ 	.word	0x000000ff
        /*09d4*/ 	.word	0x00000000
        /*09d8*/ 	.short	0x010a
        /*09da*/ 	.byte	0x05
	.zero		1


	//   ....[142]....
        /*09dc*/ 	.word	0x00003a50
        /*09e0*/ 	.word	0x000000ff
        /*09e4*/ 	.word	0x00000000
        /*09e8*/ 	.short	0x010a
        /*09ea*/ 	.byte	0x05
	.zero		1


	//   ....[143]....
        /*09ec*/ 	.word	0x00003af0
        /*09f0*/ 	.word	0x000000ff
        /*09f4*/ 	.word	0x00000000
        /*09f8*/ 	.short	0x010a
        /*09fa*/ 	.byte	0x05
	.zero		1


	//   ....[144]....
        /*09fc*/ 	.word	0x00003b90
        /*0a00*/ 	.word	0x000000ff
        /*0a04*/ 	.word	0x00000000
        /*0a08*/ 	.short	0x010a
        /*0a0a*/ 	.byte	0x05
	.zero		1


	//   ....[145]....
        /*0a0c*/ 	.word	0x00003c30
        /*0a10*/ 	.word	0x000000ff
        /*0a14*/ 	.word	0x00000000
        /*0a18*/ 	.short	0x010a
        /*0a1a*/ 	.byte	0x05
	.zero		1


	//   ....[146]....
        /*0a1c*/ 	.word	0x00003cd0
        /*0a20*/ 	.word	0x000000ff
        /*0a24*/ 	.word	0x00000000
        /*0a28*/ 	.short	0x010a
        /*0a2a*/ 	.byte	0x05
	.zero		1


	//   ....[147]....
        /*0a2c*/ 	.word	0x00003d70
        /*0a30*/ 	.word	0x000000ff
        /*0a34*/ 	.word	0x00000000
        /*0a38*/ 	.short	0x010a
        /*0a3a*/ 	.byte	0x05
	.zero		1


	//   ....[148]....
        /*0a3c*/ 	.word	0x00003e10
        /*0a40*/ 	.word	0x000000ff
        /*0a44*/ 	.word	0x00000000
        /*0a48*/ 	.short	0x010a
        /*0a4a*/ 	.byte	0x05
	.zero		1


	//   ....[149]....
        /*0a4c*/ 	.word	0x00003eb0
        /*0a50*/ 	.word	0x000000ff
        /*0a54*/ 	.word	0x00000000
        /*0a58*/ 	.short	0x010a
        /*0a5a*/ 	.byte	0x05
	.zero		1


	//   ....[150]....
        /*0a5c*/ 	.word	0x00003f50
        /*0a60*/ 	.word	0x000000ff
        /*0a64*/ 	.word	0x00000000
        /*0a68*/ 	.short	0x010a
        /*0a6a*/ 	.byte	0x05
	.zero		1


	//   ....[151]....
        /*0a6c*/ 	.word	0x00003ff0
        /*0a70*/ 	.word	0x000000ff
        /*0a74*/ 	.word	0x00000000
        /*0a78*/ 	.short	0x010a
        /*0a7a*/ 	.byte	0x05
	.zero		1


	//   ....[152]....
        /*0a7c*/ 	.word	0x00004090
        /*0a80*/ 	.word	0x000000ff
        /*0a84*/ 	.word	0x00000000
        /*0a88*/ 	.short	0x010a
        /*0a8a*/ 	.byte	0x05
	.zero		1


	//   ....[153]....
        /*0a8c*/ 	.word	0x00004130
        /*0a90*/ 	.word	0x000000ff
        /*0a94*/ 	.word	0x00000000
        /*0a98*/ 	.short	0x010a
        /*0a9a*/ 	.byte	0x05
	.zero		1


	//   ....[154]....
        /*0a9c*/ 	.word	0x000041d0
        /*0aa0*/ 	.word	0x000000ff
        /*0aa4*/ 	.word	0x00000000
        /*0aa8*/ 	.short	0x010a
        /*0aaa*/ 	.byte	0x05
	.zero		1


	//   ....[155]....
        /*0aac*/ 	.word	0x00004270
        /*0ab0*/ 	.word	0x000000ff
        /*0ab4*/ 	.word	0x00000000
        /*0ab8*/ 	.short	0x010a
        /*0aba*/ 	.byte	0x05
	.zero		1


	//   ....[156]....
        /*0abc*/ 	.word	0x00004310
        /*0ac0*/ 	.word	0x000000ff
        /*0ac4*/ 	.word	0x00000000
        /*0ac8*/ 	.short	0x010a
        /*0aca*/ 	.byte	0x05
	.zero		1


	//   ....[157]....
        /*0acc*/ 	.word	0x000043b0
        /*0ad0*/ 	.word	0x000000ff
        /*0ad4*/ 	.word	0x00000000
        /*0ad8*/ 	.short	0x010a
        /*0ada*/ 	.byte	0x05
	.zero		1


	//   ....[158]....
        /*0adc*/ 	.word	0x00004450
        /*0ae0*/ 	.word	0x000000ff
        /*0ae4*/ 	.word	0x00000000
        /*0ae8*/ 	.short	0x010a
        /*0aea*/ 	.byte	0x05
	.zero		1


	//   ....[159]....
        /*0aec*/ 	.word	0x000044f0
        /*0af0*/ 	.word	0x000000ff
        /*0af4*/ 	.word	0x00000000
        /*0af8*/ 	.short	0x010a
        /*0afa*/ 	.byte	0x05
	.zero		1


	//   ....[160]....
        /*0afc*/ 	.word	0x00004590
        /*0b00*/ 	.word	0x000000ff
        /*0b04*/ 	.word	0x00000000
        /*0b08*/ 	.short	0x010a
        /*0b0a*/ 	.byte	0x05
	.zero		1


	//   ....[161]....
        /*0b0c*/ 	.word	0x00004630
        /*0b10*/ 	.word	0x000000ff
        /*0b14*/ 	.word	0x00000000
        /*0b18*/ 	.short	0x010a
        /*0b1a*/ 	.byte	0x05
	.zero		1


	//   ....[162]....
        /*0b1c*/ 	.word	0x000046d0
        /*0b20*/ 	.word	0x000000ff
        /*0b24*/ 	.word	0x00000000
        /*0b28*/ 	.short	0x010a
        /*0b2a*/ 	.byte	0x05
	.zero		1


	//   ....[163]....
        /*0b2c*/ 	.word	0x00004770
        /*0b30*/ 	.word	0x000000ff
        /*0b34*/ 	.word	0x00000000
        /*0b38*/ 	.short	0x010a
        /*0b3a*/ 	.byte	0x05
	.zero		1


	//   ....[164]....
        /*0b3c*/ 	.word	0x00004810
        /*0b40*/ 	.word	0x000000ff
        /*0b44*/ 	.word	0x00000000
        /*0b48*/ 	.short	0x010a
        /*0b4a*/ 	.byte	0x05
	.zero		1


	//   ....[165]....
        /*0b4c*/ 	.word	0x000048b0
        /*0b50*/ 	.word	0x000000ff
        /*0b54*/ 	.word	0x00000000
        /*0b58*/ 	.short	0x010a
        /*0b5a*/ 	.byte	0x05
	.zero		1


	//   ....[166]....
        /*0b5c*/ 	.word	0x00004950
        /*0b60*/ 	.word	0x000000ff
        /*0b64*/ 	.word	0x00000000
        /*0b68*/ 	.short	0x010a
        /*0b6a*/ 	.byte	0x05
	.zero		1


	//   ....[167]....
        /*0b6c*/ 	.word	0x000049f0
        /*0b70*/ 	.word	0x000000ff
        /*0b74*/ 	.word	0x00000000
        /*0b78*/ 	.short	0x010a
        /*0b7a*/ 	.byte	0x05
	.zero		1


	//   ....[168]....
        /*0b7c*/ 	.word	0x00004a90
        /*0b80*/ 	.word	0x000000ff
        /*0b84*/ 	.word	0x00000000
        /*0b88*/ 	.short	0x010a
        /*0b8a*/ 	.byte	0x05
	.zero		1


	//   ....[169]....
        /*0b8c*/ 	.word	0x00004b30
        /*0b90*/ 	.word	0x000000ff
        /*0b94*/ 	.word	0x00000000
        /*0b98*/ 	.short	0x010a
        /*0b9a*/ 	.byte	0x05
	.zero		1


	//   ....[170]....
        /*0b9c*/ 	.word	0x00004bd0
        /*0ba0*/ 	.word	0x000000ff
        /*0ba4*/ 	.word	0x00000000
        /*0ba8*/ 	.short	0x010a
        /*0baa*/ 	.byte	0x05
	.zero		1


	//   ....[171]....
        /*0bac*/ 	.word	0x00004c70
        /*0bb0*/ 	.word	0x000000ff
        /*0bb4*/ 	.word	0x00000000
        /*0bb8*/ 	.short	0x010a
        /*0bba*/ 	.byte	0x05
	.zero		1


	//   ....[172]....
        /*0bbc*/ 	.word	0x00004d10
        /*0bc0*/ 	.word	0x000000ff
        /*0bc4*/ 	.word	0x00000000
        /*0bc8*/ 	.short	0x010a
        /*0bca*/ 	.byte	0x05
	.zero		1


	//   ....[173]....
        /*0bcc*/ 	.word	0x00004db0
        /*0bd0*/ 	.word	0x000000ff
        /*0bd4*/ 	.word	0x00000000
        /*0bd8*/ 	.short	0x010a
        /*0bda*/ 	.byte	0x05
	.zero		1


	//   ....[174]....
        /*0bdc*/ 	.word	0x00004e50
        /*0be0*/ 	.word	0x000000ff
        /*0be4*/ 	.word	0x00000000
        /*0be8*/ 	.short	0x010a
        /*0bea*/ 	.byte	0x05
	.zero		1


	//   ....[175]....
        /*0bec*/ 	.word	0x00004ef0
        /*0bf0*/ 	.word	0x000000ff
        /*0bf4*/ 	.word	0x00000000
        /*0bf8*/ 	.short	0x010a
        /*0bfa*/ 	.byte	0x05
	.zero		1


	//   ....[176]....
        /*0bfc*/ 	.word	0x00004f90
        /*0c00*/ 	.word	0x000000ff
        /*0c04*/ 	.word	0x00000000
        /*0c08*/ 	.short	0x010a
        /*0c0a*/ 	.byte	0x05
	.zero		1


	//   ....[177]....
        /*0c0c*/ 	.word	0x00005040
        /*0c10*/ 	.word	0x00000000
        /*0c14*/ 	.word	0x00000000
        /*0c18*/ 	.short	0x010a
        /*0c1a*/ 	.byte	0xff
	.zero		1


	//   ....[178]....
        /*0c1c*/ 	.word	0x00005170
        /*0c20*/ 	.word	0x000000ff
        /*0c24*/ 	.word	0x00000378
        /*0c28*/ 	.short	0x010a
        /*0c2a*/ 	.byte	0x04
	.zero		1


	//   ....[179]....
        /*0c2c*/ 	.word	0x00005210
        /*0c30*/ 	.word	0x000000ff
        /*0c34*/ 	.word	0x00000370
        /*0c38*/ 	.short	0x010a
        /*0c3a*/ 	.byte	0x04
	.zero		1


	//   ....[180]....
        /*0c3c*/ 	.word	0x000052b0
        /*0c40*/ 	.word	0x000000ff
        /*0c44*/ 	.word	0x00000000
        /*0c48*/ 	.short	0x0101
        /*0c4a*/ 	.byte	0x05
	.zero		1


	//   ....[181]....
        /*0c4c*/ 	.word	0x000052f0
        /*0c50*/ 	.word	0x000000ff
        /*0c54*/ 	.word	0x00000378
        /*0c58*/ 	.short	0x0106
        /*0c5a*/ 	.byte	0x04
	.zero		1


	//   ....[182]....
        /*0c5c*/ 	.word	0x00005330
        /*0c60*/ 	.word	0x00000000
        /*0c64*/ 	.word	0x00000378
        /*0c68*/ 	.short	0x010a
        /*0c6a*/ 	.byte	0xff
	.zero		1


	//   ....[183]....
        /*0c6c*/ 	.word	0x00005570
        /*0c70*/ 	.word	0x000000ff
        /*0c74*/ 	.word	0x00000008
        /*0c78*/ 	.short	0x010a
        /*0c7a*/ 	.byte	0x05
	.zero		1


	//   ....[184]....
        /*0c7c*/ 	.word	0x00005590
        /*0c80*/ 	.word	0x000000ff
        /*0c84*/ 	.word	0x00000008
        /*0c88*/ 	.short	0x010a
        /*0c8a*/ 	.byte	0x05
	.zero		1


	//   ....[185]....
        /*0c8c*/ 	.word	0x00005720
        /*0c90*/ 	.word	0x000000ff
        /*0c94*/ 	.word	0x00000008
        /*0c98*/ 	.short	0x010a
        /*0c9a*/ 	.byte	0x05
	.zero		1


	//   ....[186]....
        /*0c9c*/ 	.word	0x00005740
        /*0ca0*/ 	.word	0x000000ff
        /*0ca4*/ 	.word	0x00000008
        /*0ca8*/ 	.short	0x010a
        /*0caa*/ 	.byte	0x05
	.zero		1


	//   ....[187]....
        /*0cac*/ 	.word	0x00005800
        /*0cb0*/ 	.word	0x000000ff
        /*0cb4*/ 	.word	0x00000000
        /*0cb8*/ 	.short	0x0101
        /*0cba*/ 	.byte	0x04
	.zero		1


	//   ....[188]....
        /*0cbc*/ 	.word	0x00005b20
        /*0cc0*/ 	.word	0x000000ff
        /*0cc4*/ 	.word	0x00000370
        /*0cc8*/ 	.short	0x010a
        /*0cca*/ 	.byte	0x0e
	.zero		1


	//   ....[189]....
        /*0ccc*/ 	.word	0x00005bc0
        /*0cd0*/ 	.word	0x000000ff
        /*0cd4*/ 	.word	0x00000000
        /*0cd8*/ 	.short	0x0101
        /*0cda*/ 	.byte	0x16
	.zero		1


	//   ....[190]....
        /*0cdc*/ 	.word	0x00005c00
        /*0ce0*/ 	.word	0x000000ff
        /*0ce4*/ 	.word	0x00000390
        /*0ce8*/ 	.short	0x010a
        /*0cea*/ 	.byte	0x13
	.zero		1


	//   ....[191]....
        /*0cec*/ 	.word	0x00005ca0
        /*0cf0*/ 	.word	0x000000ff
        /*0cf4*/ 	.word	0x00000000
        /*0cf8*/ 	.short	0x010a
        /*0cfa*/ 	.byte	0x04
	.zero		1


	//   ....[192]....
        /*0cfc*/ 	.word	0x00005cf0
        /*0d00*/ 	.word	0x000000ff
        /*0d04*/ 	.word	0x00000000
        /*0d08*/ 	.short	0x010a
        /*0d0a*/ 	.byte	0x0b
	.zero		1


	//   ....[193]....
        /*0d0c*/ 	.word	0x00005e30
        /*0d10*/ 	.word	0x000000ff
        /*0d14*/ 	.word	0x00000000
        /*0d18*/ 	.short	0x010a
        /*0d1a*/ 	.byte	0x05
	.zero		1


	//   ....[194]....
        /*0d1c*/ 	.word	0x00006030
        /*0d20*/ 	.word	0x000000ff
        /*0d24*/ 	.word	0x00000000
        /*0d28*/ 	.short	0x010a
        /*0d2a*/ 	.byte	0x04
	.zero		1


	//   ....[195]....
        /*0d2c*/ 	.word	0x000060d0
        /*0d30*/ 	.word	0x00000000
        /*0d34*/ 	.word	0x00000000
        /*0d38*/ 	.short	0x010a
        /*0d3a*/ 	.byte	0xff
	.zero		1


	//   ....[196]....
        /*0d3c*/ 	.word	0x00006110
        /*0d40*/ 	.word	0x00000000
        /*0d44*/ 	.word	0x00000000
        /*0d48*/ 	.short	0x010a
        /*0d4a*/ 	.byte	0xff
	.zero		1


	//   ....[197]....
        /*0d4c*/ 	.word	0x00006180
        /*0d50*/ 	.word	0x000000ff
        /*0d54*/ 	.word	0x00000000
        /*0d58*/ 	.short	0x0101
        /*0d5a*/ 	.byte	0x04
	.zero		1


	//   ....[198]....
        /*0d5c*/ 	.word	0x000061c0
        /*0d60*/ 	.word	0x000000ff
        /*0d64*/ 	.word	0x000003a0
        /*0d68*/ 	.short	0x010a
        /*0d6a*/ 	.byte	0x0e
	.zero		1


	//   ....[199]....
        /*0d6c*/ 	.word	0x00006230
        /*0d70*/ 	.word	0x000000ff
        /*0d74*/ 	.word	0x00000000
        /*0d78*/ 	.short	0x0101
        /*0d7a*/ 	.byte	0x04
	.zero		1


	//   ....[200]....
        /*0d7c*/ 	.word	0x00006720
        /*0d80*/ 	.word	0x000000ff
        /*0d84*/ 	.word	0x00000370
        /*0d88*/ 	.short	0x010a
        /*0d8a*/ 	.byte	0x1f
	.zero		1


	//   ....[201]....
        /*0d8c*/ 	.word	0x000067c0
        /*0d90*/ 	.word	0x000000ff
        /*0d94*/ 	.word	0x00000000
        /*0d98*/ 	.short	0x0101
        /*0d9a*/ 	.byte	0x26
	.zero		1


	//   ....[202]....
        /*0d9c*/ 	.word	0x00006d10
        /*0da0*/ 	.word	0x000000ff
        /*0da4*/ 	.word	0x00000368
        /*0da8*/ 	.short	0x010a
        /*0daa*/ 	.byte	0x1f
	.zero		1


	//   ....[203]....
        /*0dac*/ 	.word	0x00006eb0
        /*0db0*/ 	.word	0x000000ff
        /*0db4*/ 	.word	0x00000350
        /*0db8*/ 	.short	0x010a
        /*0dba*/ 	.byte	0x1f
	.zero		1


	//   ....[204]....
        /*0dbc*/ 	.word	0x00007170
        /*0dc0*/ 	.word	0x000000ff
        /*0dc4*/ 	.word	0x00000340
        /*0dc8*/ 	.short	0x010b
        /*0dca*/ 	.byte	0x1f
	.zero		1


	//   ....[205]....
        /*0dcc*/ 	.word	0x00007180
        /*0dd0*/ 	.word	0x000000ff
        /*0dd4*/ 	.word	0x00000000
        /*0dd8*/ 	.short	0x0101
        /*0dda*/ 	.byte	0x2d
	.zero		1


	//   ....[206]....
        /*0ddc*/ 	.word	0x00007190
        /*0de0*/ 	.word	0x000000ff
        /*0de4*/ 	.word	0x00000358
        /*0de8*/ 	.short	0x010a
        /*0dea*/ 	.byte	0x1f
	.zero		1


	//   ....[207]....
        /*0dec*/ 	.word	0x000073c0
        /*0df0*/ 	.word	0x000000ff
        /*0df4*/ 	.word	0x00000348
        /*0df8*/ 	.short	0x010b
        /*0dfa*/ 	.byte	0x1f
	.zero		1


	//   ....[208]....
        /*0dfc*/ 	.word	0x000073d0
        /*0e00*/ 	.word	0x000000ff
        /*0e04*/ 	.word	0x00000000
        /*0e08*/ 	.short	0x0101
        /*0e0a*/ 	.byte	0x2c
	.zero		1


	//   ....[209]....
        /*0e0c*/ 	.word	0x00007410
        /*0e10*/ 	.word	0x000000ff
        /*0e14*/ 	.word	0x00000350
        /*0e18*/ 	.short	0x010a
        /*0e1a*/ 	.byte	0x1f
	.zero		1


	//   ....[210]....
        /*0e1c*/ 	.word	0x00007450
        /*0e20*/ 	.word	0x00000000
        /*0e24*/ 	.word	0x00000358
        /*0e28*/ 	.short	0x010a
        /*0e2a*/ 	.byte	0xff
	.zero		1


	//   ....[211]....
        /*0e2c*/ 	.word	0x000077b0
        /*0e30*/ 	.word	0x000000ff
        /*0e34*/ 	.word	0x00000370
        /*0e38*/ 	.short	0x010a
        /*0e3a*/ 	.byte	0x2c
	.zero		1


	//   ....[212]....
        /*0e3c*/ 	.word	0x00007880
        /*0e40*/ 	.word	0x000000ff
        /*0e44*/ 	.word	0x00000000
        /*0e48*/ 	.short	0x0101
        /*0e4a*/ 	.byte	0x04
	.zero		1


	//   ....[213]....
        /*0e4c*/ 	.word	0x00008520
        /*0e50*/ 	.word	0x00000000
        /*0e54*/ 	.word	0x00000340
        /*0e58*/ 	.short	0x010a
        /*0e5a*/ 	.byte	0xff
	.zero		1


	//   ....[214]....
        /*0e5c*/ 	.word	0x000085b0
        /*0e60*/ 	.word	0x00000068
        /*0e64*/ 	.word	0x00000380
        /*0e68*/ 	.short	0x010a
        /*0e6a*/ 	.byte	0xff
	.zero		1


	//   ....[215]....
        /*0e6c*/ 	.word	0x00008710
        /*0e70*/ 	.word	0x00000000
        /*0e74*/ 	.word	0x00000340
        /*0e78*/ 	.short	0x010a
        /*0e7a*/ 	.byte	0xff
	.zero		1


	//   ....[216]....
        /*0e7c*/ 	.word	0x00008840
        /*0e80*/ 	.word	0x00000002
        /*0e84*/ 	.word	0x00000000
        /*0e88*/ 	.short	0x0101
        /*0e8a*/ 	.byte	0xff
	.zero		1


	//   ....[217]....
        /*0e8c*/ 	.word	0x000088a0
        /*0e90*/ 	.word	0x00000068
        /*0e94*/ 	.word	0x00000380
        /*0e98*/ 	.short	0x010a
        /*0e9a*/ 	.byte	0xff
	.zero		1


	//   ....[218]....
        /*0e9c*/ 	.word	0x000094a0
        /*0ea0*/ 	.word	0x00000075
        /*0ea4*/ 	.word	0x00000340
        /*0ea8*/ 	.short	0x010a
        /*0eaa*/ 	.byte	0xff
	.zero		1


	//   ....[219]....
        /*0eac*/ 	.word	0x00009570
        /*0eb0*/ 	.word	0x00000075
        /*0eb4*/ 	.word	0x00000340
        /*0eb8*/ 	.short	0x010a
        /*0eba*/ 	.byte	0xff
	.zero		1


	//   ....[220]....
        /*0ebc*/ 	.word	0x00009680
        /*0ec0*/ 	.word	0x00000000
        /*0ec4*/ 	.word	0x00000000
        /*0ec8*/ 	.short	0x0101
        /*0eca*/ 	.byte	0xff
	.zero		1


	//   ....[221]....
        /*0ecc*/ 	.word	0x00009980
        /*0ed0*/ 	.word	0x00000068
        /*0ed4*/ 	.word	0x00000000
        /*0ed8*/ 	.short	0x0101
        /*0eda*/ 	.byte	0xff
	.zero		1


	//   ....[222]....
        /*0edc*/ 	.word	0x0000a350
        /*0ee0*/ 	.word	0x00000000
        /*0ee4*/ 	.word	0x000001a0
        /*0ee8*/ 	.short	0x010a
        /*0eea*/ 	.byte	0xff
	.zero		1


	//   ....[223]....
        /*0eec*/ 	.word	0x0000a3b0
        /*0ef0*/ 	.word	0x00000000
        /*0ef4*/ 	.word	0x000001a0
        /*0ef8*/ 	.short	0x010a
        /*0efa*/ 	.byte	0xff
	.zero		1


	//   ....[224]....
        /*0efc*/ 	.word	0x0000a410
        /*0f00*/ 	.word	0x00000000
        /*0f04*/ 	.word	0x00000370
        /*0f08*/ 	.short	0x010a
        /*0f0a*/ 	.byte	0xff
	.zero		1


	//   ....[225]....
        /*0f0c*/ 	.word	0x0000a470
        /*0f10*/ 	.word	0x00000000
        /*0f14*/ 	.word	0x00000000
        /*0f18*/ 	.short	0x010a
        /*0f1a*/ 	.byte	0xff
	.zero		1


	//   ....[226]....
        /*0f1c*/ 	.word	0x0000a4d0
        /*0f20*/ 	.word	0x00000000
        /*0f24*/ 	.word	0x00000000
        /*0f28*/ 	.short	0x010a
        /*0f2a*/ 	.byte	0xff
	.zero		1


	//   ....[227]....
        /*0f2c*/ 	.word	0x0000a530
        /*0f30*/ 	.word	0x00000000
        /*0f34*/ 	.word	0x00000000
        /*0f38*/ 	.short	0x010a
        /*0f3a*/ 	.byte	0xff
	.zero		1


	//   ....[228]....
        /*0f3c*/ 	.word	0x0000a590
        /*0f40*/ 	.word	0x00000000
        /*0f44*/ 	.word	0x00000000
        /*0f48*/ 	.short	0x010a
        /*0f4a*/ 	.byte	0xff
	.zero		1


	//   ....[229]....
        /*0f4c*/ 	.word	0x0000a5f0
        /*0f50*/ 	.word	0x00000000
        /*0f54*/ 	.word	0x00000000
        /*0f58*/ 	.short	0x010a
        /*0f5a*/ 	.byte	0xff
	.zero		1


	//   ....[230]....
        /*0f5c*/ 	.word	0x0000a650
        /*0f60*/ 	.word	0x00000000
        /*0f64*/ 	.word	0x00000000
        /*0f68*/ 	.short	0x010a
        /*0f6a*/ 	.byte	0xff
	.zero		1


	//   ....[231]....
        /*0f6c*/ 	.word	0x0000a6b0
        /*0f70*/ 	.word	0x00000000
        /*0f74*/ 	.word	0x00000000
        /*0f78*/ 	.short	0x010a
        /*0f7a*/ 	.byte	0xff
	.zero		1


	//   ....[232]....
        /*0f7c*/ 	.word	0x0000a710
        /*0f80*/ 	.word	0x00000000
        /*0f84*/ 	.word	0x00000000
        /*0f88*/ 	.short	0x010a
        /*0f8a*/ 	.byte	0xff
	.zero		1


	//   ....[233]....
        /*0f8c*/ 	.word	0x0000a770
        /*0f90*/ 	.word	0x00000000
        /*0f94*/ 	.word	0x00000000
        /*0f98*/ 	.short	0x010a
        /*0f9a*/ 	.byte	0xff
	.zero		1


	//   ....[234]....
        /*0f9c*/ 	.word	0x0000a7d0
        /*0fa0*/ 	.word	0x00000000
        /*0fa4*/ 	.word	0x00000000
        /*0fa8*/ 	.short	0x010a
        /*0faa*/ 	.byte	0xff
	.zero		1


	//   ....[235]....
        /*0fac*/ 	.word	0x0000a830
        /*0fb0*/ 	.word	0x00000000
        /*0fb4*/ 	.word	0x00000000
        /*0fb8*/ 	.short	0x010a
        /*0fba*/ 	.byte	0xff
	.zero		1


	//   ....[236]....
        /*0fbc*/ 	.word	0x0000a890
        /*0fc0*/ 	.word	0x00000000
        /*0fc4*/ 	.word	0x00000000
        /*0fc8*/ 	.short	0x010a
        /*0fca*/ 	.byte	0xff
	.zero		1


	//   ....[237]....
        /*0fcc*/ 	.word	0x0000a8f0
        /*0fd0*/ 	.word	0x00000000
        /*0fd4*/ 	.word	0x00000000
        /*0fd8*/ 	.short	0x010a
        /*0fda*/ 	.byte	0xff
	.zero		1


	//   ....[238]....
        /*0fdc*/ 	.word	0x0000a950
        /*0fe0*/ 	.word	0x00000000
        /*0fe4*/ 	.word	0x00000000
        /*0fe8*/ 	.short	0x010a
        /*0fea*/ 	.byte	0xff
	.zero		1


	//   ....[239]....
        /*0fec*/ 	.word	0x0000a9b0
        /*0ff0*/ 	.word	0x00000000
        /*0ff4*/ 	.word	0x00000000
        /*0ff8*/ 	.short	0x010a
        /*0ffa*/ 	.byte	0xff
	.zero		1


	//   ....[240]....
        /*0ffc*/ 	.word	0x0000aa10
        /*1000*/ 	.word	0x00000000
        /*1004*/ 	.word	0x00000000
        /*1008*/ 	.short	0x010a
        /*100a*/ 	.byte	0xff
	.zero		1


	//   ....[241]....
        /*100c*/ 	.word	0x0000aa70
        /*1010*/ 	.word	0x00000000
        /*1014*/ 	.word	0x00000000
        /*1018*/ 	.short	0x010a
        /*101a*/ 	.byte	0xff
	.zero		1


	//   ....[242]....
        /*101c*/ 	.word	0x0000aad0
        /*1020*/ 	.word	0x00000000
        /*1024*/ 	.word	0x00000000
        /*1028*/ 	.short	0x010a
        /*102a*/ 	.byte	0xff
	.zero		1


	//   ....[243]....
        /*102c*/ 	.word	0x0000ab30
        /*1030*/ 	.word	0x00000000
        /*1034*/ 	.word	0x00000000
        /*1038*/ 	.short	0x010a
        /*103a*/ 	.byte	0xff
	.zero		1


	//   ....[244]....
        /*103c*/ 	.word	0x0000ab90
        /*1040*/ 	.word	0x00000000
        /*1044*/ 	.word	0x00000000
        /*1048*/ 	.short	0x010a
        /*104a*/ 	.byte	0xff
	.zero		1


	//   ....[245]....
        /*104c*/ 	.word	0x0000abf0
        /*1050*/ 	.word	0x00000000
        /*1054*/ 	.word	0x00000000
        /*1058*/ 	.short	0x010a
        /*105a*/ 	.byte	0xff
	.zero		1


	//   ....[246]....
        /*105c*/ 	.word	0x0000ac50
        /*1060*/ 	.word	0x00000000
        /*1064*/ 	.word	0x00000000
        /*1068*/ 	.short	0x010a
        /*106a*/ 	.byte	0xff
	.zero		1


	//   ....[247]....
        /*106c*/ 	.word	0x0000acb0
        /*1070*/ 	.word	0x00000000
        /*1074*/ 	.word	0x00000000
        /*1078*/ 	.short	0x010a
        /*107a*/ 	.byte	0xff
	.zero		1


	//   ....[248]....
        /*107c*/ 	.word	0x0000ad10
        /*1080*/ 	.word	0x00000000
        /*1084*/ 	.word	0x00000000
        /*1088*/ 	.short	0x010a
        /*108a*/ 	.byte	0xff
	.zero		1


	//   ....[249]....
        /*108c*/ 	.word	0x0000ad70
        /*1090*/ 	.word	0x00000000
        /*1094*/ 	.word	0x00000000
        /*1098*/ 	.short	0x010a
        /*109a*/ 	.byte	0xff
	.zero		1


	//   ....[250]....
        /*109c*/ 	.word	0x0000add0
        /*10a0*/ 	.word	0x00000000
        /*10a4*/ 	.word	0x00000000
        /*10a8*/ 	.short	0x010a
        /*10aa*/ 	.byte	0xff
	.zero		1


	//   ....[251]....
        /*10ac*/ 	.word	0x0000ae30
        /*10b0*/ 	.word	0x00000000
        /*10b4*/ 	.word	0x00000000
        /*10b8*/ 	.short	0x010a
        /*10ba*/ 	.byte	0xff
	.zero		1


	//   ....[252]....
        /*10bc*/ 	.word	0x0000ae90
        /*10c0*/ 	.word	0x00000000
        /*10c4*/ 	.word	0x00000000
        /*10c8*/ 	.short	0x010a
        /*10ca*/ 	.byte	0xff
	.zero		1


	//   ....[253]....
        /*10cc*/ 	.word	0x0000aef0
        /*10d0*/ 	.word	0x00000000
        /*10d4*/ 	.word	0x00000000
        /*10d8*/ 	.short	0x010a
        /*10da*/ 	.byte	0xff
	.zero		1


	//   ....[254]....
        /*10dc*/ 	.word	0x0000af50
        /*10e0*/ 	.word	0x00000000
        /*10e4*/ 	.word	0x00000000
        /*10e8*/ 	.short	0x010a
        /*10ea*/ 	.byte	0xff
	.zero		1


	//   ....[255]....
        /*10ec*/ 	.word	0x0000afb0
        /*10f0*/ 	.word	0x00000000
        /*10f4*/ 	.word	0x00000000
        /*10f8*/ 	.short	0x010a
        /*10fa*/ 	.byte	0xff
	.zero		1


	//   ....[0]....
        /*10fc*/ 	.word	0x0000b010
        /*1100*/ 	.word	0x00000000
        /*1104*/ 	.word	0x00000000
        /*1108*/ 	.short	0x010a
        /*110a*/ 	.byte	0xff
	.zero		1


	//   ....[1]....
        /*110c*/ 	.word	0x0000b070
        /*1110*/ 	.word	0x00000000
        /*1114*/ 	.word	0x00000000
        /*1118*/ 	.short	0x010a
        /*111a*/ 	.byte	0xff
	.zero		1


	//   ....[2]....
        /*111c*/ 	.word	0x0000b0d0
        /*1120*/ 	.word	0x00000000
        /*1124*/ 	.word	0x00000000
        /*1128*/ 	.short	0x010a
        /*112a*/ 	.byte	0xff
	.zero		1


	//   ....[3]....
        /*112c*/ 	.word	0x0000b130
        /*1130*/ 	.word	0x00000000
        /*1134*/ 	.word	0x00000000
        /*1138*/ 	.short	0x010a
        /*113a*/ 	.byte	0xff
	.zero		1


	//   ....[4]....
        /*113c*/ 	.word	0x0000b190
        /*1140*/ 	.word	0x00000000
        /*1144*/ 	.word	0x00000000
        /*1148*/ 	.short	0x010a
        /*114a*/ 	.byte	0xff
	.zero		1


	//   ....[5]....
        /*114c*/ 	.word	0x0000b1f0
        /*1150*/ 	.word	0x00000000
        /*1154*/ 	.word	0x00000000
        /*1158*/ 	.short	0x010a
        /*115a*/ 	.byte	0xff
	.zero		1


	//   ....[6]....
        /*115c*/ 	.word	0x0000b250
        /*1160*/ 	.word	0x00000000
        /*1164*/ 	.word	0x00000000
        /*1168*/ 	.short	0x010a
        /*116a*/ 	.byte	0xff
	.zero		1


	//   ....[7]....
        /*116c*/ 	.word	0x0000b2b0
        /*1170*/ 	.word	0x00000000
        /*1174*/ 	.word	0x00000000
        /*1178*/ 	.short	0x010a
        /*117a*/ 	.byte	0xff
	.zero		1


	//   ....[8]....
        /*117c*/ 	.word	0x0000b310
        /*1180*/ 	.word	0x00000000
        /*1184*/ 	.word	0x00000000
        /*1188*/ 	.short	0x010a
        /*118a*/ 	.byte	0xff
	.zero		1


	//   ....[9]....
        /*118c*/ 	.word	0x0000b370
        /*1190*/ 	.word	0x00000000
        /*1194*/ 	.word	0x00000000
        /*1198*/ 	.short	0x010a
        /*119a*/ 	.byte	0xff
	.zero		1


	//   ....[10]....
        /*119c*/ 	.word	0x0000b3d0
        /*11a0*/ 	.word	0x00000000
        /*11a4*/ 	.word	0x00000000
        /*11a8*/ 	.short	0x010a
        /*11aa*/ 	.byte	0xff
	.zero		1


	//   ....[11]....
        /*11ac*/ 	.word	0x0000b430
        /*11b0*/ 	.word	0x00000000
        /*11b4*/ 	.word	0x00000000
        /*11b8*/ 	.short	0x010a
        /*11ba*/ 	.byte	0xff
	.zero		1


	//   ....[12]....
        /*11bc*/ 	.word	0x0000b490
        /*11c0*/ 	.word	0x00000000
        /*11c4*/ 	.word	0x00000000
        /*11c8*/ 	.short	0x010a
        /*11ca*/ 	.byte	0xff
	.zero		1


	//   ....[13]....
        /*11cc*/ 	.word	0x0000b4f0
        /*11d0*/ 	.word	0x00000000
        /*11d4*/ 	.word	0x00000000
        /*11d8*/ 	.short	0x010a
        /*11da*/ 	.byte	0xff
	.zero		1


	//   ....[14]....
        /*11dc*/ 	.word	0x0000b550
        /*11e0*/ 	.word	0x00000000
        /*11e4*/ 	.word	0x00000000
        /*11e8*/ 	.short	0x010a
        /*11ea*/ 	.byte	0xff
	.zero		1


	//   ....[15]....
        /*11ec*/ 	.word	0x0000b5b0
        /*11f0*/ 	.word	0x00000000
        /*11f4*/ 	.word	0x00000000
        /*11f8*/ 	.short	0x010a
        /*11fa*/ 	.byte	0xff
	.zero		1


	//   ....[16]....
        /*11fc*/ 	.word	0x0000b610
        /*1200*/ 	.word	0x00000000
        /*1204*/ 	.word	0x00000000
        /*1208*/ 	.short	0x010a
        /*120a*/ 	.byte	0xff
	.zero		1


	//   ....[17]....
        /*120c*/ 	.word	0x0000b670
        /*1210*/ 	.word	0x00000000
        /*1214*/ 	.word	0x00000000
        /*1218*/ 	.short	0x010a
        /*121a*/ 	.byte	0xff
	.zero		1


	//   ....[18]....
        /*121c*/ 	.word	0x0000b6d0
        /*1220*/ 	.word	0x00000000
        /*1224*/ 	.word	0x00000000
        /*1228*/ 	.short	0x010a
        /*122a*/ 	.byte	0xff
	.zero		1


	//   ....[19]....
        /*122c*/ 	.word	0x0000b730
        /*1230*/ 	.word	0x00000000
        /*1234*/ 	.word	0x00000000
        /*1238*/ 	.short	0x010a
        /*123a*/ 	.byte	0xff
	.zero		1


	//   ....[20]....
        /*123c*/ 	.word	0x0000b790
        /*1240*/ 	.word	0x00000004
        /*1244*/ 	.word	0x00000378
        /*1248*/ 	.short	0x010a
        /*124a*/ 	.byte	0xff
	.zero		1


	//   ....[21]....
        /*124c*/ 	.word	0x0000b7f0
        /*1250*/ 	.word	0x00000004
        /*1254*/ 	.word	0x00000370
        /*1258*/ 	.short	0x010a
        /*125a*/ 	.byte	0xff
	.zero		1


	//   ....[22]....
        /*125c*/ 	.word	0x0000b850
        /*1260*/ 	.word	0x00000005
        /*1264*/ 	.word	0x00000008
        /*1268*/ 	.short	0x010a
        /*126a*/ 	.byte	0xff
	.zero		1


	//   ....[23]....
        /*126c*/ 	.word	0x0000b930
        /*1270*/ 	.word	0x00000003
        /*1274*/ 	.word	0x00000008
        /*1278*/ 	.short	0x010a
        /*127a*/ 	.byte	0xff
	.zero		1


	//   ....[24]....
        /*127c*/ 	.word	0x0000b990
        /*1280*/ 	.word	0x00000004
        /*1284*/ 	.word	0x00000370
        /*1288*/ 	.short	0x010a
        /*128a*/ 	.byte	0xff
	.zero		1


	//   ....[25]....
        /*128c*/ 	.word	0x0000b9f0
        /*1290*/ 	.word	0x00000004
        /*1294*/ 	.word	0x00000390
        /*1298*/ 	.short	0x010a
        /*129a*/ 	.byte	0xff
	.zero		1


	//   ....[26]....
        /*129c*/ 	.word	0x0000ba50
        /*12a0*/ 	.word	0x00000004
        /*12a4*/ 	.word	0x00000000
        /*12a8*/ 	.short	0x010a
        /*12aa*/ 	.byte	0xff
	.zero		1


	//   ....[27]....
        /*12ac*/ 	.word	0x0000bab0
        /*12b0*/ 	.word	0x00000000
        /*12b4*/ 	.word	0x00000000
        /*12b8*/ 	.short	0x010a
        /*12ba*/ 	.byte	0xff
	.zero		1


	//   ....[28]....
        /*12bc*/ 	.word	0x0000bb10
        /*12c0*/ 	.word	0x00000000
        /*12c4*/ 	.word	0x000003a0
        /*12c8*/ 	.short	0x010a
        /*12ca*/ 	.byte	0xff
	.zero		1


	//   ....[29]....
        /*12cc*/ 	.word	0x0000bb70
        /*12d0*/ 	.word	0x00000002
        /*12d4*/ 	.word	0x00000370
        /*12d8*/ 	.short	0x010a
        /*12da*/ 	.byte	0xff
	.zero		1


	//   ....[30]....
        /*12dc*/ 	.word	0x0000bbd0
        /*12e0*/ 	.word	0x00000002
        /*12e4*/ 	.word	0x00000368
        /*12e8*/ 	.short	0x010a
        /*12ea*/ 	.byte	0xff
	.zero		1


	//   ....[31]....
        /*12ec*/ 	.word	0x0000bc30
        /*12f0*/ 	.word	0x00000003
        /*12f4*/ 	.word	0x00000350
        /*12f8*/ 	.short	0x010a
        /*12fa*/ 	.byte	0xff
	.zero		1


	//   ....[32]....
        /*12fc*/ 	.word	0x0000bc90
        /*1300*/ 	.word	0x00000003
        /*1304*/ 	.word	0x00000358
        /*1308*/ 	.short	0x010a
        /*130a*/ 	.byte	0xff
	.zero		1


	//   ....[33]....
        /*130c*/ 	.word	0x0000bcf0
        /*1310*/ 	.word	0x00000000
        /*1314*/ 	.word	0x00000350
        /*1318*/ 	.short	0x010a
        /*131a*/ 	.byte	0xff
	.zero		1


	//   ....[34]....
        /*131c*/ 	.word	0x0000bd50
        /*1320*/ 	.word	0x00000000
        /*1324*/ 	.word	0x00000370
        /*1328*/ 	.short	0x010a
        /*132a*/ 	.byte	0xff
	.zero		1


	//   ....[35]....
        /*132c*/ 	.word	0x0000bda0
        /*1330*/ 	.word	0x00000000
        /*1334*/ 	.word	0x00000340
        /*1338*/ 	.short	0x010a
        /*133a*/ 	.byte	0xff
	.zero		1


	//   ....[36]....
        /*133c*/ 	.word	0x0000bdf0
        /*1340*/ 	.word	0x00000068
        /*1344*/ 	.word	0x00000380
        /*1348*/ 	.short	0x010a
        /*134a*/ 	.byte	0xff
	.zero		1


	//   ....[37]....
        /*134c*/ 	.word	0x0000be40
        /*1350*/ 	.word	0x00000075
        /*1354*/ 	.word	0x00000340
        /*1358*/ 	.short	0x010a
        /*135a*/ 	.byte	0xff
	.zero		1


	//----- nvinfo : EIATTR_NUM_MBARRIERS
	.align		4
.L_47:
        /*135c*/ 	.byte	0x03, 0x38
        /*135e*/ 	.short	0x0075


	//----- nvinfo : EIATTR_EXIT_INSTR_OFFSETS
	.align		4
        /*1360*/ 	.byte	0x04, 0x1c
        /*1362*/ 	.short	(.L_49 - .L_48)


	//   ....[0]....
.L_48:
        /*1364*/ 	.word	0x00005070


	//   ....[1]....
        /*1368*/ 	.word	0x00005300


	//   ....[2]....
        /*136c*/ 	.word	0x00005360


	//   ....[3]....
        /*1370*/ 	.word	0x00006450


	//   ....[4]....
        /*1374*/ 	.word	0x00007480


	//   ....[5]....
        /*1378*/ 	.word	0x000074c0


	//   ....[6]....
        /*137c*/ 	.word	0x0000a330


	//----- nvinfo : EIATTR_MAX_THREADS
	.align		4
.L_49:
        /*1380*/ 	.byte	0x04, 0x05
        /*1382*/ 	.short	(.L_51 - .L_50)
.L_50:
        /*1384*/ 	.word	0x00000100
        /*1388*/ 	.word	0x00000001
        /*138c*/ 	.word	0x00000001


	//----- nvinfo : EIATTR_CRS_STACK_SIZE
	.align		4
.L_51:
        /*1390*/ 	.byte	0x04, 0x1e
        /*1392*/ 	.short	(.L_53 - .L_52)
.L_52:
        /*1394*/ 	.word	0x00000000


	//----- nvinfo : EIATTR_CBANK_PARAM_SIZE
	.align		4
.L_53:
        /*1398*/ 	.byte	0x03, 0x19
        /*139a*/ 	.short	0x0800


	//----- nvinfo : EIATTR_PARAM_CBANK
	.align		4
        /*139c*/ 	.byte	0x04, 0x0a
        /*139e*/ 	.short	(.L_55 - .L_54)
	.align		4
.L_54:
        /*13a0*/ 	.word	index@(.nv.constant0._ZN7cutlass13device_kernelINS_4conv6kernel13ConvUniversalINS1_16ConvProblemShapeILNS1_8OperatorE1ELi2EEENS1_10collective14CollectiveConvINS1_47MainloopSm100TmaUmmaWarpSpecializedImplicitGemmILS5_1ELi52ELi2ELi1ELi2EN4cute5tupleIJNSA_1CILi2EEENSC_ILi1EEESE_EEEEENSB_IJNSC_ILi128EEESH_NSB_IJNSC_ILi32EEEEEEEEENS_12float_e4m3_tESL_NSA_8TiledMMAINSA_8MMA_AtomIJNSA_10MMA_TraitsINSA_25SM100_MMA_F8F6F4_2x1SM_SSEJSL_SL_fSH_SH_NSA_17integral_constantINSA_4UMMA5MajorELSS_0EEENSQ_ISS_LSS_1EEENSQ_INSR_7ScaleInELSV_0EEESW_EEEEEENSA_6LayoutINSB_IJSE_SE_SE_EEENSB_IJNSC_ILi0EEES11_S11_EEEEENSB_IJNSA_10UnderscoreES14_S14_EEEEENS7_6detail27Sm100ImplicitGemmTileTraitsINSA_25SM100_TMA_2SM_LOAD_IM2COLENSA_14ComposedLayoutINSA_7SwizzleILi1ELi4ELi3EEENSA_18smem_ptr_flag_bitsILi8EEENSZ_INSB_IJNSC_ILi8EEESI_EEENSB_IJSI_SE_EEEEEEEvEENS18_INSA_18SM100_TMA_2SM_LOADENS1A_INS1B_ILi2ELi4ELi3EEES1E_NSZ_INSB_IJNSC_ILi64EEES1F_EEENSB_IJSE_S1N_EEEEEEEvEEEENS_8epilogue10collective18CollectiveEpilogueINS1U_23Sm100TmaWarpSpecializedILi2ELi2ELi32ELb0ELb0EEEJNSB_IJS1N_SH_SJ_EEENSB_IJNSZ_IS1N_SE_EENSZ_INSB_IJSI_SD_EEES1P_EEEEESL_NSB_IJNSB_IJlllEEESE_S11_EEESL_S25_NS1U_6fusion15FusionCallbacksIS1Y_NS26_17LinearCombinationISL_fSL_fLNS_15FloatRoundStyleE2EEES1Z_S23_JEEENSA_5SM1004TMEM4LOAD26SM100_TMEM_LOAD_32dp32b32xENSA_20SM90_TMA_LOAD_IM2COLES1J_NSA_39AutoVectorizingCopyWithAssumedAlignmentILi128EEENSA_21SM90_TMA_STORE_IM2COLES1J_S2I_S2I_EEEvvEEEEvNT_6ParamsE)
        /*13a4*/ 	.short	0x0380
        /*13a6*/ 	.short	0x0800


	//----- nvinfo : EIATTR_SW_WAR
	.align		4
.L_55:
        /*13a8*/ 	.byte	0x04, 0x36
        /*13aa*/ 	.short	(.L_57 - .L_56)
.L_56:
        /*13ac*/ 	.word	0x00000008
.L_57:


//--------------------- .nv.callgraph             --------------------------
	.section	.nv.callgraph,"",@"SHT_CUDA_CALLGRAPH"
	.align	4
	.sectionentsize	8
	.align		4
        /*0000*/ 	.word	0x00000000
	.align		4
        /*0004*/ 	.word	0xffffffff
	.align		4
        /*0008*/ 	.word	index@(_ZN7cutlass13device_kernelINS_4conv6kernel13ConvUniversalINS1_16ConvProblemShapeILNS1_8OperatorE1ELi2EEENS1_10collective14CollectiveConvINS1_47MainloopSm100TmaUmmaWarpSpecializedImplicitGemmILS5_1ELi52ELi2ELi1ELi2EN4cute5tupleIJNSA_1CILi2EEENSC_ILi1EEESE_EEEEENSB_IJNSC_ILi128EEESH_NSB_IJNSC_ILi32EEEEEEEEENS_12float_e4m3_tESL_NSA_8TiledMMAINSA_8MMA_AtomIJNSA_10MMA_TraitsINSA_25SM100_MMA_F8F6F4_2x1SM_SSEJSL_SL_fSH_SH_NSA_17integral_constantINSA_4UMMA5MajorELSS_0EEENSQ_ISS_LSS_1EEENSQ_INSR_7ScaleInELSV_0EEESW_EEEEEENSA_6LayoutINSB_IJSE_SE_SE_EEENSB_IJNSC_ILi0EEES11_S11_EEEEENSB_IJNSA_10UnderscoreES14_S14_EEEEENS7_6detail27Sm100ImplicitGemmTileTraitsINSA_25SM100_TMA_2SM_LOAD_IM2COLENSA_14ComposedLayoutINSA_7SwizzleILi1ELi4ELi3EEENSA_18smem_ptr_flag_bitsILi8EEENSZ_INSB_IJNSC_ILi8EEESI_EEENSB_IJSI_SE_EEEEEEEvEENS18_INSA_18SM100_TMA_2SM_LOADENS1A_INS1B_ILi2ELi4ELi3EEES1E_NSZ_INSB_IJNSC_ILi64EEES1F_EEENSB_IJSE_S1N_EEEEEEEvEEEENS_8epilogue10collective18CollectiveEpilogueINS1U_23Sm100TmaWarpSpecializedILi2ELi2ELi32ELb0ELb0EEEJNSB_IJS1N_SH_SJ_EEENSB_IJNSZ_IS1N_SE_EENSZ_INSB_IJSI_SD_EEES1P_EEEEESL_NSB_IJNSB_IJlllEEESE_S11_EEESL_S25_NS1U_6fusion15FusionCallbacksIS1Y_NS26_17LinearCombinationISL_fSL_fLNS_15FloatRoundStyleE2EEES1Z_S23_JEEENSA_5SM1004TMEM4LOAD26SM100_TMEM_LOAD_32dp32b32xENSA_20SM90_TMA_LOAD_IM2COLES1J_NSA_39AutoVectorizingCopyWithAssumedAlignmentILi128EEENSA_21SM90_TMA_STORE_IM2COLES1J_S2I_S2I_EEEvvEEEEvNT_6ParamsE)
	.align		4
        /*000c*/ 	.word	index@(__assertfail)
	.align		4
        /*0010*/ 	.word	0x00000000
	.align		4
        /*0014*/ 	.word	0xfffffffe
	.align		4
        /*0018*/ 	.word	0x00000000
	.align		4
        /*001c*/ 	.word	0xfffffffd
	.align		4
        /*0020*/ 	.word	0x00000000
	.align		4
        /*0024*/ 	.word	0xfffffffc


//--------------------- .nv.constant4             --------------------------
	.section	.nv.constant4,"a",@progbits
	.align	8
	.align		8
.nv.constant4:
        /*0000*/ 	.dword	__assertfail
	.align		8
        /*0008*/ 	.dword	__unnamed_1
	.align		8
        /*0010*/ 	.dword	__unnamed_2
	.align		8
        /*0018*/ 	.dword	_ZN39_INTERNAL_83cb1a02_4_k_cu_62b3268a_38824cuda3std3__45__cpo5beginE
	.align		8
        /*0020*/ 	.dword	_ZN39_INTERNAL_83cb1a02_4_k_cu_62b3268a_38824cuda3std3__45__cpo3endE
	.align		8
        /*0028*/ 	.dword	_ZN39_INTERNAL_83cb1a02_4_k_cu_62b3268a_38824cuda3std3__45__cpo6cbeginE
	.align		8
        /*0030*/ 	.dword	_ZN39_INTERNAL_83cb1a02_4_k_cu_62b3268a_38824cuda3std3__45__cpo4cendE
	.align		8
        /*0038*/ 	.dword	_ZN39_INTERNAL_83cb1a02_4_k_cu_62b3268a_38824cuda3std3__441_GLOBAL__N__83cb1a02_4_k_cu_62b3268a_38826ignoreE
	.align		8
        /*0040*/ 	.dword	_ZN39_INTERNAL_83cb1a02_4_k_cu_62b3268a_38824cuda3std3__419piecewise_constructE
	.align		8
        /*0048*/ 	.dword	_ZN39_INTERNAL_83cb1a02_4_k_cu_62b3268a_38824cuda3std3__48in_placeE
	.align		8
        /*0050*/ 	.dword	_ZN39_INTERNAL_83cb1a02_4_k_cu_62b3268a_38824cuda3std6ranges3__45__cpo4swapE
	.align		8
        /*0058*/ 	.dword	_ZN39_INTERNAL_83cb1a02_4_k_cu_62b3268a_38824cuda3std6ranges3__45__cpo9iter_moveE
	.align		8
        /*0060*/ 	.dword	_ZN39_INTERNAL_83cb1a02_4_k_cu_62b3268a_38824cute7productE
	.align		8
        /*0068*/ 	.dword	_ZN39_INTERNAL_83cb1a02_4_k_cu_62b3268a_38824cute1_E
	.align		8
        /*0070*/ 	.dword	$str$27
	.align		8
        /*0078*/ 	.dword	$str$28
	.align		8
        /*0080*/ 	.dword	$str$29
	.align		8
        /*0088*/ 	.dword	$str$30


//--------------------- .text._ZN7cutlass13device_kernelINS_4conv6kernel13ConvUniversalINS1_16ConvProblemShapeILNS1_8OperatorE1ELi2EEENS1_10collective14CollectiveConvINS1_47MainloopSm100TmaUmmaWarpSpecializedImplicitGemmILS5_1ELi52ELi2ELi1ELi2EN4cute5tupleIJNSA_1CILi2EEENSC_ILi1EEESE_EEEEENSB_IJNSC_ILi128EEESH_NSB_IJNSC_ILi32EEEEEEEEENS_12float_e4m3_tESL_NSA_8TiledMMAINSA_8MMA_AtomIJNSA_10MMA_TraitsINSA_25SM100_MMA_F8F6F4_2x1SM_SSEJSL_SL_fSH_SH_NSA_17integral_constantINSA_4UMMA5MajorELSS_0EEENSQ_ISS_LSS_1EEENSQ_INSR_7ScaleInELSV_0EEESW_EEEEEENSA_6LayoutINSB_IJSE_SE_SE_EEENSB_IJNSC_ILi0EEES11_S11_EEEEENSB_IJNSA_10UnderscoreES14_S14_EEEEENS7_6detail27Sm100ImplicitGemmTileTraitsINSA_25SM100_TMA_2SM_LOAD_IM2COLENSA_14ComposedLayoutINSA_7SwizzleILi1ELi4ELi3EEENSA_18smem_ptr_flag_bitsILi8EEENSZ_INSB_IJNSC_ILi8EEESI_EEENSB_IJSI_SE_EEEEEEEvEENS18_INSA_18SM100_TMA_2SM_LOADENS1A_INS1B_ILi2ELi4ELi3EEES1E_NSZ_INSB_IJNSC_ILi64EEES1F_EEENSB_IJSE_S1N_EEEEEEEvEEEENS_8epilogue10collective18CollectiveEpilogueINS1U_23Sm100TmaWarpSpecializedILi2ELi2ELi32ELb0ELb0EEEJNSB_IJS1N_SH_SJ_EEENSB_IJNSZ_IS1N_SE_EENSZ_INSB_IJSI_SD_EEES1P_EEEEESL_NSB_IJNSB_IJlllEEESE_S11_EEESL_S25_NS1U_6fusion15FusionCallbacksIS1Y_NS26_17LinearCombinationISL_fSL_fLNS_15FloatRoundStyleE2EEES1Z_S23_JEEENSA_5SM1004TMEM4LOAD26SM100_TMEM_LOAD_32dp32b32xENSA_20SM90_TMA_LOAD_IM2COLES1J_NSA_39AutoVectorizingCopyWithAssumedAlignmentILi128EEENSA_21SM90_TMA_STORE_IM2COLES1J_S2I_S2I_EEEvvEEEEvNT_6ParamsE --------------------------
	.section	.text._ZN7cutlass13device_kernelINS_4conv6kernel13ConvUniversalINS1_16ConvProblemShapeILNS1_8OperatorE1ELi2EEENS1_10collective14CollectiveConvINS1_47MainloopSm100TmaUmmaWarpSpecializedImplicitGemmILS5_1ELi52ELi2ELi1ELi2EN4cute5tupleIJNSA_1CILi2EEENSC_ILi1EEESE_EEEEENSB_IJNSC_ILi128EEESH_NSB_IJNSC_ILi32EEEEEEEEENS_12float_e4m3_tESL_NSA_8TiledMMAINSA_8MMA_AtomIJNSA_10MMA_TraitsINSA_25SM100_MMA_F8F6F4_2x1SM_SSEJSL_SL_fSH_SH_NSA_17integral_constantINSA_4UMMA5MajorELSS_0EEENSQ_ISS_LSS_1EEENSQ_INSR_7ScaleInELSV_0EEESW_EEEEEENSA_6LayoutINSB_IJSE_SE_SE_EEENSB_IJNSC_ILi0EEES11_S11_EEEEENSB_IJNSA_10UnderscoreES14_S14_EEEEENS7_6detail27Sm100ImplicitGemmTileTraitsINSA_25SM100_TMA_2SM_LOAD_IM2COLENSA_14ComposedLayoutINSA_7SwizzleILi1ELi4ELi3EEENSA_18smem_ptr_flag_bitsILi8EEENSZ_INSB_IJNSC_ILi8EEESI_EEENSB_IJSI_SE_EEEEEEEvEENS18_INSA_18SM100_TMA_2SM_LOADENS1A_INS1B_ILi2ELi4ELi3EEES1E_NSZ_INSB_IJNSC_ILi64EEES1F_EEENSB_IJSE_S1N_EEEEEEEvEEEENS_8epilogue10collective18CollectiveEpilogueINS1U_23Sm100TmaWarpSpecializedILi2ELi2ELi32ELb0ELb0EEEJNSB_IJS1N_SH_SJ_EEENSB_IJNSZ_IS1N_SE_EENSZ_INSB_IJSI_SD_EEES1P_EEEEESL_NSB_IJNSB_IJlllEEESE_S11_EEESL_S25_NS1U_6fusion15FusionCallbacksIS1Y_NS26_17LinearCombinationISL_fSL_fLNS_15FloatRoundStyleE2EEES1Z_S23_JEEENSA_5SM1004TMEM4LOAD26SM100_TMEM_LOAD_32dp32b32xENSA_20SM90_TMA_LOAD_IM2COLES1J_NSA_39AutoVectorizingCopyWithAssumedAlignmentILi128EEENSA_21SM90_TMA_STORE_IM2COLES1J_S2I_S2I_EEEvvEEEEvNT_6ParamsE,"ax",@progbits
	.align	128
.text._ZN7cutlass13device_kernelINS_4conv6kernel13ConvUniversalINS1_16ConvProblemShapeILNS1_8OperatorE1ELi2EEENS1_10collective14CollectiveConvINS1_47MainloopSm100TmaUmmaWarpSpecializedImplicitGemmILS5_1ELi52ELi2ELi1ELi2EN4cute5tupleIJNSA_1CILi2EEENSC_ILi1EEESE_EEEEENSB_IJNSC_ILi128EEESH_NSB_IJNSC_ILi32EEEEEEEEENS_12float_e4m3_tESL_NSA_8TiledMMAINSA_8MMA_AtomIJNSA_10MMA_TraitsINSA_25SM100_MMA_F8F6F4_2x1SM_SSEJSL_SL_fSH_SH_NSA_17integral_constantINSA_4UMMA5MajorELSS_0EEENSQ_ISS_LSS_1EEENSQ_INSR_7ScaleInELSV_0EEESW_EEEEEENSA_6LayoutINSB_IJSE_SE_SE_EEENSB_IJNSC_ILi0EEES11_S11_EEEEENSB_IJNSA_10UnderscoreES14_S14_EEEEENS7_6detail27Sm100ImplicitGemmTileTraitsINSA_25SM100_TMA_2SM_LOAD_IM2COLENSA_14ComposedLayoutINSA_7SwizzleILi1ELi4ELi3EEENSA_18smem_ptr_flag_bitsILi8EEENSZ_INSB_IJNSC_ILi8EEESI_EEENSB_IJSI_SE_EEEEEEEvEENS18_INSA_18SM100_TMA_2SM_LOADENS1A_INS1B_ILi2ELi4ELi3EEES1E_NSZ_INSB_IJNSC_ILi64EEES1F_EEENSB_IJSE_S1N_EEEEEEEvEEEENS_8epilogue10collective18CollectiveEpilogueINS1U_23Sm100TmaWarpSpecializedILi2ELi2ELi32ELb0ELb0EEEJNSB_IJS1N_SH_SJ_EEENSB_IJNSZ_IS1N_SE_EENSZ_INSB_IJSI_SD_EEES1P_EEEEESL_NSB_IJNSB_IJlllEEESE_S11_EEESL_S25_NS1U_6fusion15FusionCallbacksIS1Y_NS26_17LinearCombinationISL_fSL_fLNS_15FloatRoundStyleE2EEES1Z_S23_JEEENSA_5SM1004TMEM4LOAD26SM100_TMEM_LOAD_32dp32b32xENSA_20SM90_TMA_LOAD_IM2COLES1J_NSA_39AutoVectorizingCopyWithAssumedAlignmentILi128EEENSA_21SM90_TMA_STORE_IM2COLES1J_S2I_S2I_EEEvvEEEEvNT_6ParamsE:
        .type           _ZN7cutlass13device_kernelINS_4conv6kernel13ConvUniversalINS1_16ConvProblemShapeILNS1_8OperatorE1ELi2EEENS1_10collective14CollectiveConvINS1_47MainloopSm100TmaUmmaWarpSpecializedImplicitGemmILS5_1ELi52ELi2ELi1ELi2EN4cute5tupleIJNSA_1CILi2EEENSC_ILi1EEESE_EEEEENSB_IJNSC_ILi128EEESH_NSB_IJNSC_ILi32EEEEEEEEENS_12float_e4m3_tESL_NSA_8TiledMMAINSA_8MMA_AtomIJNSA_10MMA_TraitsINSA_25SM100_MMA_F8F6F4_2x1SM_SSEJSL_SL_fSH_SH_NSA_17integral_constantINSA_4UMMA5MajorELSS_0EEENSQ_ISS_LSS_1EEENSQ_INSR_7ScaleInELSV_0EEESW_EEEEEENSA_6LayoutINSB_IJSE_SE_SE_EEENSB_IJNSC_ILi0EEES11_S11_EEEEENSB_IJNSA_10UnderscoreES14_S14_EEEEENS7_6detail27Sm100ImplicitGemmTileTraitsINSA_25SM100_TMA_2SM_LOAD_IM2COLENSA_14ComposedLayoutINSA_7SwizzleILi1ELi4ELi3EEENSA_18smem_ptr_flag_bitsILi8EEENSZ_INSB_IJNSC_ILi8EEESI_EEENSB_IJSI_SE_EEEEEEEvEENS18_INSA_18SM100_TMA_2SM_LOADENS1A_INS1B_ILi2ELi4ELi3EEES1E_NSZ_INSB_IJNSC_ILi64EEES1F_EEENSB_IJSE_S1N_EEEEEEEvEEEENS_8epilogue10collective18CollectiveEpilogueINS1U_23Sm100TmaWarpSpecializedILi2ELi2ELi32ELb0ELb0EEEJNSB_IJS1N_SH_SJ_EEENSB_IJNSZ_IS1N_SE_EENSZ_INSB_IJSI_SD_EEES1P_EEEEESL_NSB_IJNSB_IJlllEEESE_S11_EEESL_S25_NS1U_6fusion15FusionCallbacksIS1Y_NS26_17LinearCombinationISL_fSL_fLNS_15FloatRoundStyleE2EEES1Z_S23_JEEENSA_5SM1004TMEM4LOAD26SM100_TMEM_LOAD_32dp32b32xENSA_20SM90_TMA_LOAD_IM2COLES1J_NSA_39AutoVectorizingCopyWithAssumedAlignmentILi128EEENSA_21SM90_TMA_STORE_IM2COLES1J_S2I_S2I_EEEvvEEEEvNT_6ParamsE,@function
        .size           _ZN7cutlass13device_kernelINS_4conv6kernel13ConvUniversalINS1_16ConvProblemShapeILNS1_8OperatorE1ELi2EEENS1_10collective14CollectiveConvINS1_47MainloopSm100TmaUmmaWarpSpecializedImplicitGemmILS5_1ELi52ELi2ELi1ELi2EN4cute5tupleIJNSA_1CILi2EEENSC_ILi1EEESE_EEEEENSB_IJNSC_ILi128EEESH_NSB_IJNSC_ILi32EEEEEEEEENS_12float_e4m3_tESL_NSA_8TiledMMAINSA_8MMA_AtomIJNSA_10MMA_TraitsINSA_25SM100_MMA_F8F6F4_2x1SM_SSEJSL_SL_fSH_SH_NSA_17integral_constantINSA_4UMMA5MajorELSS_0EEENSQ_ISS_LSS_1EEENSQ_INSR_7ScaleInELSV_0EEESW_EEEEEENSA_6LayoutINSB_IJSE_SE_SE_EEENSB_IJNSC_ILi0EEES11_S11_EEEEENSB_IJNSA_10UnderscoreES14_S14_EEEEENS7_6detail27Sm100ImplicitGemmTileTraitsINSA_25SM100_TMA_2SM_LOAD_IM2COLENSA_14ComposedLayoutINSA_7SwizzleILi1ELi4ELi3EEENSA_18smem_ptr_flag_bitsILi8EEENSZ_INSB_IJNSC_ILi8EEESI_EEENSB_IJSI_SE_EEEEEEEvEENS18_INSA_18SM100_TMA_2SM_LOADENS1A_INS1B_ILi2ELi4ELi3EEES1E_NSZ_INSB_IJNSC_ILi64EEES1F_EEENSB_IJSE_S1N_EEEEEEEvEEEENS_8epilogue10collective18CollectiveEpilogueINS1U_23Sm100TmaWarpSpecializedILi2ELi2ELi32ELb0ELb0EEEJNSB_IJS1N_SH_SJ_EEENSB_IJNSZ_IS1N_SE_EENSZ_INSB_IJSI_SD_EEES1P_EEEEESL_NSB_IJNSB_IJlllEEESE_S11_EEESL_S25_NS1U_6fusion15FusionCallbacksIS1Y_NS26_17LinearCombinationISL_fSL_fLNS_15FloatRoundStyleE2EEES1Z_S23_JEEENSA_5SM1004TMEM4LOAD26SM100_TMEM_LOAD_32dp32b32xENSA_20SM90_TMA_LOAD_IM2COLES1J_NSA_39AutoVectorizingCopyWithAssumedAlignmentILi128EEENSA_21SM90_TMA_STORE_IM2COLES1J_S2I_S2I_EEEvvEEEEvNT_6ParamsE,(.L_x_299 - _ZN7cutlass13device_kernelINS_4conv6kernel13ConvUniversalINS1_16ConvProblemShapeILNS1_8OperatorE1ELi2EEENS1_10collective14CollectiveConvINS1_47MainloopSm100TmaUmmaWarpSpecializedImplicitGemmILS5_1ELi52ELi2ELi1ELi2EN4cute5tupleIJNSA_1CILi2EEENSC_ILi1EEESE_EEEEENSB_IJNSC_ILi128EEESH_NSB_IJNSC_ILi32EEEEEEEEENS_12float_e4m3_tESL_NSA_8TiledMMAINSA_8MMA_AtomIJNSA_10MMA_TraitsINSA_25SM100_MMA_F8F6F4_2x1SM_SSEJSL_SL_fSH_SH_NSA_17integral_constantINSA_4UMMA5MajorELSS_0EEENSQ_ISS_LSS_1EEENSQ_INSR_7ScaleInELSV_0EEESW_EEEEEENSA_6LayoutINSB_IJSE_SE_SE_EEENSB_IJNSC_ILi0EEES11_S11_EEEEENSB_IJNSA_10UnderscoreES14_S14_EEEEENS7_6detail27Sm100ImplicitGemmTileTraitsINSA_25SM100_TMA_2SM_LOAD_IM2COLENSA_14ComposedLayoutINSA_7SwizzleILi1ELi4ELi3EEENSA_18smem_ptr_flag_bitsILi8EEENSZ_INSB_IJNSC_ILi8EEESI_EEENSB_IJSI_SE_EEEEEEEvEENS18_INSA_18SM100_TMA_2SM_LOADENS1A_INS1B_ILi2ELi4ELi3EEES1E_NSZ_INSB_IJNSC_ILi64EEES1F_EEENSB_IJSE_S1N_EEEEEEEvEEEENS_8epilogue10collective18CollectiveEpilogueINS1U_23Sm100TmaWarpSpecializedILi2ELi2ELi32ELb0ELb0EEEJNSB_IJS1N_SH_SJ_EEENSB_IJNSZ_IS1N_SE_EENSZ_INSB_IJSI_SD_EEES1P_EEEEESL_NSB_IJNSB_IJlllEEESE_S11_EEESL_S25_NS1U_6fusion15FusionCallbacksIS1Y_NS26_17LinearCombinationISL_fSL_fLNS_15FloatRoundStyleE2EEES1Z_S23_JEEENSA_5SM1004TMEM4LOAD26SM100_TMEM_LOAD_32dp32b32xENSA_20SM90_TMA_LOAD_IM2COLES1J_NSA_39AutoVectorizingCopyWithAssumedAlignmentILi128EEENSA_21SM90_TMA_STORE_IM2COLES1J_S2I_S2I_EEEvvEEEEvNT_6ParamsE)
        .other          _ZN7cutlass13device_kernelINS_4conv6kernel13ConvUniversalINS1_16ConvProblemShapeILNS1_8OperatorE1ELi2EEENS1_10collective14CollectiveConvINS1_47MainloopSm100TmaUmmaWarpSpecializedImplicitGemmILS5_1ELi52ELi2ELi1ELi2EN4cute5tupleIJNSA_1CILi2EEENSC_ILi1EEESE_EEEEENSB_IJNSC_ILi128EEESH_NSB_IJNSC_ILi32EEEEEEEEENS_12float_e4m3_tESL_NSA_8TiledMMAINSA_8MMA_AtomIJNSA_10MMA_TraitsINSA_25SM100_MMA_F8F6F4_2x1SM_SSEJSL_SL_fSH_SH_NSA_17integral_constantINSA_4UMMA5MajorELSS_0EEENSQ_ISS_LSS_1EEENSQ_INSR_7ScaleInELSV_0EEESW_EEEEEENSA_6LayoutINSB_IJSE_SE_SE_EEENSB_IJNSC_ILi0EEES11_S11_EEEEENSB_IJNSA_10UnderscoreES14_S14_EEEEENS7_6detail27Sm100ImplicitGemmTileTraitsINSA_25SM100_TMA_2SM_LOAD_IM2COLENSA_14ComposedLayoutINSA_7SwizzleILi1ELi4ELi3EEENSA_18smem_ptr_flag_bitsILi8EEENSZ_INSB_IJNSC_ILi8EEESI_EEENSB_IJSI_SE_EEEEEEEvEENS18_INSA_18SM100_TMA_2SM_LOADENS1A_INS1B_ILi2ELi4ELi3EEES1E_NSZ_INSB_IJNSC_ILi64EEES1F_EEENSB_IJSE_S1N_EEEEEEEvEEEENS_8epilogue10collective18CollectiveEpilogueINS1U_23Sm100TmaWarpSpecializedILi2ELi2ELi32ELb0ELb0EEEJNSB_IJS1N_SH_SJ_EEENSB_IJNSZ_IS1N_SE_EENSZ_INSB_IJSI_SD_EEES1P_EEEEESL_NSB_IJNSB_IJlllEEESE_S11_EEESL_S25_NS1U_6fusion15FusionCallbacksIS1Y_NS26_17LinearCombinationISL_fSL_fLNS_15FloatRoundStyleE2EEES1Z_S23_JEEENSA_5SM1004TMEM4LOAD26SM100_TMEM_LOAD_32dp32b32xENSA_20SM90_TMA_LOAD_IM2COLES1J_NSA_39AutoVectorizingCopyWithAssumedAlignmentILi128EEENSA_21SM90_TMA_STORE_IM2COLES1J_S2I_S2I_EEEvvEEEEvNT_6ParamsE,@"STO_CUDA_ENTRY STV_DEFAULT"
_ZN7cutlass13device_kernelINS_4conv6kernel13ConvUniversalINS1_16ConvProblemShapeILNS1_8OperatorE1ELi2EEENS1_10collective14CollectiveConvINS1_47MainloopSm100TmaUmmaWarpSpecializedImplicitGemmILS5_1ELi52ELi2ELi1ELi2EN4cute5tupleIJNSA_1CILi2EEENSC_ILi1EEESE_EEEEENSB_IJNSC_ILi128EEESH_NSB_IJNSC_ILi32EEEEEEEEENS_12float_e4m3_tESL_NSA_8TiledMMAINSA_8MMA_AtomIJNSA_10MMA_TraitsINSA_25SM100_MMA_F8F6F4_2x1SM_SSEJSL_SL_fSH_SH_NSA_17integral_constantINSA_4UMMA5MajorELSS_0EEENSQ_ISS_LSS_1EEENSQ_INSR_7ScaleInELSV_0EEESW_EEEEEENSA_6LayoutINSB_IJSE_SE_SE_EEENSB_IJNSC_ILi0EEES11_S11_EEEEENSB_IJNSA_10UnderscoreES14_S14_EEEEENS7_6detail27Sm100ImplicitGemmTileTraitsINSA_25SM100_TMA_2SM_LOAD_IM2COLENSA_14ComposedLayoutINSA_7SwizzleILi1ELi4ELi3EEENSA_18smem_ptr_flag_bitsILi8EEENSZ_INSB_IJNSC_ILi8EEESI_EEENSB_IJSI_SE_EEEEEEEvEENS18_INSA_18SM100_TMA_2SM_LOADENS1A_INS1B_ILi2ELi4ELi3EEES1E_NSZ_INSB_IJNSC_ILi64EEES1F_EEENSB_IJSE_S1N_EEEEEEEvEEEENS_8epilogue10collective18CollectiveEpilogueINS1U_23Sm100TmaWarpSpecializedILi2ELi2ELi32ELb0ELb0EEEJNSB_IJS1N_SH_SJ_EEENSB_IJNSZ_IS1N_SE_EENSZ_INSB_IJSI_SD_EEES1P_EEEEESL_NSB_IJNSB_IJlllEEESE_S11_EEESL_S25_NS1U_6fusion15FusionCallbacksIS1Y_NS26_17LinearCombinationISL_fSL_fLNS_15FloatRoundStyleE2EEES1Z_S23_JEEENSA_5SM1004TMEM4LOAD26SM100_TMEM_LOAD_32dp32b32xENSA_20SM90_TMA_LOAD_IM2COLES1J_NSA_39AutoVectorizingCopyWithAssumedAlignmentILi128EEENSA_21SM90_TMA_STORE_IM2COLES1J_S2I_S2I_EEEvvEEEEvNT_6ParamsE:
[----:B------:R-:W1:Y:S01]  /*0000*/  LDC R1, c[0x0][0x37c] ;  /* 0x0000df00ff017b82 */ /* 0x000e620000000800 */
[----:B------:R-:W2:Y:S01]  /*0010*/  S2R R99, SR_TID.X ;  /* 0x0000000000637919 */ /* 0x000ea20000002100 */
[----:B------:R-:W3:Y:S06]  /*0020*/  LDCU.64 UR8, c[0x0][0x890] ;  /* 0x00011200ff0877ac */ /* 0x000eec0008000a00 */
[----:B------:R-:W4:Y:S01]  /*0030*/  S2UR UR45, SR_CgaCtaId ;  /* 0x00000000002d79c3 */ /* 0x000f220000008800 */
[----:B-1----:R-:W-:Y:S01]  /*0040*/  VIADD R1, R1, 0xfffffff8 ;  /* 0xfffffff801017836 */ /* 0x002fe20000000000 */
[----:B------:R-:W-:-:S02]  /*0050*/  PRMT R86, RZ, 0x7610, R86 ;  /* 0x00007610ff567816 */ /* 0x000fc40000000056 */
[----:B------:R-:W-:Y:S02]  /*0060*/  ELECT P1, URZ, PT ;  /* 0x0000000000ff782f */ /* 0x000fe40003820000 */
[----:B------:R-:W-:Y:S01]  /*0070*/  R2UR UR43, R1 ;  /* 0x00000000012b72ca */ /* 0x000fe200000e0000 */
[----:B---3--:R-:W-:-:S04]  /*0080*/  UISETP.NE.U32.AND UP0, UPT, UR8, URZ, UPT ;  /* 0x000000ff0800728c */ /* 0x008fc8000bf05070 */
[----:B------:R-:W-:Y:S02]  /*0090*/  UISETP.NE.AND.EX UP0, UPT, UR9, URZ, UPT, UP0 ;  /* 0x000000ff0900728c */ /* 0x000fe4000bf05300 */
[----:B----4-:R-:W-:Y:S02]  /*00a0*/  ULOP3.LUT UR26, UR45, 0x1, URZ, 0xc0, !UPT ;  /* 0x000000012d1a7892 */ /* 0x010fe4000f8ec0ff */
[----:B------:R-:W-:Y:S01]  /*00b0*/  ULOP3.LUT UR25, UR45, 0x1, URZ, 0x3c, !UPT ;  /* 0x000000012d197892 */ /* 0x000fe2000f8e3cff */
[----:B--2---:R-:W-:-:S05]  /*00c0*/  SHF.R.U32.HI R87, RZ, 0x5, R99 ;  /* 0x00000005ff577819 */ /* 0x004fca0000011663 */
[----:B------:R-:W1:Y:S02]  /*00d0*/  SHFL.IDX PT, R0, R87, RZ, 0x1f ;  /* 0x00001fff57007589 */ /* 0x000e6400000e0000 */
[----:B-1----:R-:W-:Y:S01]  /*00e0*/  R2UR UR18, R0 ;  /* 0x00000000001272ca */ /* 0x002fe200000e0000 */
[----:B------:R-:W-:-:S14]  /*00f0*/  BRA.U UP0, `(.L_x_0) ;  /* 0x0000000100307547 */ /* 0x000fdc000b800000 */
[----:B------:R-:W1:Y:S02]  /*0100*/  LDCU.64 UR4, c[0x0][0x888] ;  /* 0x00011100ff0477ac */ /* 0x000e640008000a00 */
[----:B-1----:R-:W-:-:S04]  /*0110*/  UISETP.NE.U32.AND UP0, UPT, UR4, URZ, UPT ;  /* 0x000000ff0400728c */ /* 0x002fc8000bf05070 */
[----:B------:R-:W-:-:S09]  /*0120*/  UISETP.NE.AND.EX UP0, UPT, UR5, URZ, UPT, UP0 ;  /* 0x000000ff0500728c */ /* 0x000fd2000bf05300 */
[----:B------:R-:W-:Y:S05]  /*0130*/  BRA.U !UP0, `(.L_x_1) ;  /* 0x0000000108147547 */ /* 0x000fea000b800000 */
[----:B------:R-:W1:Y:S01]  /*0140*/  LDC.64 R2, c[0x0][0x888] ;  /* 0x00022200ff027b82 */ /* 0x000e620000000a00 */
[----:B------:R-:W1:Y:S02]  /*0150*/  LDCU.64 UR4, c[0x0][0x358] ;  /* 0x00006b00ff0477ac */ /* 0x000e640008000a00 */
[----:B-1----:R1:W5:Y:S01]  /*0160*/  LDG.E R41, desc[UR4][R2.64] ;  /* 0x0000000402297981 */ /* 0x002362000c1e1900 */
[----:B------:R-:W-:Y:S01]  /*0170*/  HFMA2 R86, -RZ, RZ, 0, 5.9604644775390625e-08 ;  /* 0x00000001ff567431 */ /* 0x000fe200000001ff */
[----:B------:R-:W-:Y:S05]  /*0180*/  BRA `(.L_x_0) ;  /* 0x00000000000c7947 */ /* 0x000fea0003800000 */
.L_x_1:
[----:B------:R-:W1:Y:S01]  /*0190*/  LDCU UR4, c[0x0][0x880] ;  /* 0x00011000ff0477ac */ /* 0x000e620008000800 */
[----:B------:R-:W-:Y:S01]  /*01a0*/  HFMA2 R86, -RZ, RZ, 0, 5.9604644775390625e-08 ;  /* 0x00000001ff567431 */ /* 0x000fe200000001ff */
[----:B-1----:R-:W-:-:S07]  /*01b0*/  MOV R41, UR4 ;  /* 0x0000000400297c02 */ /* 0x002fce0008000f00 */
.L_x_0:
[----:B------:R-:W2:Y:S02]  /*01c0*/  LDCU.64 UR4, c[0x0][0x8b0] ;  /* 0x00011600ff0477ac */ /* 0x000ea40008000a00 */
[----:B--2---:R-:W-:-:S04]  /*01d0*/  UISETP.NE.U32.AND UP0, UPT, UR4, URZ, UPT ;  /* 0x000000ff0400728c */ /* 0x004fc8000bf05070 */
[----:B------:R-:W-:-:S09]  /*01e0*/  UISETP.NE.AND.EX UP0, UPT, UR5, URZ, UPT, UP0 ;  /* 0x000000ff0500728c */ /* 0x000fd2000bf05300 */
[----:B------:R-:W-:Y:S05]  /*01f0*/  BRA.U UP0, `(.L_x_2) ;  /* 0x0000000100287547 */ /* 0x000fea000b800000 */
[----:B------:R-:W2:Y:S02]  /*0200*/  LDCU.64 UR4, c[0x0][0x8a8] ;  /* 0x00011500ff0477ac */ /* 0x000ea40008000a00 */
[----:B--2---:R-:W-:-:S04]  /*0210*/  UISETP.NE.U32.AND UP0, UPT, UR4, URZ, UPT ;  /* 0x000000ff0400728c */ /* 0x004fc8000bf05070 */
[----:B------:R-:W-:-:S09]  /*0220*/  UISETP.NE.AND.EX UP0, UPT, UR5, URZ, UPT, UP0 ;  /* 0x000000ff0500728c */ /* 0x000fd2000bf05300 */
[----:B------:R-:W-:Y:S05]  /*0230*/  BRA.U !UP0, `(.L_x_3) ;  /* 0x0000000108107547 */ /* 0x000fea000b800000 */
[----:B------:R-:W2:Y:S01]  /*0240*/  LDC.64 R38, c[0x0][0x8a8] ;  /* 0x00022a00ff267b82 */ /* 0x000ea20000000a00 */
[----:B------:R-:W2:Y:S02]  /*0250*/  LDCU.64 UR4, c[0x0][0x358] ;  /* 0x00006b00ff0477ac */ /* 0x000ea40008000a00 */
[----:B--2---:R2:W5:Y:S01]  /*0260*/  LDG.E R38, desc[UR4][R38.64] ;  /* 0x0000000426267981 */ /* 0x004562000c1e1900 */
[----:B------:R-:W-:Y:S05]  /*0270*/  BRA `(.L_x_2) ;  /* 0x0000000000087947 */ /* 0x000fea0003800000 */
.L_x_3:
[----:B------:R-:W2:Y:S02]  /*0280*/  LDCU UR4, c[0x0][0x8a0] ;  /* 0x00011400ff0477ac */ /* 0x000ea40008000800 */
[----:B--2---:R-:W-:Y:S02]  /*0290*/  MOV R38, UR4 ;  /* 0x0000000400267c02 */ /* 0x004fe40008000f00 */
.L_x_2:
[----:B------:R-:W-:Y:S01]  /*02a0*/  IMAD.U32 R0, RZ, RZ, UR18 ;  /* 0x00000012ff007e24 */ /* 0x000fe2000f8e00ff */
[----:B------:R-:W-:Y:S04]  /*02b0*/  BSSY.RECONVERGENT B0, `(.L_x_4) ;  /* 0x000000c000007945 */ /* 0x000fe80003800200 */
[C---:B------:R-:W-:Y:S02]  /*02c0*/  ISETP.NE.OR P2, PT, R0.reuse, 0x1, !P1 ;  /* 0x000000010000780c */ /* 0x040fe40004f45670 */
[----:B------:R-:W-:-:S11]  /*02d0*/  ISETP.NE.OR P0, PT, R0, 0x3, !P1 ;  /* 0x000000030000780c */ /* 0x000fd60004f05670 */
[----:B------:R-:W-:Y:S05]  /*02e0*/  @P2 BRA `(.L_x_5) ;  /* 0x0000000000202947 */ /* 0x000fea0003800000 */
[----:B------:R-:W3:Y:S02]  /*02f0*/  LDCU.64 UR4, c[0x0][0x348] ;  /* 0x00006900ff0477ac */ /* 0x000ee40008000a00 */
[----:B---3--:R-:W-:Y:S02]  /*0300*/  UIADD3 UR6, UP1, UPT, UR4, 0x80, URZ ;  /* 0x0000008004067890 */ /* 0x008fe4000ff3e0ff */
[----:B------:R-:W-:Y:S02]  /*0310*/  UIADD3 UR4, UP0, UPT, UR4, 0x180, URZ ;  /* 0x0000018004047890 */ /* 0x000fe4000ff1e0ff */
[----:B------:R-:W-:Y:S02]  /*0320*/  UIADD3.X UR7, UPT, UPT, URZ, UR5, URZ, UP1, !UPT ;  /* 0x00000005ff077290 */ /* 0x000fe40008ffe4ff */
[----:B------:R-:W-:-:S07]  /*0330*/  UIADD3.X UR5, UPT, UPT, URZ, UR5, URZ, UP0, !UPT ;  /* 0x00000005ff057290 */ /* 0x000fce00087fe4ff */
[----:B------:R3:W-:Y:S02]  /*0340*/  UTMACCTL.PF [UR6] ;  /* 0x00000000060079b9 */ /* 0x0007e40008040000 */
[----:B------:R3:W-:Y:S02]  /*0350*/  UTMACCTL.PF [UR4] ;  /* 0x00000000040079b9 */ /* 0x0007e40008040000 */
[----:B---3--:R-:W-:Y:S01]  /*0360*/  NOP ;  /* 0x0000000000007918 */ /* 0x008fe20000000000 */
.L_x_5:
[----:B------:R-:W-:Y:S05]  /*0370*/  BSYNC.RECONVERGENT B0 ;  /* 0x0000000000007941 */ /* 0x000fea0003800200 */
.L_x_4:
[----:B------:R-:W-:Y:S04]  /*0380*/  BSSY.RECONVERGENT B0, `(.L_x_6) ;  /* 0x000000a000007945 */ /* 0x000fe80003800200 */
        /* <DEDUP_REMOVED lines=9> */
.L_x_7:
[----:B------:R-:W-:Y:S05]  /*0420*/  BSYNC.RECONVERGENT B0 ;  /* 0x0000000000007941 */ /* 0x000fea0003800200 */
.L_x_6:
[----:B------:R-:W3:Y:S01]  /*0430*/  LDCU.64 UR4, c[0x0][0x888] ;  /* 0x00011100ff0477ac */ /* 0x000ee20008000a00 */
[----:B------:R-:W-:Y:S02]  /*0440*/  UISETP.EQ.U32.AND UP2, UPT, UR8, URZ, UPT ;  /* 0x000000ff0800728c */ /* 0x000fe4000bf42070 */
[----:B------:R-:W-:Y:S02]  /*0450*/  UPLOP3.LUT UP3, UPT, UPT, UPT, UPT, 0x80, 0x8 ;  /* 0x000000000008789c */ /* 0x000fe40003f6f070 */
[----:B---3--:R-:W-:-:S04]  /*0460*/  UISETP.NE.U32.AND UP0, UPT, UR4, URZ, UPT ;  /* 0x000000ff0400728c */ /* 0x008fc8000bf05070 */
[----:B------:R-:W-:-:S04]  /*0470*/  UISETP.NE.AND.EX UP1, UPT, UR5, URZ, UPT, UP0 ;  /* 0x000000ff0500728c */ /* 0x000fc8000bf25300 */
[----:B------:R-:W-:-:S04]  /*0480*/  UISETP.EQ.OR.EX UP4, UPT, UR9, URZ, !UP1, UP2 ;  /* 0x000000ff0900728c */ /* 0x000fc8000cf82720 */
[----:B------:R-:W-:-:S06]  /*0490*/  UP2UR UR4, UPR, URZ, 0x10 ;  /* 0x00000010ff047883 */ /* 0x000fcc0008000000 */
[----:B------:R-:W-:Y:S01]  /*04a0*/  MOV R92, UR4 ;  /* 0x00000004005c7c02 */ /* 0x000fe20008000f00 */
[----:B------:R-:W-:Y:S06]  /*04b0*/  BRA.U !UP4, `(.L_x_8) ;  /* 0x000000010c207547 */ /* 0x000fec000b800000 */
[----:B------:R-:W-:Y:S01]  /*04c0*/  UISETP.NE.U32.AND UP2, UPT, UR8, URZ, UPT ;  /* 0x000000ff0800728c */ /* 0x000fe2000bf45070 */
[----:B-----5:R-:W-:Y:S01]  /*04d0*/  FSETP.NEU.AND P0, PT, R41, RZ, PT ;  /* 0x000000ff2900720b */ /* 0x020fe20003f0d000 */
[----:B------:R-:W-:Y:S02]  /*04e0*/  USEL UR4, URZ, 0xffffffff, UP1 ;  /* 0xffffffffff047887 */ /* 0x000fe40008800000 */
[----:B------:R-:W-:-:S10]  /*04f0*/  UISETP.NE.AND.EX UP2, UPT, UR9, URZ, UPT, UP2 ;  /* 0x000000ff0900728c */ /* 0x000fd4000bf45320 */
[----:B------:R-:W-:Y:S01]  /*0500*/  VOTEU.ANY UP0, P0 ;  /* 0x0000000000ff7886 */ /* 0x000fe20000000100 */
[----:B------:R-:W-:-:S04]  /*0510*/  @!UP2 USEL UR4, URZ, 0xffffffff, UP0 ;  /* 0xffffffffff04a887 */ /* 0x000fc80008000000 */
[----:B------:R-:W-:-:S04]  /*0520*/  ULOP3.LUT UR4, UR4, 0x1, URZ, 0xc0, !UPT ;  /* 0x0000000104047892 */ /* 0x000fc8000f8ec0ff */
[----:B------:R-:W-:-:S11]  /*0530*/  UISETP.NE.U32.AND UP3, UPT, UR4, 0x1, UPT ;  /* 0x000000010400788c */ /* 0x000fd6000bf65070 */
.L_x_8:
[----:B------:R-:W3:Y:S01]  /*0540*/  SHFL.IDX PT, R0, R87, RZ, 0x1f ;  /* 0x00001fff57007589 */ /* 0x000ee200000e0000 */
[----:B------:R-:W-:Y:S02]  /*0550*/  UISETP.NE.AND UP5, UPT, UR18, 0x2, UPT ;  /* 0x000000021200788c */ /* 0x000fe4000bfa5270 */
[----:B------:R-:W-:Y:S02]  /*0560*/  UISETP.NE.AND UP0, UPT, UR18, 0x2, UPT ;  /* 0x000000021200788c */ /* 0x000fe4000bf05270 */
[----:B------:R-:W-:Y:S02]  /*0570*/  UISETP.NE.OR UP2, UPT, UR26, URZ, UP5 ;  /* 0x000000ff1a00728c */ /* 0x000fe4000af45670 */
[----:B------:R-:W-:-:S04]  /*0580*/  USEL UR54, URZ, 0x1, UP0 ;  /* 0x00000001ff367887 */ /* 0x000fc80008000000 */
[----:B------:R-:W-:Y:S02]  /*0590*/  PLOP3.LUT P3, PT, P1, PT, UP2, 0xae, 0xea ;  /* 0x0000000000ea781c */ /* 0x000fe40000f6f52e */
[----:B---3--:R-:W-:-:S13]  /*05a0*/  ISETP.NE.AND P0, PT, R0, RZ, PT ;  /* 0x000000ff0000720c */ /* 0x008fda0003f05270 */
[----:B------:R-:W-:Y:S05]  /*05b0*/  @P0 BRA `(.L_x_9) ;  /* 0x0000000400d00947 */ /* 0x000fea0003800000 */
[----:B------:R-:W-:Y:S01]  /*05c0*/  ELECT P0, URZ, PT ;  /* 0x0000000000ff782f */ /* 0x000fe20003800000 */
[----:B------:R-:W-:-:S12]  /*05d0*/  BSSY.RECONVERGENT B0, `(.L_x_9) ;  /* 0x0000072000007945 */ /* 0x000fd80003800200 */
[----:B------:R-:W-:Y:S05]  /*05e0*/  @!P0 BRA `(.L_x_10) ;  /* 0x0000000400c08947 */ /* 0x000fea0003800000 */
[----:B------:R-:W-:Y:S01]  /*05f0*/  UMOV UR4, 0x400 ;  /* 0x0000040000047882 */ /* 0x000fe20000000000 */
[----:B------:R-:W-:Y:S01]  /*0600*/  UMOV UR6, 0x1 ;  /* 0x0000000100067882 */ /* 0x000fe20000000000 */
[----:B------:R-:W-:Y:S02]  /*0610*/  ULEA UR4, UR45, UR4, 0x18 ;  /* 0x000000042d047291 */ /* 0x000fe4000f8ec0ff */
[----:B------:R-:W-:-:S04]  /*0620*/  UIADD3 UR6, UPT, UPT, -UR6, 0x100000, URZ ;  /* 0x0010000006067890 */ /* 0x000fc8000fffe1ff */
[----:B------:R-:W-:Y:S02]  /*0630*/  USHF.L.U32 UR7, UR6, 0xb, URZ ;  /* 0x0000000b06077899 */ /* 0x000fe400080006ff */
[----:B------:R-:W-:Y:S01]  /*0640*/  USHF.L.U32 UR6, UR6, 0x1, URZ ;  /* 0x0000000106067899 */ /* 0x000fe200080006ff */
[----:B------:R-:W3:Y:S11]  /*0650*/  FENCE.VIEW.ASYNC.S ;  /* 0x00000000000073c6 */ /* 0x000ef60000000000 */
[----:B---3--:R3:W4:Y:S01]  /*0660*/  SYNCS.EXCH.64 URZ, [UR4], UR6 ;  /* 0x0000000604ff75b2 */ /* 0x0087220008000100 */
[----:B------:R3:W1:Y:S01]  /*0670*/  SYNCS.EXCH.64 URZ, [UR4+0x1a0], UR6 ;  /* 0x0001a00604ff75b2 */ /* 0x0006620008000100 */
        /* <DEDUP_REMOVED lines=101> */
[----:B------:R3:W1:Y:S02]  /*0cd0*/  SYNCS.EXCH.64 URZ, [UR4+0x338], UR6 ;  /* 0x0003380604ff75b2 */ /* 0x0006640008000100 */
[----:B---34-:R-:W-:Y:S01]  /*0ce0*/  NOP ;  /* 0x0000000000007918 */ /* 0x018fe20000000000 */
.L_x_10:
[----:B------:R-:W-:Y:S05]  /*0cf0*/  BSYNC.RECONVERGENT B0 ;  /* 0x0000000000007941 */ /* 0x000fea0003800200 */
.L_x_9:
[----:B------:R-:W3:Y:S01]  /*0d00*/  SHFL.IDX PT, R0, R87, RZ, 0x1f ;  /* 0x00001fff57007589 */ /* 0x000ee200000e0000 */
[----:B------:R-:W-:Y:S01]  /*0d10*/  NOP ;  /* 0x0000000000007918 */ /* 0x000fe20000000000 */
[----:B---3--:R-:W-:-:S13]  /*0d20*/  ISETP.NE.AND P0, PT, R0, 0x1, PT ;  /* 0x000000010000780c */ /* 0x008fda0003f05270 */
[----:B------:R-:W-:Y:S05]  /*0d30*/  @P0 BRA `(.L_x_11) ;  /* 0x0000000000440947 */ /* 0x000fea0003800000 */
[----:B------:R-:W-:Y:S01]  /*0d40*/  UMOV UR4, 0x400 ;  /* 0x0000040000047882 */ /* 0x000fe20000000000 */
[----:B------:R-:W-:Y:S01]  /*0d50*/  UMOV UR8, 0x20 ;  /* 0x0000002000087882 */ /* 0x000fe20000000000 */
[----:B------:R-:W-:Y:S01]  /*0d60*/  UMOV UR6, 0x80 ;  /* 0x0000008000067882 */ /* 0x000fe20000000000 */
[----:B------:R-:W-:Y:S02]  /*0d70*/  ULEA UR4, UR45, UR4, 0x18 ;  /* 0x000000042d047291 */ /* 0x000fe4000f8ec0ff */
[----:B------:R-:W-:-:S04]  /*0d80*/  UIADD3 UR8, UPT, UPT, -UR8, 0x100000, URZ ;  /* 0x0010000008087890 */ /* 0x000fc8000fffe1ff */
[----:B------:R-:W-:Y:S02]  /*0d90*/  USHF.L.U32 UR9, UR8, 0xb, URZ ;  /* 0x0000000b08097899 */ /* 0x000fe400080006ff */
[----:B------:R-:W-:Y:S02]  /*0da0*/  USHF.L.U32 UR8, UR8, 0x1, URZ ;  /* 0x0000000108087899 */ /* 0x000fe400080006ff */
[----:B------:R-:W-:-:S04]  /*0db0*/  UIADD3 UR6, UPT, UPT, -UR6, 0x100000, URZ ;  /* 0x0010000006067890 */ /* 0x000fc8000fffe1ff */
[----:B------:R-:W-:Y:S02]  /*0dc0*/  USHF.L.U32 UR7, UR6, 0xb, URZ ;  /* 0x0000000b06077899 */ /* 0x000fe400080006ff */
[----:B------:R-:W-:Y:S01]  /*0dd0*/  USHF.L.U32 UR6, UR6, 0x1, URZ ;  /* 0x0000000106067899 */ /* 0x000fe200080006ff */
[----:B------:R-:W-:Y:S01]  /*0de0*/  ELECT P0, URZ, PT ;  /* 0x0000000000ff782f */ /* 0x000fe20003800000 */
[----:B------:R-:W3:Y:S02]  /*0df0*/  FENCE.VIEW.ASYNC.S ;  /* 0x00000000000073c6 */ /* 0x000ee40000000000 */
[----:B---3--:R3:W4:Y:S08]  /*0e00*/  SYNCS.EXCH.64 URZ, [UR4+0x340], UR8 ;  /* 0x0003400804ff75b2 */ /* 0x0087300008000100 */
[----:B------:R3:W1:Y:S01]  /*0e10*/  SYNCS.EXCH.64 URZ, [UR4+0x350], UR6 ;  /* 0x0003500604ff75b2 */ /* 0x0006620008000100 */
[----:B------:R3:W1:Y:S01]  /*0e20*/  SYNCS.EXCH.64 URZ, [UR4+0x348], UR8 ;  /* 0x0003480804ff75b2 */ /* 0x0006620008000100 */
[----:B------:R3:W1:Y:S01]  /*0e30*/  SYNCS.EXCH.64 URZ, [UR4+0x358], UR6 ;  /* 0x0003580604ff75b2 */ /* 0x0006620008000100 */
[----:B------:R-:W-:Y:S01]  /*0e40*/  NOP ;  /* 0x0000000000007918 */ /* 0x000fe20000000000 */
.L_x_11:
[----:B------:R-:W2:Y:S01]  /*0e50*/  SHFL.IDX PT, R0, R87, RZ, 0x1f ;  /* 0x00001fff57007589 */ /* 0x000ea200000e0000 */
[----:B------:R-:W-:Y:S01]  /*0e60*/  NOP ;  /* 0x0000000000007918 */ /* 0x000fe20000000000 */
[----:B--2---:R-:W-:-:S13]  /*0e70*/  ISETP.NE.AND P0, PT, R0, 0x3, PT ;  /* 0x000000030000780c */ /* 0x004fda0003f05270 */
[----:B------:R-:W-:Y:S05]  /*0e80*/  @P0 BRA `(.L_x_12) ;  /* 0x00000000002c0947 */ /* 0x000fea0003800000 */
[----:B---3--:R-:W-:Y:S01]  /*0e90*/  UMOV UR4, 0x400 ;  /* 0x0000040000047882 */ /* 0x008fe20000000000 */
[----:B------:R-:W-:Y:S01]  /*0ea0*/  UMOV UR6, 0x20 ;  /* 0x0000002000067882 */ /* 0x000fe20000000000 */
[----:B------:R-:W-:Y:S02]  /*0eb0*/  ULEA UR4, UR45, UR4, 0x18 ;  /* 0x000000042d047291 */ /* 0x000fe4000f8ec0ff */
[----:B------:R-:W-:-:S04]  /*0ec0*/  UIADD3 UR6, UPT, UPT, -UR6, 0x100000, URZ ;  /* 0x0010000006067890 */ /* 0x000fc8000fffe1ff */
[----:B------:R-:W-:Y:S02]  /*0ed0*/  USHF.L.U32 UR7, UR6, 0xb, URZ ;  /* 0x0000000b06077899 */ /* 0x000fe400080006ff */
[----:B------:R-:W-:Y:S01]  /*0ee0*/  USHF.L.U32 UR6, UR6, 0x1, URZ ;  /* 0x0000000106067899 */ /* 0x000fe200080006ff */
[----:B------:R-:W-:Y:S01]  /*0ef0*/  ELECT P0, URZ, PT ;  /* 0x0000000000ff782f */ /* 0x000fe20003800000 */
[----:B------:R-:W2:Y:S10]  /*0f00*/  FENCE.VIEW.ASYNC.S ;  /* 0x00000000000073c6 */ /* 0x000eb40000000000 */
[----:B--2---:R2:W3:Y:S01]  /*0f10*/  SYNCS.EXCH.64 URZ, [UR4+0x360], UR6 ;  /* 0x0003600604ff75b2 */ /* 0x0044e20008000100 */
[----:B------:R2:W1:Y:S01]  /*0f20*/  SYNCS.EXCH.64 URZ, [UR4+0x368], UR6 ;  /* 0x0003680604ff75b2 */ /* 0x0004620008000100 */
[----:B------:R-:W-:Y:S01]  /*0f30*/  NOP ;  /* 0x0000000000007918 */ /* 0x000fe20000000000 */
.L_x_12:
[----:B------:R-:W4:Y:S01]  /*0f40*/  SHFL.IDX PT, R0, R87, RZ, 0x1f ;  /* 0x00001fff57007589 */ /* 0x000f2200000e0000 */
[----:B------:R-:W-:Y:S01]  /*0f50*/  NOP ;  /* 0x0000000000007918 */ /* 0x000fe20000000000 */
[----:B----4-:R-:W-:-:S13]  /*0f60*/  ISETP.NE.AND P0, PT, R0, 0x4, PT ;  /* 0x000000040000780c */ /* 0x010fda0003f05270 */
[----:B------:R-:W-:Y:S05]  /*0f70*/  @P0 BRA `(.L_x_13) ;  /* 0x0000000000400947 */ /* 0x000fea0003800000 */
[----:B--23--:R-:W-:Y:S01]  /*0f80*/  UMOV UR4, 0x1e0 ;  /* 0x000001e000047882 */ /* 0x00cfe20000000000 */
[----:B------:R-:W-:Y:S01]  /*0f90*/  UMOV UR6, 0x400 ;  /* 0x0000040000067882 */ /* 0x000fe20000000000 */
[----:B------:R-:W-:Y:S01]  /*0fa0*/  USEL UR4, UR4, 0x1a0, UP3 ;  /* 0x000001a004047887 */ /* 0x000fe20009800000 */
        /* <DEDUP_REMOVED lines=9> */
[----:B------:R-:W2:Y:S02]  /*1040*/  FENCE.VIEW.ASYNC.S ;  /* 0x00000000000073c6 */ /* 0x000ea40000000000 */
[----:B--2---:R4:W2:Y:S08]  /*1050*/  SYNCS.EXCH.64 URZ, [UR6+0x370], UR8 ;  /* 0x0003700806ff75b2 */ /* 0x0048b00008000100 */
[----:B------:R4:W3:Y:S02]  /*1060*/  SYNCS.EXCH.64 URZ, [UR6+0x378], UR4 ;  /* 0x0003780406ff75b2 */ /* 0x0008e40008000100 */
[----:B----4-:R-:W-:Y:S01]  /*1070*/  NOP ;  /* 0x0000000000007918 */ /* 0x010fe20000000000 */
.L_x_13:
[----:B------:R-:W4:Y:S01]  /*1080*/  SHFL.IDX PT, R0, R87, RZ, 0x1f ;  /* 0x00001fff57007589 */ /* 0x000f2200000e0000 */
[----:B------:R-:W-:Y:S01]  /*1090*/  ISETP.NE.OR P1, PT, RZ, UR18, !P1 ;  /* 0x00000012ff007c0c */ /* 0x000fe2000cf25670 */
[----:B------:R-:W-:Y:S01]  /*10a0*/  NOP ;  /* 0x0000000000007918 */ /* 0x000fe20000000000 */
[----:B----4-:R-:W-:-:S13]  /*10b0*/  ISETP.NE.AND P0, PT, R0, 0x5, PT ;  /* 0x000000050000780c */ /* 0x010fda0003f05270 */
[----:B------:R-:W-:Y:S05]  /*10c0*/  @P0 BRA `(.L_x_14) ;  /* 0x0000000000440947 */ /* 0x000fea0003800000 */
[----:B--23--:R-:W-:Y:S01]  /*10d0*/  UMOV UR4, 0x400 ;  /* 0x0000040000047882 */ /* 0x00cfe20000000000 */
        /* <DEDUP_REMOVED lines=12> */
[----:B------:R4:W3:Y:S01]  /*11a0*/  SYNCS.EXCH.64 URZ, [UR4+0x390], UR8 ;  /* 0x0003900804ff75b2 */ /* 0x0008e20008000100 */
[----:B------:R4:W1:Y:S01]  /*11b0*/  SYNCS.EXCH.64 URZ, [UR4+0x388], UR6 ;  /* 0x0003880604ff75b2 */ /* 0x0008620008000100 */
[----:B------:R4:W1:Y:S02]  /*11c0*/  SYNCS.EXCH.64 URZ, [UR4+0x398], UR8 ;  /* 0x0003980804ff75b2 */ /* 0x0008640008000100 */
[----:B----4-:R-:W-:Y:S01]  /*11d0*/  NOP ;  /* 0x0000000000007918 */ /* 0x010fe20000000000 */
.L_x_14:
[----:B------:R-:W-:Y:S01]  /*11e0*/  VOTEU.ALL UP0, P1 ;  /* 0x0000000000ff7886 */ /* 0x000fe20000800000 */
[----:B--23--:R-:W-:Y:S01]  /*11f0*/  UMOV UR4, 0x20 ;  /* 0x0000002000047882 */ /* 0x00cfe20000000000 */
[----:B------:R-:W2:Y:S01]  /*1200*/  LDCU UR7, c[0x0][0x36c] ;  /* 0x00006d80ff0777ac */ /* 0x000ea20008000800 */
[----:B------:R-:W-:Y:S01]  /*1210*/  NOP ;  /* 0x0000000000007918 */ /* 0x000fe20000000000 */
[----:B-1----:R-:W-:Y:S01]  /*1220*/  LOP3.LUT R3, R99, 0x1f, RZ, 0xc0, !PT ;  /* 0x0000001f63037812 */ /* 0x002fe200078ec0ff */
[----:B------:R-:W-:Y:S01]  /*1230*/  @!UP0 UMOV UR6, 0x400 ;  /* 0x0000040000068882 */ /* 0x000fe20000000000 */
[----:B------:R-:W-:-:S04]  /*1240*/  @!UP0 UIADD3 UR4, UPT, UPT, -UR4, 0x100000, URZ ;  /* 0x0010000004048890 */ /* 0x000fc8000fffe1ff */
[----:B------:R-:W-:Y:S02]  /*1250*/  @!UP0 USHF.L.U32 UR5, UR4, 0xb, URZ ;  /* 0x0000000b04058899 */ /* 0x000fe400080006ff */
[----:B------:R-:W-:Y:S02]  /*1260*/  @!UP0 USHF.L.U32 UR4, UR4, 0x1, URZ ;  /* 0x0000000104048899 */ /* 0x000fe400080006ff */
[----:B------:R-:W-:Y:S01]  /*1270*/  @!UP0 ULEA UR6, UR45, UR6, 0x18 ;  /* 0x000000062d068291 */ /* 0x000fe2000f8ec0ff */
[----:B------:R-:W-:Y:S01]  /*1280*/  VOTEU.ALL UP0, P1 ;  /* 0x0000000000ff7886 */ /* 0x000fe20000800000 */
[----:B------:R-:W-:Y:S02]  /*1290*/  UISETP.NE.AND UP4, UPT, UR18, URZ, UPT ;  /* 0x000000ff1200728c */ /* 0x000fe4000bf85270 */
[----:B--2---:R-:W-:Y:S01]  /*12a0*/  UISETP.EQ.U32.AND UP6, UPT, UR7, 0x1, UPT ;  /* 0x000000010700788c */ /* 0x004fe2000bfc2070 */
[----:B------:R-:W1:Y:S07]  /*12b0*/  FENCE.VIEW.ASYNC.S ;  /* 0x00000000000073c6 */ /* 0x000e6e0000000000 */
[----:B-1----:R1:W2:Y:S01]  /*12c0*/  @!UP0 SYNCS.EXCH.64 URZ, [UR6+0x3a0], UR4 ;  /* 0x0003a00406ff85b2 */ /* 0x0022a20008000100 */
[----:B------:R-:W-:Y:S05]  /*12d0*/  BRA.U !UP6, `(.L_x_15) ;  /* 0x000000010e087547 */ /* 0x000fea000b800000 */
[----:B--2---:R-:W-:Y:S01]  /*12e0*/  UCGABAR_ARV ;  /* 0x00000000000079c7 */ /* 0x004fe20008000000 */
[----:B------:R-:W-:Y:S05]  /*12f0*/  BRA `(.L_x_16) ;  /* 0x0000000000047947 */ /* 0x000fea0003800000 */
.L_x_15:
[----:B--2---:R-:W-:Y:S01]  /*1300*/  NOP ;  /* 0x0000000000007918 */ /* 0x004fe20000000000 */
.L_x_16:
[----:B------:R-:W2:Y:S01]  /*1310*/  S2UR UR21, SR_CTAID.X ;  /* 0x00000000001579c3 */ /* 0x000ea20000002500 */
[----:B------:R-:W-:-:S05]  /*1320*/  CS2R.32 R91, SR_CgaSize ;  /* 0x00000000005b7805 */ /* 0x000fca0000008a00 */
[----:B------:R-:W-:-:S05]  /*1330*/  IMAD R91, R91, -0xa0, RZ ;  /* 0xffffff605b5b7824 */ /* 0x000fca00078e02ff */
[----:B-1----:R-:W-:-:S14]  /*1340*/  R2UR UR5, R91 ;  /* 0x000000005b0572ca */ /* 0x002fdc00000e0000 */
[----:B------:R-:W1:Y:S01]  /*1350*/  LDCU UR5, c[0x0][UR5+0x2b0] ;  /* 0x00005600050577ac */ /* 0x000e620008000800 */
[----:B------:R-:W-:-:S05]  /*1360*/  CS2R.32 R91, SR_CgaSize ;  /* 0x00000000005b7805 */ /* 0x000fca0000008a00 */
[----:B------:R-:W-:-:S05]  /*1370*/  IMAD R91, R91, -0xa0, RZ ;  /* 0xffffff605b5b7824 */ /* 0x000fca00078e02ff */
[----:B------:R-:W-:-:S14]  /*1380*/  R2UR UR4, R91 ;  /* 0x000000005b0472ca */ /* 0x000fdc00000e0000 */
[----:B------:R-:W3:Y:S01]  /*1390*/  LDCU UR4, c[0x0][UR4+0x2b4] ;  /* 0x00005680040477ac */ /* 0x000ee20008000800 */
[----:B------:R-:W4:Y:S01]  /*13a0*/  S2UR UR20, SR_CTAID.Y ;  /* 0x00000000001479c3 */ /* 0x000f220000002600 */
[----:B------:R-:W-:-:S05]  /*13b0*/  CS2R.32 R91, SR_CgaSize ;  /* 0x00000000005b7805 */ /* 0x000fca0000008a00 */
[----:B------:R-:W-:-:S05]  /*13c0*/  IMAD R91, R91, -0xa0, RZ ;  /* 0xffffff605b5b7824 */ /* 0x000fca00078e02ff */
[----:B------:R-:W-:-:S14]  /*13d0*/  R2UR UR7, R91 ;  /* 0x000000005b0772ca */ /* 0x000fdc00000e0000 */
[----:B------:R-:W3:Y:S01]  /*13e0*/  LDCU UR7, c[0x0][UR7+0x2a0] ;  /* 0x00005400070777ac */ /* 0x000ee20008000800 */
[----:B------:R-:W-:-:S05]  /*13f0*/  CS2R.32 R91, SR_CgaSize ;  /* 0x00000000005b7805 */ /* 0x000fca0000008a00 */
[----:B------:R-:W-:-:S05]  /*1400*/  IMAD R91, R91, -0xa0, RZ ;  /* 0xffffff605b5b7824 */ /* 0x000fca00078e02ff */
[----:B------:R-:W-:-:S14]  /*1410*/  R2UR UR8, R91 ;  /* 0x000000005b0872ca */ /* 0x000fdc00000e0000 */
[----:B------:R-:W3:Y:S01]  /*1420*/  LDCU UR8, c[0x0][UR8+0x2a4] ;  /* 0x00005480080877ac */ /* 0x000ee20008000800 */
[----:B------:R-:W3:Y:S01]  /*1430*/  LDCU UR19, c[0x0][0xb24] ;  /* 0x00016480ff1377ac */ /* 0x000ee20008000800 */
[----:B------:R-:W3:Y:S01]  /*1440*/  LDCU UR39, c[0x0][0xb24] ;  /* 0x00016480ff2777ac */ /* 0x000ee20008000800 */
[----:B--2---:R-:W-:Y:S01]  /*1450*/  I2FP.F32.U32 R2, UR21 ;  /* 0x0000001500027c45 */ /* 0x004fe20008201000 */
[----:B------:R-:W2:Y:S04]  /*1460*/  LDCU UR24, c[0x0][0xb30] ;  /* 0x00016600ff1877ac */ /* 0x000ea80008000800 */
[----:B-1----:R-:W-:Y:S01]  /*1470*/  FMUL R2, R2, UR5 ;  /* 0x0000000502027c20 */ /* 0x002fe20008400000 */
[----:B----4-:R-:W-:-:S05]  /*1480*/  I2FP.F32.U32 R0, UR20 ;  /* 0x0000001400007c45 */ /* 0x010fca0008201000 */
[----:B------:R-:W1:Y:S01]  /*1490*/  F2I.U32.TRUNC.NTZ R2, R2 ;  /* 0x0000000200027305 */ /* 0x000e62000020f000 */
[----:B---3--:R-:W-:-:S07]  /*14a0*/  FMUL R0, R0, UR4 ;  /* 0x0000000400007c20 */ /* 0x008fce0008400000 */
[----:B------:R-:W3:Y:S01]  /*14b0*/  F2I.U32.TRUNC.NTZ R0, R0 ;  /* 0x0000000000007305 */ /* 0x000ee2000020f000 */
[----:B-1----:R-:W-:Y:S02]  /*14c0*/  R2UR UR4, R2 ;  /* 0x00000000020472ca */ /* 0x002fe400000e0000 */
[----:B------:R-:W-:Y:S02]  /*14d0*/  PRMT R2, RZ, 0x7610, R2 ;  /* 0x00007610ff027816 */ /* 0x000fe40000000002 */
[----:B---3--:R-:W-:Y:S02]  /*14e0*/  R2UR UR6, R0 ;  /* 0x00000000000672ca */ /* 0x008fe400000e0000 */
[----:B------:R-:W-:-:S07]  /*14f0*/  PRMT R0, RZ, 0x7610, R0 ;  /* 0x00007610ff007816 */ /* 0x000fce0000000000 */
[----:B------:R-:W-:-:S04]  /*1500*/  UIADD3 UR5, UPT, UPT, -UR4, URZ, URZ ;  /* 0x000000ff04057290 */ /* 0x000fc8000fffe1ff */
[----:B------:R-:W-:Y:S02]  /*1510*/  UIMAD UR5, UR7, UR5, UR21 ;  /* 0x00000005070572a4 */ /* 0x000fe4000f8e0215 */
[----:B------:R-:W-:-:S04]  /*1520*/  UIADD3 UR4, UPT, UPT, -UR6, URZ, URZ ;  /* 0x000000ff06047290 */ /* 0x000fc8000fffe1ff */
[----:B------:R-:W-:Y:S01]  /*1530*/  IMAD.U32 R91, RZ, RZ, UR5 ;  /* 0x00000005ff5b7e24 */ /* 0x000fe2000f8e00ff */
[----:B------:R-:W-:-:S06]  /*1540*/  UIMAD UR4, UR8, UR4, UR20 ;  /* 0x00000004080472a4 */ /* 0x000fcc000f8e0214 */
[----:B------:R-:W-:Y:S01]  /*1550*/  IMAD.U32 R90, RZ, RZ, UR4 ;  /* 0x00000004ff5a7e24 */ /* 0x000fe2000f8e00ff */
[----:B--2---:R-:W-:Y:S06]  /*1560*/  BRA.U UP4, `(.L_x_17) ;  /* 0x0000000104307547 */ /* 0x004fec000b800000 */
[----:B------:R-:W-:Y:S01]  /*1570*/  R2UR UR5, R90 ;  /* 0x000000005a0572ca */ /* 0x000fe200000e0000 */
[----:B------:R-:W-:Y:S01]  /*1580*/  UMOV UR7, 0x3 ;  /* 0x0000000300077882 */ /* 0x000fe20000000000 */
[----:B------:R-:W-:-:S11]  /*1590*/  R2UR UR4, R91 ;  /* 0x000000005b0472ca */ /* 0x000fd600000e0000 */
[----:B------:R-:W-:-:S04]  /*15a0*/  UISETP.NE.AND UP0, UPT, UR5, URZ, UPT ;  /* 0x000000ff0500728c */ /* 0x000fc8000bf05270 */
[----:B------:R-:W-:Y:S02]  /*15b0*/  UISETP.LT.U32.OR UP0, UPT, UR4, 0x2, !UP0 ;  /* 0x000000020400788c */ /* 0x000fe4000c701470 */
[----:B------:R-:W-:Y:S02]  /*15c0*/  ULOP3.LUT UR4, UR4, 0xfffffffe, URZ, 0xc0, !UPT ;  /* 0xfffffffe04047892 */ /* 0x000fe4000f8ec0ff */
[----:B------:R-:W-:Y:S02]  /*15d0*/  USEL UR6, URZ, 0x1, !UP0 ;  /* 0x00000001ff067887 */ /* 0x000fe4000c000000 */
[----:B------:R-:W-:Y:S02]  /*15e0*/  USEL UR5, URZ, 0x2, !UP0 ;  /* 0x00000002ff057887 */ /* 0x000fe4000c000000 */
[----:B------:R-:W-:Y:S02]  /*15f0*/  USHF.L.U32 UR4, UR7, UR4, URZ ;  /* 0x0000000407047299 */ /* 0x000fe400080006ff */
[----:B------:R-:W-:-:S04]  /*1600*/  UIADD3 UR5, UPT, UPT, UR6, UR5, URZ ;  /* 0x0000000506057290 */ /* 0x000fc8000fffe0ff */
[----:B------:R-:W-:Y:S02]  /*1610*/  IMAD.U32 R0, RZ, RZ, UR4 ;  /* 0x00000004ff007e24 */ /* 0x000fe4000f8e00ff */
[----:B------:R-:W-:-:S07]  /*1620*/  IMAD.U32 R2, RZ, RZ, UR5 ;  /* 0x00000005ff027e24 */ /* 0x000fce000f8e00ff */
.L_x_17:
[----:B------:R-:W1:Y:S01]  /*1630*/  S2UR UR47, SR_CTAID.Z ;  /* 0x00000000002f79c3 */ /* 0x000e620000002700 */
[----:B------:R-:W-:Y:S01]  /*1640*/  UISETP.GE.AND UP0, UPT, UR19, 0x1, UPT ;  /* 0x000000011300788c */ /* 0x000fe2000bf06270 */
[----:B------:R-:W-:-:S08]  /*1650*/  UMOV UR46, UR21 ;  /* 0x00000015002e7c82 */ /* 0x000fd00008000000 */
[----:B------:R-:W-:Y:S05]  /*1660*/  BRA.U !UP0, `(.L_x_18) ;  /* 0x0000000108d47547 */ /* 0x000fea000b800000 */
[----:B------:R-:W2:Y:S01]  /*1670*/  LDCU.128 UR12, c[0x0][0xb10] ;  /* 0x00016200ff0c77ac */ /* 0x000ea20008000c00 */
[----:B------:R-:W3:Y:S01]  /*1680*/  LDCU UR22, c[0x0][0xb0c] ;  /* 0x00016180ff1677ac */ /* 0x000ee20008000800 */
[----:B------:R-:W4:Y:S01]  /*1690*/  LDCU UR6, c[0x0][0x370] ;  /* 0x00006e00ff0677ac */ /* 0x000f220008000800 */
[----:B------:R-:W1:Y:S01]  /*16a0*/  LDCU UR7, c[0x0][0x374] ;  /* 0x00006e80ff0777ac */ /* 0x000e620008000800 */
[----:B------:R-:W1:Y:S01]  /*16b0*/  LDCU UR23, c[0x0][0xb20] ;  /* 0x00016400ff1777ac */ /* 0x000e620008000800 */
[----:B--2---:R-:W-:Y:S02]  /*16c0*/  UIMAD.WIDE.U32 UR4, UR21, UR12, URZ ;  /* 0x0000000c150472a5 */ /* 0x004fe4000f8e00ff */
[----:B---3--:R-:W-:Y:S01]  /*16d0*/  UISETP.NE.AND UP0, UPT, UR22, 0x1, UPT ;  /* 0x000000011600788c */ /* 0x008fe2000bf05270 */
[----:B------:R-:W2:Y:S01]  /*16e0*/  LDCU.64 UR8, c[0x0][0xb28] ;  /* 0x00016500ff0877ac */ /* 0x000ea20008000a00 */
[----:B----4-:R-:W-:-:S03]  /*16f0*/  UIMAD.WIDE.U32 UR10, UR6, UR12, URZ ;  /* 0x0000000c060a72a5 */ /* 0x010fc6000f8e00ff */
[----:B------:R-:W-:Y:S01]  /*1700*/  UMOV UR4, UR5 ;  /* 0x0000000500047c82 */ /* 0x000fe20008000000 */
[----:B------:R-:W-:Y:S02]  /*1710*/  UISETP.NE.AND UP2, UPT, UR19, 0x1, UPT ;  /* 0x000000011300788c */ /* 0x000fe4000bf45270 */
[----:B------:R-:W-:Y:S01]  /*1720*/  USHF.R.U32.HI UR4, URZ, UR13, UR4 ;  /* 0x0000000dff047299 */ /* 0x000fe20008011604 */
[----:B------:R-:W-:Y:S01]  /*1730*/  UMOV UR10, UR11 ;  /* 0x0000000b000a7c82 */ /* 0x000fe20008000000 */
[----:B------:R-:W-:Y:S02]  /*1740*/  UIMAD.WIDE.U32 UR16, UR20, UR15, URZ ;  /* 0x0000000f141072a5 */ /* 0x000fe4000f8e00ff */
[----:B------:R-:W-:Y:S02]  /*1750*/  USEL UR5, UR21, UR4, !UP0 ;  /* 0x0000000415057287 */ /* 0x000fe4000c000000 */
[----:B------:R-:W-:Y:S02]  /*1760*/  @UP0 USHF.R.U32.HI UR6, URZ, UR13, UR10 ;  /* 0x0000000dff060299 */ /* 0x000fe4000801160a */
[----:B------:R-:W-:-:S02]  /*1770*/  UISETP.NE.AND UP0, UPT, UR14, 0x1, UPT ;  /* 0x000000010e00788c */ /* 0x000fc4000bf05270 */
[----:B-1----:R-:W-:Y:S02]  /*1780*/  UIMAD.WIDE.U32 UR10, UR7, UR15, URZ ;  /* 0x0000000f070a72a5 */ /* 0x002fe4000f8e00ff */
[----:B--2---:R-:W-:Y:S01]  /*1790*/  UIMAD.WIDE.U32 UR12, UR6, UR8, URZ ;  /* 0x00000008060c72a5 */ /* 0x004fe2000f8e00ff */
[----:B------:R-:W-:Y:S01]  /*17a0*/  UMOV UR4, UR17 ;  /* 0x0000001100047c82 */ /* 0x000fe20008000000 */
[----:B------:R-:W-:-:S03]  /*17b0*/  UIADD3 UR46, UPT, UPT, -UR5, URZ, URZ ;  /* 0x000000ff052e7290 */ /* 0x000fc6000fffe1ff */
[----:B------:R-:W-:Y:S01]  /*17c0*/  UMOV UR10, UR11 ;  /* 0x0000000b000a7c82 */ /* 0x000fe20008000000 */
[----:B------:R-:W-:Y:S02]  /*17d0*/  USHF.R.U32.HI UR4, URZ, UR23, UR4 ;  /* 0x00000017ff047299 */ /* 0x000fe40008011604 */
[----:B------:R-:W-:Y:S01]  /*17e0*/  @UP0 USHF.R.U32.HI UR7, URZ, UR23, UR10 ;  /* 0x00000017ff070299 */ /* 0x000fe2000801160a */
[----:B------:R-:W-:Y:S01]  /*17f0*/  UMOV UR12, UR13 ;  /* 0x0000000d000c7c82 */ /* 0x000fe20008000000 */
[----:B------:R-:W-:Y:S02]  /*1800*/  USEL UR4, UR20, UR4, !UP0 ;  /* 0x0000000414047287 */ /* 0x000fe4000c000000 */
[----:B------:R-:W-:Y:S02]  /*1810*/  UIMAD.WIDE.U32 UR10, UR7, UR8, URZ ;  /* 0x00000008070a72a5 */ /* 0x000fe4000f8e00ff */
[----:B------:R-:W-:Y:S02]  /*1820*/  @UP2 USHF.R.U32.HI UR6, URZ, UR9, UR12 ;  /* 0x00000009ff062299 */ /* 0x000fe4000801160c */
[----:B------:R-:W-:-:S02]  /*1830*/  UIMAD.WIDE.U32 UR12, UR4, UR8, URZ ;  /* 0x00000008040c72a5 */ /* 0x000fc4000f8e00ff */
[----:B------:R-:W-:Y:S01]  /*1840*/  UIMAD UR46, UR22, UR46, UR21 ;  /* 0x0000002e162e72a4 */ /* 0x000fe2000f8e0215 */
[----:B------:R-:W-:Y:S02]  /*1850*/  UMOV UR10, UR11 ;  /* 0x0000000b000a7c82 */ /* 0x000fe40008000000 */
[----:B------:R-:W-:Y:S02]  /*1860*/  @UP2 USHF.R.U32.HI UR7, URZ, UR9, UR10 ;  /* 0x00000009ff072299 */ /* 0x000fe4000801160a */
[----:B------:R-:W-:Y:S02]  /*1870*/  UIMAD UR10, UR6, UR19, URZ ;  /* 0x00000013060a72a4 */ /* 0x000fe4000f8e02ff */
[----:B------:R-:W-:-:S04]  /*1880*/  UIMAD UR7, UR7, UR19, URZ ;  /* 0x00000013070772a4 */ /* 0x000fc8000f8e02ff */
[----:B------:R-:W-:-:S03]  /*1890*/  UISETP.GE.AND UP0, UPT, UR4, UR7, UPT ;  /* 0x000000070400728c */ /* 0x000fc6000bf06270 */
[----:B------:R-:W-:Y:S01]  /*18a0*/  UMOV UR7, UR13 ;  /* 0x0000000d00077c82 */ /* 0x000fe20008000000 */
[----:B------:R-:W-:Y:S02]  /*18b0*/  UISETP.GE.OR UP0, UPT, UR5, UR10, UP0 ;  /* 0x0000000a0500728c */ /* 0x000fe40008706670 */
[----:B------:R-:W-:Y:S02]  /*18c0*/  UIMAD.WIDE.U32 UR10, UR5, UR8, URZ ;  /* 0x00000008050a72a5 */ /* 0x000fe4000f8e00ff */
[----:B------:R-:W-:Y:S02]  /*18d0*/  USHF.R.U32.HI UR7, URZ, UR9, UR7 ;  /* 0x00000009ff077299 */ /* 0x000fe40008011607 */
[----:B------:R-:W-:Y:S02]  /*18e0*/  UIADD3 UR10, UPT, UPT, -UR4, URZ, URZ ;  /* 0x000000ff040a7290 */ /* 0x000fe4000fffe1ff */
[----:B------:R-:W-:Y:S02]  /*18f0*/  USEL UR7, UR4, UR7, !UP2 ;  /* 0x0000000704077287 */ /* 0x000fe4000d000000 */
[----:B------:R-:W-:Y:S01]  /*1900*/  UIMAD UR10, UR14, UR10, UR20 ;  /* 0x0000000a0e0a72a4 */ /* 0x000fe2000f8e0214 */
[----:B------:R-:W-:-:S02]  /*1910*/  @!UP0 UMOV UR8, UR11 ;  /* 0x0000000b00088c82 */ /* 0x000fc40008000000 */
[----:B------:R-:W-:Y:S02]  /*1920*/  @!UP0 USHF.R.U32.HI UR8, URZ, UR9, UR8 ;  /* 0x00000009ff088299 */ /* 0x000fe40008011608 */
[----:B------:R-:W-:Y:S02]  /*1930*/  UIADD3 UR9, UPT, UPT, -UR7, URZ, URZ ;  /* 0x000000ff07097290 */ /* 0x000fe4000fffe1ff */
[----:B------:R-:W-:Y:S02]  /*1940*/  @!UP0 USEL UR8, UR5, UR8, !UP2 ;  /* 0x0000000805088287 */ /* 0x000fe4000d000000 */
[----:B------:R-:W-:Y:S02]  /*1950*/  UIMAD UR9, UR19, UR9, UR4 ;  /* 0x00000009130972a4 */ /* 0x000fe4000f8e0204 */
[----:B------:R-:W-:Y:S02]  /*1960*/  @!UP0 UIADD3 UR7, UPT, UPT, UR7, -UR8, URZ ;  /* 0x8000000807078290 */ /* 0x000fe4000fffe0ff */
[----:B------:R-:W-:-:S02]  /*1970*/  @!UP0 UIMAD UR6, UR9, UR6, UR8 ;  /* 0x00000006090682a4 */ /* 0x000fc4000f8e0208 */
[----:B------:R-:W-:-:S04]  /*1980*/  @!UP0 UIMAD UR4, UR7, UR19, UR5 ;  /* 0x00000013070482a4 */ /* 0x000fc8000f8e0205 */
[----:B------:R-:W-:Y:S01]  /*1990*/  UIMAD UR20, UR4, UR14, UR10 ;  /* 0x0000000e041472a4 */ /* 0x000fe2000f8e020a */
[----:B------:R-:W-:Y:S02]  /*19a0*/  @!UP0 UMOV UR5, UR6 ;  /* 0x0000000600058c82 */ /* 0x000fe40008000000 */
[----:B------:R-:W-:-:S12]  /*19b0*/  UIMAD UR46, UR5, UR22, UR46 ;  /* 0x00000016052e72a4 */ /* 0x000fd8000f8e022e */
.L_x_18:
[----:B------:R-:W-:-:S09]  /*19c0*/  UISETP.NE.AND UP0, UPT, UR24, 0x1, UPT ;  /* 0x000000011800788c */ /* 0x000fd2000bf05270 */
[----:B------:R-:W-:Y:S05]  /*19d0*/  BRA.U UP0, `(.L_x_19) ;  /* 0x0000000100407547 */ /* 0x000fea000b800000 */
[----:B------:R-:W2:Y:S01]  /*19e0*/  LDCU.128 UR8, c[0x0][0xb10] ;  /* 0x00016200ff0877ac */ /* 0x000ea20008000c00 */
[----:B------:R-:W3:Y:S01]  /*19f0*/  LDCU UR12, c[0x0][0xb0c] ;  /* 0x00016180ff0c77ac */ /* 0x000ee20008000800 */
[----:B------:R-:W4:Y:S01]  /*1a00*/  LDCU UR13, c[0x0][0xb20] ;  /* 0x00016400ff0d77ac */ /* 0x000f220008000800 */
[----:B--2---:R-:W-:Y:S02]  /*1a10*/  UIMAD.WIDE.U32 UR4, UR46, UR8, URZ ;  /* 0x000000082e0472a5 */ /* 0x004fe4000f8e00ff */
[----:B------:R-:W-:Y:S02]  /*1a20*/  UIMAD.WIDE.U32 UR6, UR20, UR11, URZ ;  /* 0x0000000b140672a5 */ /* 0x000fe4000f8e00ff */
[----:B---3--:R-:W-:Y:S02]  /*1a30*/  UISETP.NE.AND UP0, UPT, UR12, 0x1, UPT ;  /* 0x000000010c00788c */ /* 0x008fe4000bf05270 */
[----:B------:R-:W-:-:S03]  /*1a40*/  USHF.R.U32.HI UR5, URZ, UR9, UR5 ;  /* 0x00000009ff057299 */ /* 0x000fc60008011605 */
[----:B------:R-:W-:Y:S01]  /*1a50*/  UMOV UR4, UR7 ;  /* 0x0000000700047c82 */ /* 0x000fe20008000000 */
[----:B------:R-:W-:Y:S02]  /*1a60*/  USEL UR5, UR46, UR5, !UP0 ;  /* 0x000000052e057287 */ /* 0x000fe4000c000000 */
[----:B------:R-:W-:Y:S02]  /*1a70*/  UISETP.NE.AND UP0, UPT, UR10, 0x1, UPT ;  /* 0x000000010a00788c */ /* 0x000fe4000bf05270 */
[----:B----4-:R-:W-:-:S04]  /*1a80*/  USHF.R.U32.HI UR4, URZ, UR13, UR4 ;  /* 0x0000000dff047299 */ /* 0x010fc80008011604 */
[----:B------:R-:W-:-:S04]  /*1a90*/  USEL UR4, UR20, UR4, !UP0 ;  /* 0x0000000414047287 */ /* 0x000fc8000c000000 */
[----:B------:R-:W-:Y:S02]  /*1aa0*/  UIADD3 UR6, UPT, UPT, -UR4, UR5, URZ ;  /* 0x0000000504067290 */ /* 0x000fe4000fffe1ff */
[----:B------:R-:W-:Y:S02]  /*1ab0*/  UIADD3 UR4, UPT, UPT, UR4, -UR5, URZ ;  /* 0x8000000504047290 */ /* 0x000fe4000fffe0ff */
[----:B------:R-:W-:Y:S02]  /*1ac0*/  UIMAD UR20, UR6, UR10, UR20 ;  /* 0x0000000a061472a4 */ /* 0x000fe4000f8e0214 */
[----:B------:R-:W-:-:S12]  /*1ad0*/  UIMAD UR46, UR4, UR12, UR46 ;  /* 0x0000000c042e72a4 */ /* 0x000fd8000f8e022e */
.L_x_19:
[----:B------:R-:W-:Y:S05]  /*1ae0*/  BRA.U !UP6, `(.L_x_20) ;  /* 0x000000010e0c7547 */ /* 0x000fea000b800000 */
[----:B------:R-:W-:Y:S01]  /*1af0*/  UCGABAR_WAIT ;  /* 0x0000000000007dc7 */ /* 0x000fe20008000000 */
[----:B------:R-:W-:Y:S01]  /*1b00*/  CCTL.IVALL ;  /* 0x00000000ff00798f */ /* 0x000fe20002000000 */
[----:B------:R-:W-:Y:S05]  /*1b10*/  BRA `(.L_x_21) ;  /* 0x0000000000047947 */ /* 0x000fea0003800000 */
.L_x_20:
[----:B------:R-:W-:Y:S06]  /*1b20*/  BAR.SYNC.DEFER_BLOCKING 0x0 ;  /* 0x0000000000007b1d */ /* 0x000fec0000010000 */
.L_x_21:
[----:B------:R-:W-:Y:S05]  /*1b30*/  BRA.U UP5, `(.L_x_22) ;  /* 0x0000003505547547 */ /* 0x000fea000b800000 */
[----:B------:R-:W2:Y:S01]  /*1b40*/  LDCU UR5, c[0x0][0x388] ;  /* 0x00007100ff0577ac */ /* 0x000ea20008000800 */
[----:B------:R-:W-:Y:S01]  /*1b50*/  PLOP3.LUT P1, PT, PT, PT, UP3, 0x80, 0x8 ;  /* 0x000000000008781c */ /* 0x000fe20003f2f038 */
[----:B------:R-:W-:Y:S01]  /*1b60*/  IMAD.MOV.U32 R2, RZ, RZ, RZ ;  /* 0x000000ffff027224 */ /* 0x000fe200078e00ff */
[----:B------:R-:W-:Y:S01]  /*1b70*/  ISETP.EQ.OR P2, PT, R3, RZ, P3 ;  /* 0x000000ff0300720c */ /* 0x000fe20001f42670 */
[----:B------:R-:W3:Y:S01]  /*1b80*/  LDCU UR6, c[0x0][0x38c] ;  /* 0x00007180ff0677ac */ /* 0x000ee20008000800 */
[----:B------:R-:W-:Y:S01]  /*1b90*/  PLOP3.LUT P1, PT, P1, PT, PT, 0x8, 0x80 ;  /* 0x000000000080781c */ /* 0x000fe20000f2e170 */
[----:B------:R-:W4:Y:S01]  /*1ba0*/  LDCU UR50, c[0x0][0x390] ;  /* 0x00007200ff3277ac */ /* 0x000f220008000800 */
[----:B------:R-:W-:Y:S02]  /*1bb0*/  USHF.L.U32 UR49, UR21, 0x6, URZ ;  /* 0x0000000615317899 */ /* 0x000fe400080006ff */
[----:B------:R-:W-:Y:S01]  /*1bc0*/  UISETP.NE.AND UP1, UPT, UR18, URZ, UPT ;  /* 0x000000ff1200728c */ /* 0x000fe2000bf25270 */
[----:B------:R-:W3:Y:S01]  /*1bd0*/  LDCU UR48, c[0x0][0x370] ;  /* 0x00006e00ff3077ac */ /* 0x000ee20008000800 */
[----:B--2---:R-:W-:Y:S01]  /*1be0*/  UIADD3 UR5, UPT, UPT, UR5, 0x1f, URZ ;  /* 0x0000001f05057890 */ /* 0x004fe2000fffe0ff */
[----:B------:R-:W2:Y:S03]  /*1bf0*/  LDCU.64 UR36, c[0x0][0x348] ;  /* 0x00006900ff2477ac */ /* 0x000ea60008000a00 */
[----:B------:R-:W-:-:S02]  /*1c00*/  USHF.R.S32.HI UR4, URZ, 0x1f, UR5 ;  /* 0x0000001fff047899 */ /* 0x000fc40008011405 */
[----:B------:R-:W-:Y:S02]  /*1c10*/  ULOP3.LUT UR49, UR49, 0x40, URZ, 0xc0, !UPT ;  /* 0x0000004031317892 */ /* 0x000fe4000f8ec0ff */
[----:B------:R-:W-:Y:S01]  /*1c20*/  ULEA.HI UR4, UR4, UR5, URZ, 0x5 ;  /* 0x0000000504047291 */ /* 0x000fe2000f8f28ff */
[----:B-1----:R-:W1:Y:S03]  /*1c30*/  LDCU UR47, c[0x0][0x374] ;  /* 0x00006e80ff2f77ac */ /* 0x002e660008000800 */
[----:B------:R-:W-:Y:S02]  /*1c40*/  USHF.R.S32.HI UR4, URZ, 0x5, UR4 ;  /* 0x00000005ff047899 */ /* 0x000fe40008011404 */
[----:B------:R-:W-:Y:S02]  /*1c50*/  USEL UR33, UR54, 0x2, UP1 ;  /* 0x0000000236217887 */ /* 0x000fe40008800000 */
[----:B---3--:R-:W-:Y:S01]  /*1c60*/  UIMAD UR4, UR4, UR6, URZ ;  /* 0x00000006040472a4 */ /* 0x008fe2000f8e02ff */
[----:B------:R-:W-:Y:S01]  /*1c70*/  UMOV UR23, 0x1 ;  /* 0x0000000100177882 */ /* 0x000fe20000000000 */
[----:B------:R-:W-:-:S02]  /*1c80*/  UMOV UR25, URZ ;  /* 0x000000ff00197c82 */ /* 0x000fc40008000000 */
[----:B----4-:R-:W-:Y:S01]  /*1c90*/  UIMAD UR50, UR4, UR50, URZ ;  /* 0x00000032043272a4 */ /* 0x010fe2000f8e02ff */
[----:B------:R-:W-:Y:S01]  /*1ca0*/  UMOV UR30, URZ ;  /* 0x000000ff001e7c82 */ /* 0x000fe20008000000 */
[----:B------:R-:W-:Y:S02]  /*1cb0*/  UMOV UR34, URZ ;  /* 0x000000ff00227c82 */ /* 0x000fe40008000000 */
[----:B------:R-:W-:Y:S02]  /*1cc0*/  UISETP.NE.AND UP2, UPT, UR50, URZ, UPT ;  /* 0x000000ff3200728c */ /* 0x000fe4000bf45270 */
[----:B------:R-:W-:-:S04]  /*1cd0*/  UISETP.LT.U32.AND UP0, UPT, UR50, 0x34, UPT ;  /* 0x000000343200788c */ /* 0x000fc8000bf01070 */
[----:B------:R-:W-:-:S04]  /*1ce0*/  USEL UR4, UR50, 0x34, UP0 ;  /* 0x0000003432047887 */ /* 0x000fc80008000000 */
[----:B------:R-:W-:Y:S02]  /*1cf0*/  UIADD3 UR5, UPT, UPT, UR4, -0x1, URZ ;  /* 0xffffffff04057890 */ /* 0x000fe4000fffe0ff */
[----:B------:R-:W-:Y:S02]  /*1d00*/  @!UP2 UIADD3 UR5, UPT, UPT, UR4, URZ, URZ ;  /* 0x000000ff0405a290 */ /* 0x000fe4000fffe0ff */
[----:B------:R-:W-:Y:S02]  /*1d10*/  UIADD3 UR45, UPT, UPT, UR50, -UR4, URZ ;  /* 0x80000004322d7290 */ /* 0x000fe4000fffe0ff */
[----:B-12---:R-:W-:-:S12]  /*1d20*/  UIADD3 UR51, UPT, UPT, UR5, 0x1, URZ ;  /* 0x0000000105337890 */ /* 0x006fd8000fffe0ff */
.L_x_40:
[----:B------:R-:W1:Y:S01]  /*1d30*/  S2UR UR31, SR_CgaCtaId ;  /* 0x00000000001f79c3 */ /* 0x000e620000008800 */
[----:B------:R-:W-:Y:S01]  /*1d40*/  UMOV UR4, 0x400 ;  /* 0x0000040000047882 */ /* 0x000fe20000000000 */
[----:B------:R-:W-:Y:S01]  /*1d50*/  MOV R0, UR23 ;  /* 0x0000001700007c02 */ /* 0x000fe20008000f00 */
[----:B------:R-:W-:Y:S02]  /*1d60*/  UISETP.NE.AND UP0, UPT, UR50, URZ, UPT ;  /* 0x000000ff3200728c */ /* 0x000fe4000bf05270 */
[----:B------:R-:W-:Y:S01]  /*1d70*/  ULEA UR10, UR20, UR49, 0x7 ;  /* 0x00000031140a7291 */ /* 0x000fe2000f8e38ff */
[----:B------:R-:W-:Y:S01]  /*1d80*/  SHF.L.U32 R0, R0, 0x1f, RZ ;  /* 0x0000001f00007819 */ /* 0x000fe200000006ff */
[----:B------:R-:W-:Y:S01]  /*1d90*/  UMOV UR24, URZ ;  /* 0x000000ff00187c82 */ /* 0x000fe20008000000 */
[----:B------:R-:W-:Y:S01]  /*1da0*/  UMOV UR13, URZ ;  /* 0x000000ff000d7c82 */ /* 0x000fe20008000000 */
[----:B------:R-:W-:Y:S01]  /*1db0*/  UMOV UR12, URZ ;  /* 0x000000ff000c7c82 */ /* 0x000fe20008000000 */
[----:B-1----:R-:W-:-:S04]  /*1dc0*/  ULEA UR31, UR31, UR4, 0x18 ;  /* 0x000000041f1f7291 */ /* 0x002fc8000f8ec0ff */
[----:B------:R-:W-:-:S09]  /*1dd0*/  ULEA UR4, UR25, UR31, 0x3 ;  /* 0x0000001f19047291 */ /* 0x000fd2000f8e18ff */
[----:B------:R1:W2:Y:S01]  /*1de0*/  SYNCS.PHASECHK.TRANS64.TRYWAIT P0, [UR4+0x1a0], R0 ;  /* 0x0001a000ff0075a7 */ /* 0x0002a20008001104 */
[----:B------:R-:W-:-:S04]  /*1df0*/  ULEA.HI UR4, UR46, UR46, URZ, 0x1 ;  /* 0x0000002e2e047291 */ /* 0x000fc8000f8f08ff */
[----:B------:R-:W-:-:S04]  /*1e00*/  USHF.L.U32 UR4, UR4, 0x6, URZ ;  /* 0x0000000604047899 */ /* 0x000fc800080006ff */
[----:B------:R-:W-:Y:S01]  /*1e10*/  ULOP3.LUT UR35, UR49, 0xffffff80, UR4, 0xf8, !UPT ;  /* 0xffffff8031237892 */ /* 0x000fe2000f8ef804 */
[----:B------:R-:W-:Y:S11]  /*1e20*/  BRA.U !UP0, `(.L_x_23) ;  /* 0x00000005085c7547 */ /* 0x000ff6000b800000 */
[----:B------:R-:W3:Y:S01]  /*1e30*/  LDCU.128 UR16, c[0x0][0x480] ;  /* 0x00009000ff1077ac */ /* 0x000ee20008000c00 */
[----:B------:R-:W4:Y:S01]  /*1e40*/  LDCU.64 UR20, c[0x0][0x490] ;  /* 0x00009200ff1477ac */ /* 0x000f220008000a00 */
[----:B------:R-:W1:Y:S01]  /*1e50*/  LDCU.64 UR12, c[0x0][0x4b0] ;  /* 0x00009600ff0c77ac */ /* 0x000e620008000a00 */
[----:B------:R-:W1:Y:S01]  /*1e60*/  LDCU.64 UR8, c[0x0][0x4d0] ;  /* 0x00009a00ff0877ac */ /* 0x000e620008000a00 */
[----:B------:R-:W1:Y:S01]  /*1e70*/  LDCU UR43, c[0x0][0x390] ;  /* 0x00007200ff2b77ac */ /* 0x000e620008000800 */
[----:B---3--:R-:W-:Y:S02]  /*1e80*/  UIMAD.WIDE.U32 UR4, UR35, UR17, URZ ;  /* 0x00000011230472a5 */ /* 0x008fe4000f8e00ff */
[----:B------:R-:W-:Y:S01]  /*1e90*/  UISETP.NE.AND UP0, UPT, UR16, 0x1, UPT ;  /* 0x000000011000788c */ /* 0x000fe2000bf05270 */
[----:B------:R-:W3:Y:S04]  /*1ea0*/  LDCU UR44, c[0x0][0x38c] ;  /* 0x00007180ff2c77ac */ /* 0x000ee80008000800 */
[----:B------:R-:W-:Y:S01]  /*1eb0*/  UMOV UR4, UR5 ;  /* 0x0000000500047c82 */ /* 0x000fe20008000000 */
[----:B------:R-:W1:Y:S01]  /*1ec0*/  LDCU.64 UR14, c[0x0][0x4b8] ;  /* 0x00009700ff0e77ac */ /* 0x000e620008000a00 */
[----:B------:R-:W-:-:S02]  /*1ed0*/  USHF.R.U32.HI UR6, URZ, UR18, UR4 ;  /* 0x00000012ff067299 */ /* 0x000fc40008011604 */
[----:B------:R-:W-:Y:S02]  /*1ee0*/  UIADD3 UR34, UPT, UPT, UR51, UR30, URZ ;  /* 0x0000001e33227290 */ /* 0x000fe4000fffe0ff */
[----:B------:R-:W-:Y:S02]  /*1ef0*/  USEL UR6, UR35, UR6, !UP0 ;  /* 0x0000000623067287 */ /* 0x000fe4000c000000 */
[----:B------:R-:W-:Y:S02]  /*1f00*/  UISETP.NE.AND UP0, UPT, UR19, 0x1, UPT ;  /* 0x000000011300788c */ /* 0x000fe4000bf05270 */
[----:B----4-:R-:W-:Y:S02]  /*1f10*/  UIMAD.WIDE.U32 UR4, UR6, UR20, URZ ;  /* 0x00000014060472a5 */ /* 0x010fe4000f8e00ff */
[----:B------:R-:W-:Y:S01]  /*1f20*/  UIADD3 UR7, UPT, UPT, -UR6, URZ, URZ ;  /* 0x000000ff06077290 */ /* 0x000fe2000fffe1ff */
[----:B------:R-:W-:-:S03]  /*1f30*/  UMOV UR24, URZ ;  /* 0x000000ff00187c82 */ /* 0x000fc60008000000 */
[----:B------:R-:W-:Y:S01]  /*1f40*/  UIMAD UR7, UR16, UR7, UR35 ;  /* 0x00000007100772a4 */ /* 0x000fe2000f8e0223 */
[----:B------:R-:W-:Y:S02]  /*1f50*/  UMOV UR4, UR5 ;  /* 0x0000000500047c82 */ /* 0x000fe40008000000 */
[----:B------:R-:W-:Y:S02]  /*1f60*/  USHF.R.U32.HI UR21, URZ, UR21, UR4 ;  /* 0x00000015ff157299 */ /* 0x000fe40008011604 */
[----:B------:R-:W4:Y:S02]  /*1f70*/  LDCU.64 UR4, c[0x0][0x4d8] ;  /* 0x00009b00ff0477ac */ /* 0x000f240008000a00 */
[----:B------:R-:W-:-:S04]  /*1f80*/  USEL UR21, UR6, UR21, !UP0 ;  /* 0x0000001506157287 */ /* 0x000fc8000c000000 */
[----:B------:R-:W-:-:S04]  /*1f90*/  UIADD3 UR20, UPT, UPT, -UR21, URZ, URZ ;  /* 0x000000ff15147290 */ /* 0x000fc8000fffe1ff */
[----:B------:R-:W-:Y:S02]  /*1fa0*/  UIMAD UR20, UR19, UR20, UR6 ;  /* 0x00000014131472a4 */ /* 0x000fe4000f8e0206 */
[----:B-1----:R-:W-:Y:S02]  /*1fb0*/  UIMAD UR19, UR7, UR12, UR8 ;  /* 0x0000000c071372a4 */ /* 0x002fe4000f8e0208 */
[----:B------:R-:W-:Y:S01]  /*1fc0*/  UIMAD UR20, UR20, UR13, UR9 ;  /* 0x0000000d141472a4 */ /* 0x000fe2000f8e0209 */
[----:B------:R-:W-:Y:S01]  /*1fd0*/  UMOV UR6, UR25 ;  /* 0x0000001900067c82 */ /* 0x000fe20008000000 */
[----:B------:R-:W-:Y:S01]  /*1fe0*/  UMOV UR12, URZ ;  /* 0x000000ff000c7c82 */ /* 0x000fe20008000000 */
[----:B---3--:R-:W-:-:S09]  /*1ff0*/  UMOV UR13, URZ ;  /* 0x000000ff000d7c82 */ /* 0x008fd20008000000 */
.L_x_29:
[----:B------:R-:W-:Y:S01]  /*2000*/  @!P3 MOV R3, 0x2000 ;  /* 0x000020000003b802 */ /* 0x000fe20000000f00 */
[----:B------:R-:W-:Y:S01]  /*2010*/  ULEA UR17, UR6, UR31, 0x3 ;  /* 0x0000001f06117291 */ /* 0x000fe2000f8e18ff */
[----:B-12---:R-:W-:Y:S11]  /*2020*/  @P0 BRA `(.L_x_24) ;  /* 0x0000000000100947 */ /* 0x006ff60003800000 */
[----:B------:R-:W-:Y:S04]  /*2030*/  MOV R0, UR23 ;  /* 0x0000001700007c02 */ /* 0x000fe80008000f00 */
[----:B------:R-:W-:Y:S04]  /*2040*/  SHF.L.U32 R5, R0, 0x1f, RZ ;  /* 0x0000001f00057819 */ /* 0x000fe800000006ff */
[----:B------:R-:W1:Y:S02]  /*2050*/  SYNCS.PHASECHK.TRANS64.TRYWAIT P0, [UR17+0x1a0], R5 ;  /* 0x0001a005ff0075a7 */ /* 0x000e640008001111 */
[----:B-1----:R-:W-:Y:S05]  /*2060*/  @!P0 BRA `(.L_x_25) ;  /* 0x0000008000b48947 */ /* 0x002fea0003800000 */
.L_x_24:
[----:B------:R2:W-:Y:S01]  /*2070*/  @!P3 SYNCS.ARRIVE.TRANS64 RZ, [UR17], R3 ;  /* 0x00000003ffffb9a7 */ /* 0x0005e20008000011 */
[----:B------:R-:W-:Y:S04]  /*2080*/  ULOP3.LUT UR7, UR33, 0x2, URZ, 0xfc, !UPT ;  /* 0x0000000221077892 */ /* 0x000fe8000f8efcff */
[----:B------:R-:W-:Y:S09]  /*2090*/  UISETP.NE.AND UP0, UPT, UR7, 0x2, UPT ;  /* 0x000000020700788c */ /* 0x000ff2000bf05270 */
[----:B------:R-:W-:Y:S05]  /*20a0*/  BRA.U UP0, `(.L_x_26) ;  /* 0x0000000100047547 */ /* 0x000fea000b800000 */
[----:B----4-:R-:W-:Y:S05]  /*20b0*/  BPT.TRAP 0x1 ;  /* 0x000000040000795c */ /* 0x010fea0000300000 */
.L_x_26:
[----:B------:R-:W-:Y:S04]  /*20c0*/  BSSY.RECONVERGENT B0, `(.L_x_27) ;  /* 0x0000003000007945 */ /* 0x000fe80003800200 */
[----:B------:R-:W-:Y:S05]  /*20d0*/  @P2 BRA `(.L_x_28) ;  /* 0x0000000000042947 */ /* 0x000fea0003800000 */
[----:B----4-:R-:W-:Y:S05]  /*20e0*/  BPT.TRAP 0x1 ;  /* 0x000000040000795c */ /* 0x010fea0000300000 */
.L_x_28:
[----:B----4-:R-:W-:Y:S05]  /*20f0*/  BSYNC.RECONVERGENT B0 ;  /* 0x0000000000007941 */ /* 0x010fea0003800200 */
.L_x_27:
[----:B------:R-:W-:Y:S02]  /*2100*/  UIADD3 UR7, UPT, UPT, UR6, 0x1, URZ ;  /* 0x0000000106077890 */ /* 0x000fe4000fffe0ff */
[----:B------:R-:W-:Y:S02]  /*2110*/  UIADD3 UR28, UP1, UPT, UR36, 0x80, URZ ;  /* 0x00000080241c7890 */ /* 0x000fe4000ff3e0ff */
[----:B------:R-:W-:Y:S02]  /*2120*/  UISETP.NE.AND UP0, UPT, UR7, 0x34, UPT ;  /* 0x000000340700788c */ /* 0x000fe4000bf05270 */
[----:B------:R-:W-:Y:S02]  /*2130*/  ULOP3.LUT UR17, UR17, 0xfefffff8, URZ, 0xc0, !UPT ;  /* 0xfefffff811117892 */ /* 0x000fe4000f8ec0ff */
[----:B------:R-:W-:Y:S02]  /*2140*/  USEL UR8, URZ, 0x1, UP0 ;  /* 0x00000001ff087887 */ /* 0x000fe40008000000 */
[----:B------:R-:W-:Y:S02]  /*2150*/  USEL UR25, UR7, URZ, UP0 ;  /* 0x000000ff07197287 */ /* 0x000fe40008000000 */
[----:B------:R-:W-:Y:S02]  /*2160*/  ULOP3.LUT UR23, UR23, UR8, URZ, 0x3c, !UPT ;  /* 0x0000000817177292 */ /* 0x000fe4000f8e3cff */
[----:B------:R-:W-:Y:S02]  /*2170*/  ULEA UR7, UR25, UR31, 0x3 ;  /* 0x0000001f19077291 */ /* 0x000fe4000f8e18ff */
[----:B------:R-:W-:Y:S02]  /*2180*/  ULEA UR8, UR6, UR31, 0xb ;  /* 0x0000001f06087291 */ /* 0x000fe4000f8e58ff */
[----:B------:R-:W-:Y:S01]  /*2190*/  USHF.L.U32 UR18, UR24, 0x5, URZ ;  /* 0x0000000518127899 */ /* 0x000fe200080006ff */
[----:B-1----:R-:W-:Y:S01]  /*21a0*/  MOV R0, UR23 ;  /* 0x0000001700007c02 */ /* 0x002fe20008000f00 */
[----:B------:R-:W-:Y:S02]  /*21b0*/  UIADD3.X UR29, UPT, UPT, URZ, UR37, URZ, UP1, !UPT ;  /* 0x00000025ff1d7290 */ /* 0x000fe40008ffe4ff */
[----:B------:R-:W-:Y:S01]  /*21c0*/  UIADD3 UR16, UPT, UPT, UR8, 0x4500, URZ ;  /* 0x0000450008107890 */ /* 0x000fe2000fffe0ff */
[----:B--2---:R-:W-:Y:S01]  /*21d0*/  SHF.L.U32 R3, R0, 0x1f, RZ ;  /* 0x0000001f00037819 */ /* 0x004fe200000006ff */
[----:B------:R-:W-:Y:S02]  /*21e0*/  UIADD3 UR26, UP0, UPT, UR36, 0x180, URZ ;  /* 0x00000180241a7890 */ /* 0x000fe4000ff1e0ff */
[----:B------:R-:W-:Y:S01]  /*21f0*/  UIADD3 UR8, UPT, UPT, UR8, 0x1e500, URZ ;  /* 0x0001e50008087890 */ /* 0x000fe2000fffe0ff */
[----:B------:R3:W1:Y:S01]  /*2200*/  SYNCS.PHASECHK.TRANS64.TRYWAIT P0, [UR7+0x1a0], R3 ;  /* 0x0001a003ff0075a7 */ /* 0x0006620008001107 */
[----:B------:R-:W-:Y:S02]  /*2210*/  UIMAD UR7, UR12, UR14, UR4 ;  /* 0x0000000e0c0772a4 */ /* 0x000fe4000f8e0204 */
[----:B------:R-:W-:Y:S02]  /*2220*/  UIMAD UR6, UR13, UR15, UR5 ;  /* 0x0000000f0d0672a4 */ /* 0x000fe4000f8e0205 */
[----:B------:R-:W-:Y:S02]  /*2230*/  UIADD3.X UR27, UPT, UPT, URZ, UR37, URZ, UP0, !UPT ;  /* 0x00000025ff1b7290 */ /* 0x000fe400087fe4ff */
[----:B------:R-:W-:Y:S02]  /*2240*/  UPRMT UR6, UR7, 0x40, UR6 ;  /* 0x0000004007067896 */ /* 0x000fe40008000006 */
[----:B------:R-:W-:Y:S02]  /*2250*/  UIADD3 UR32, UPT, UPT, UR12, 0x1, URZ ;  /* 0x000000010c207890 */ /* 0x000fe4000fffe0ff */
[----:B------:R-:W-:Y:S02]  /*2260*/  UPRMT UR6, UR6, 0x5410, URZ ;  /* 0x0000541006067896 */ /* 0x000fe400080000ff */
[----:B------:R-:W-:Y:S02]  /*2270*/  UISETP.NE.AND UP2, UPT, UR32, UR44, UPT ;  /* 0x0000002c2000728c */ /* 0x000fe4000bf45270 */
[----:B------:R-:W-:Y:S02]  /*2280*/  UIADD3 UR22, UPT, UPT, UR13, 0x1, URZ ;  /* 0x000000010d167890 */ /* 0x000fe4000fffe0ff */
[----:B------:R-:W-:Y:S02]  /*2290*/  UIADD3 UR30, UPT, UPT, UR30, 0x1, URZ ;  /* 0x000000011e1e7890 */ /* 0x000fe4000fffe0ff */
[----:B------:R-:W-:Y:S01]  /*22a0*/  UIADD3 UR7, UPT, UPT, UR24, 0x1, URZ ;  /* 0x0000000118077890 */ /* 0x000fe2000fffe0ff */
[----:B------:R-:W-:Y:S01]  /*22b0*/  UMOV UR40, 0x0 ;  /* 0x0000000000287882 */ /* 0x000fe20000000000 */
[----:B------:R-:W-:Y:S01]  /*22c0*/  UMOV UR41, 0x10000000 ;  /* 0x1000000000297882 */ /* 0x000fe20000000000 */
[----:B------:R-:W-:Y:S01]  /*22d0*/  UMOV UR9, UR17 ;  /* 0x0000001100097c82 */ /* 0x000fe20008000000 */
[----:B------:R2:W-:Y:S01]  /*22e0*/  UTMALDG.4D.IM2COL.2CTA [UR16], [UR28], UR6, desc[UR40] ;  /* 0x000028101c0073b4 */ /* 0x0005e20008259006 */
[----:B------:R-:W-:Y:S01]  /*22f0*/  @UP2 UIADD3 UR22, UPT, UPT, UR13, URZ, URZ ;  /* 0x000000ff0d162290 */ /* 0x000fe2000fffe0ff */
[----:B------:R-:W-:Y:S03]  /*2300*/  UMOV UR11, UR18 ;  /* 0x00000012000b7c82 */ /* 0x000fe60008000000 */
[----:B------:R-:W-:Y:S01]  /*2310*/  UISETP.NE.AND UP0, UPT, UR22, UR43, UPT ;  /* 0x0000002b1600728c */ /* 0x000fe2000bf05270 */
[----:B------:R4:W-:Y:S10]  /*2320*/  UTMALDG.4D.2CTA [UR8], [UR26], desc[UR40] ;  /* 0x000028081a0075b4 */ /* 0x0009f40008219000 */
[----:B------:R-:W-:Y:S07]  /*2330*/  @UP0 UIADD3 UR7, UPT, UPT, UR24, URZ, URZ ;  /* 0x000000ff18070290 */ /* 0x000fee000fffe0ff */
[----:B------:R-:W-:Y:S01]  /*2340*/  UMOV UR24, UR7 ;  /* 0x0000000700187c82 */ /* 0x000fe20008000000 */
[----:B--2---:R-:W-:Y:S01]  /*2350*/  UMOV UR6, UR25 ;  /* 0x0000001900067c82 */ /* 0x004fe20008000000 */
[----:B----4-:R-:W-:Y:S02]  /*2360*/  USEL UR13, UR22, URZ, UP0 ;  /* 0x000000ff160d7287 */ /* 0x010fe40008000000 */
[----:B------:R-:W-:Y:S02]  /*2370*/  UISETP.NE.AND UP0, UPT, UR30, UR34, UPT ;  /* 0x000000221e00728c */ /* 0x000fe4000bf05270 */
[----:B------:R-:W-:Y:S07]  /*2380*/  USEL UR12, UR32, URZ, UP2 ;  /* 0x000000ff200c7287 */ /* 0x000fee0009000000 */
[----:B---3--:R-:W-:Y:S05]  /*2390*/  BRA.U UP0, `(.L_x_29) ;  /* 0xfffffffd00187547 */ /* 0x008fea000b83ffff */
.L_x_23:
[----:B------:R-:W-:Y:S01]  /*23a0*/  ULEA UR4, UR25, UR31, 0x3 ;  /* 0x0000001f19047291 */ /* 0x000fe2000f8e18ff */
[----:B-1----:R-:W-:Y:S01]  /*23b0*/  MOV R0, UR23 ;  /* 0x0000001700007c02 */ /* 0x002fe20008000f00 */
[----:B------:R-:W-:Y:S01]  /*23c0*/  @!P1 SYNCS.ARRIVE.TRANS64.A1T0 RZ, [UR31+0x368], RZ ;  /* 0x000368ffffff99a7 */ /* 0x000fe2000810001f */
[----:B------:R-:W-:Y:S02]  /*23d0*/  UISETP.GE.AND UP0, UPT, UR45, 0x1, UPT ;  /* 0x000000012d00788c */ /* 0x000fe4000bf06270 */
[----:B------:R-:W-:-:S04]  /*23e0*/  SHF.L.U32 R0, R0, 0x1f, RZ ;  /* 0x0000001f00007819 */ /* 0x000fc800000006ff */
[----:B--2---:R1:W2:Y:S03]  /*23f0*/  SYNCS.PHASECHK.TRANS64.TRYWAIT P0, [UR4+0x1a0], R0 ;  /* 0x0001a000ff0075a7 */ /* 0x0042a60008001104 */
[----:B------:R-:W-:Y:S05]  /*2400*/  BRA.U !UP0, `(.L_x_30) ;  /* 0x0000000508587547 */ /* 0x000fea000b800000 */
        /* <DEDUP_REMOVED lines=16> */
[----:B------:R-:W-:-:S03]  /*2510*/  UMOV UR32, UR45 ;  /* 0x0000002d00207c82 */ /* 0x000fc60008000000 */
        /* <DEDUP_REMOVED lines=9> */
[----:B---3--:R-:W-:-:S11]  /*25b0*/  UMOV UR6, UR25 ;  /* 0x0000001900067c82 */ /* 0x008fd60008000000 */
.L_x_36:
[----:B------:R-:W-:Y:S01]  /*25c0*/  @!P3 MOV R3, 0x2000 ;  /* 0x000020000003b802 */ /* 0x000fe20000000f00 */
[----:B------:R-:W-:Y:S01]  /*25d0*/  ULEA UR17, UR6, UR31, 0x3 ;  /* 0x0000001f06117291 */ /* 0x000fe2000f8e18ff */
[----:B-12---:R-:W-:Y:S11]  /*25e0*/  @P0 BRA `(.L_x_31) ;  /* 0x0000000000100947 */ /* 0x006ff60003800000 */
[----:B------:R-:W-:Y:S04]  /*25f0*/  MOV R0, UR23 ;  /* 0x0000001700007c02 */ /* 0x000fe80008000f00 */
[----:B------:R-:W-:Y:S04]  /*2600*/  SHF.L.U32 R5, R0, 0x1f, RZ ;  /* 0x0000001f00057819 */ /* 0x000fe800000006ff */
[----:B------:R-:W1:Y:S02]  /*2610*/  SYNCS.PHASECHK.TRANS64.TRYWAIT P0, [UR17+0x1a0], R5 ;  /* 0x0001a005ff0075a7 */ /* 0x000e640008001111 */
[----:B-1----:R-:W-:Y:S05]  /*2620*/  @!P0 BRA `(.L_x_32) ;  /* 0x0000007c005c8947 */ /* 0x002fea0003800000 */
.L_x_31:
[----:B------:R2:W-:Y:S01]  /*2630*/  @!P3 SYNCS.ARRIVE.TRANS64 RZ, [UR17], R3 ;  /* 0x00000003ffffb9a7 */ /* 0x0005e20008000011 */
[----:B------:R-:W-:Y:S04]  /*2640*/  ULOP3.LUT UR7, UR33, 0x2, URZ, 0xfc, !UPT ;  /* 0x0000000221077892 */ /* 0x000fe8000f8efcff */
[----:B------:R-:W-:Y:S09]  /*2650*/  UISETP.NE.AND UP0, UPT, UR7, 0x2, UPT ;  /* 0x000000020700788c */ /* 0x000ff2000bf05270 */
[----:B------:R-:W-:Y:S05]  /*2660*/  BRA.U UP0, `(.L_x_33) ;  /* 0x0000000100047547 */ /* 0x000fea000b800000 */
[----:B----4-:R-:W-:Y:S05]  /*2670*/  BPT.TRAP 0x1 ;  /* 0x000000040000795c */ /* 0x010fea0000300000 */
.L_x_33:
[----:B------:R-:W-:Y:S04]  /*2680*/  BSSY.RECONVERGENT B0, `(.L_x_34) ;  /* 0x0000003000007945 */ /* 0x000fe80003800200 */
[----:B------:R-:W-:Y:S05]  /*2690*/  @P2 BRA `(.L_x_35) ;  /* 0x0000000000042947 */ /* 0x000fea0003800000 */
[----:B----4-:R-:W-:Y:S05]  /*26a0*/  BPT.TRAP 0x1 ;  /* 0x000000040000795c */ /* 0x010fea0000300000 */
.L_x_35:
[----:B----4-:R-:W-:Y:S05]  /*26b0*/  BSYNC.RECONVERGENT B0 ;  /* 0x0000000000007941 */ /* 0x010fea0003800200 */
.L_x_34:
        /* <DEDUP_REMOVED lines=25> */
[----:B------:R-:W-:Y:S01]  /*2850*/  UIADD3 UR7, UPT, UPT, UR24, 0x1, URZ ;  /* 0x0000000118077890 */ /* 0x000fe2000fffe0ff */
[----:B------:R-:W-:Y:S01]  /*2860*/  UMOV UR40, 0x0 ;  /* 0x0000000000287882 */ /* 0x000fe20000000000 */
[----:B------:R-:W-:Y:S01]  /*2870*/  UMOV UR41, 0x10000000 ;  /* 0x1000000000297882 */ /* 0x000fe20000000000 */
[----:B------:R-:W-:Y:S01]  /*2880*/  UMOV UR9, UR17 ;  /* 0x0000001100097c82 */ /* 0x000fe20008000000 */
[----:B------:R2:W-:Y:S01]  /*2890*/  UTMALDG.4D.IM2COL.2CTA [UR16], [UR28], UR6, desc[UR40] ;  /* 0x000028101c0073b4 */ /* 0x0005e20008259006 */
[----:B------:R-:W-:Y:S02]  /*28a0*/  UMOV UR11, UR18 ;  /* 0x00000012000b7c82 */ /* 0x000fe40008000000 */
[----:B------:R-:W-:Y:S04]  /*28b0*/  @UP2 UIADD3 UR22, UPT, UPT, UR13, URZ, URZ ;  /* 0x000000ff0d162290 */ /* 0x000fe8000fffe0ff */
[----:B------:R-:W-:Y:S01]  /*28c0*/  UISETP.NE.AND UP0, UPT, UR22, UR43, UPT ;  /* 0x0000002b1600728c */ /* 0x000fe2000bf05270 */
[----:B------:R4:W-:Y:S10]  /*28d0*/  UTMALDG.4D.2CTA [UR8], [UR26], desc[UR40] ;  /* 0x000028081a0075b4 */ /* 0x0009f40008219000 */
[----:B------:R-:W-:Y:S07]  /*28e0*/  @UP0 UIADD3 UR7, UPT, UPT, UR24, URZ, URZ ;  /* 0x000000ff18070290 */ /* 0x000fee000fffe0ff */
[----:B------:R-:W-:Y:S01]  /*28f0*/  UMOV UR24, UR7 ;  /* 0x0000000700187c82 */ /* 0x000fe20008000000 */
[----:B--2---:R-:W-:Y:S02]  /*2900*/  UIADD3 UR6, UPT, UPT, UR32, -0x1, URZ ;  /* 0xffffffff20067890 */ /* 0x004fe4000fffe0ff */
[----:B----4-:R-:W-:Y:S02]  /*2910*/  USEL UR13, UR22, URZ, UP0 ;  /* 0x000000ff160d7287 */ /* 0x010fe40008000000 */
[----:B------:R-:W-:Y:S02]  /*2920*/  UISETP.GT.U32.AND UP0, UPT, UR32, 0x1, UPT ;  /* 0x000000012000788c */ /* 0x000fe4000bf04070 */
[----:B------:R-:W-:Y:S01]  /*2930*/  USEL UR12, UR30, URZ, UP2 ;  /* 0x000000ff1e0c7287 */ /* 0x000fe20009000000 */
[----:B------:R-:W-:Y:S01]  /*2940*/  UMOV UR32, UR6 ;  /* 0x0000000600207c82 */ /* 0x000fe20008000000 */
[----:B------:R-:W-:Y:S05]  /*2950*/  UMOV UR6, UR25 ;  /* 0x0000001900067c82 */ /* 0x000fea0008000000 */
[----:B---3--:R-:W-:Y:S05]  /*2960*/  BRA.U UP0, `(.L_x_36) ;  /* 0xfffffffd00147547 */ /* 0x008fea000b83ffff */
.L_x_30:
[----:B------:R-:W-:Y:S01]  /*2970*/  SHF.L.U32 R3, R2, 0x1f, RZ ;  /* 0x0000001f02037819 */ /* 0x000fe200000006ff */
[----:B------:R-:W-:-:S03]  /*2980*/  NOP ;  /* 0x0000000000007918 */ /* 0x000fc60000000000 */
[----:B-12---:R-:W1:Y:S02]  /*2990*/  SYNCS.PHASECHK.TRANS64.TRYWAIT P0, [UR31+0x370], R3 ;  /* 0x00037003ff0075a7 */ /* 0x006e64000800111f */
[----:B-1----:R-:W-:Y:S05]  /*29a0*/  @!P0 BRA `(.L_x_37) ;  /* 0x0000007800948947 */ /* 0x002fea0003800000 */
.L_x_169:
[----:B------:R-:W2:Y:S01]  /*29b0*/  LDS.128 R4, [UR31+0x3b0] ;  /* 0x0003b01fff047984 */ /* 0x000ea20008000c00 */
[----:B------:R-:W-:Y:S02]  /*29c0*/  UIADD3 UR4, UPT, UPT, UR31, 0x378, URZ ;  /* 0x000003781f047890 */ /* 0x000fe4000fffe0ff */
[----:B------:R-:W-:Y:S01]  /*29d0*/  UISETP.GE.AND UP0, UPT, UR39, 0x1, UPT ;  /* 0x000000012700788c */ /* 0x000fe2000bf06270 */
[----:B------:R-:W-:Y:S01]  /*29e0*/  @!PT LDS RZ, [RZ] ;  /* 0x00000000fffff984 */ /* 0x000fe20000000800 */
[----:B------:R-:W-:Y:S01]  /*29f0*/  @!PT LDS RZ, [RZ] ;  /* 0x00000000fffff984 */ /* 0x000fe20000000800 */
[----:B------:R-:W-:Y:S01]  /*2a00*/  @!PT LDS RZ, [RZ] ;  /* 0x00000000fffff984 */ /* 0x000fe20000000800 */
[----:B------:R-:W-:Y:S01]  /*2a10*/  @!PT LDS RZ, [RZ] ;  /* 0x00000000fffff984 */ /* 0x000fe20000000800 */
[----:B------:R3:W-:Y:S06]  /*2a20*/  MEMBAR.ALL.CTA ;  /* 0x0000000000007992 */ /* 0x0007ec0000008000 */
[----:B---3--:R-:W3:Y:S01]  /*2a30*/  FENCE.VIEW.ASYNC.S ;  /* 0x00000000000073c6 */ /* 0x008ee20000000000 */
[----:B------:R-:W-:-:S09]  /*2a40*/  UPRMT UR4, URZ, 0x654, UR4 ;  /* 0x00000654ff047896 */ /* 0x000fd20008000004 */
[----:B---3--:R-:W-:Y:S01]  /*2a50*/  SYNCS.ARRIVE.TRANS64.RED.A1T0 RZ, [UR4], RZ ;  /* 0x000000ffffff79a7 */ /* 0x008fe20008100404 */
[----:B--2---:R-:W-:-:S13]  /*2a60*/  LOP3.LUT P0, RZ, R6, 0x1, RZ, 0xc0, !PT ;  /* 0x0000000106ff7812 */ /* 0x004fda000780c0ff */
[----:B------:R-:W-:Y:S01]  /*2a70*/  VOTEU.ANY UP1, P0 ;  /* 0x0000000000ff7886 */ /* 0x000fe20000020100 */
[----:B------:R-:W-:-:S13]  /*2a80*/  PLOP3.LUT P0, PT, PT, PT, UP1, 0x80, 0x8 ;  /* 0x000000000008781c */ /* 0x000fda0003f0f018 */
[----:B-1----:R-:W-:Y:S02]  /*2a90*/  @P0 MOV R0, R4 ;  /* 0x0000000400000202 */ /* 0x002fe40000000f00 */
[----:B------:R-:W-:Y:S02]  /*2aa0*/  @P0 LOP3.LUT R4, R5, 0xffff, RZ, 0xc0, !PT ;  /* 0x0000ffff05040812 */ /* 0x000fe400078ec0ff */
[----:B------:R-:W-:Y:S02]  /*2ab0*/  @P0 R2UR UR6, R0 ;  /* 0x00000000000602ca */ /* 0x000fe400000e0000 */
[----:B------:R-:W-:-:S11]  /*2ac0*/  @P0 R2UR UR5, R4 ;  /* 0x00000000040502ca */ /* 0x000fd600000e0000 */
[----:B------:R-:W-:Y:S02]  /*2ad0*/  @UP1 UMOV UR42, UR6 ;  /* 0x00000006002a1c82 */ /* 0x000fe40008000000 */
[----:B------:R-:W-:Y:S01]  /*2ae0*/  @UP1 UMOV UR38, UR5 ;  /* 0x0000000500261c82 */ /* 0x000fe20008000000 */
[----:B------:R-:W-:Y:S05]  /*2af0*/  BRA.U !UP0, `(.L_x_38) ;  /* 0x0000000108d47547 */ /* 0x000fea000b800000 */
[----:B------:R-:W1:Y:S01]  /*2b00*/  LDCU.128 UR16, c[0x0][0xb10] ;  /* 0x00016200ff1077ac */ /* 0x000e620008000c00 */
[----:B------:R-:W2:Y:S01]  /*2b10*/  LDCU UR21, c[0x0][0xb20] ;  /* 0x00016400ff1577ac */ /* 0x000ea20008000800 */
[----:B------:R-:W3:Y:S01]  /*2b20*/  LDCU UR20, c[0x0][0xb0c] ;  /* 0x00016180ff1477ac */ /* 0x000ee20008000800 */
[----:B------:R-:W4:Y:S01]  /*2b30*/  LDCU.64 UR8, c[0x0][0xb28] ;  /* 0x00016500ff0877ac */ /* 0x000f220008000a00 */
[----:B------:R-:W-:Y:S02]  /*2b40*/  UISETP.NE.AND UP3, UPT, UR39, 0x1, UPT ;  /* 0x000000012700788c */ /* 0x000fe4000bf65270 */
[----:B-1----:R-:W-:Y:S02]  /*2b50*/  UIMAD.WIDE.U32 UR4, UR47, UR19, URZ ;  /* 0x000000132f0472a5 */ /* 0x002fe4000f8e00ff */
[----:B------:R-:W-:Y:S02]  /*2b60*/  UIMAD.WIDE.U32 UR6, UR48, UR16, URZ ;  /* 0x00000010300672a5 */ /* 0x000fe4000f8e00ff */
[----:B------:R-:W-:-:S02]  /*2b70*/  UISETP.NE.AND UP0, UPT, UR18, 0x1, UPT ;  /* 0x000000011200788c */ /* 0x000fc4000bf05270 */
[----:B------:R-:W-:Y:S01]  /*2b80*/  UIMAD.WIDE.U32 UR14, UR38, UR19, URZ ;  /* 0x00000013260e72a5 */ /* 0x000fe2000f8e00ff */
[----:B------:R-:W-:Y:S02]  /*2b90*/  UMOV UR4, UR5 ;  /* 0x0000000500047c82 */ /* 0x000fe40008000000 */
[----:B------:R-:W-:Y:S01]  /*2ba0*/  UMOV UR6, UR7 ;  /* 0x0000000700067c82 */ /* 0x000fe20008000000 */
[----:B--2---:R-:W-:Y:S02]  /*2bb0*/  USHF.R.U32.HI UR4, URZ, UR21, UR4 ;  /* 0x00000015ff047299 */ /* 0x004fe40008011604 */
[----:B---3--:R-:W-:Y:S02]  /*2bc0*/  UISETP.NE.AND UP2, UPT, UR20, 0x1, UPT ;  /* 0x000000011400788c */ /* 0x008fe4000bf45270 */
[----:B------:R-:W-:Y:S02]  /*2bd0*/  USHF.R.U32.HI UR6, URZ, UR17, UR6 ;  /* 0x00000011ff067299 */ /* 0x000fe40008011606 */
[----:B------:R-:W-:-:S02]  /*2be0*/  USEL UR5, UR47, UR4, !UP0 ;  /* 0x000000042f057287 */ /* 0x000fc4000c000000 */
[----:B------:R-:W-:Y:S02]  /*2bf0*/  USEL UR6, UR48, UR6, !UP2 ;  /* 0x0000000630067287 */ /* 0x000fe4000d000000 */
[----:B----4-:R-:W-:Y:S01]  /*2c00*/  UIMAD.WIDE.U32 UR10, UR5, UR8, URZ ;  /* 0x00000008050a72a5 */ /* 0x010fe2000f8e00ff */
[----:B------:R-:W-:Y:S01]  /*2c10*/  UMOV UR4, UR15 ;  /* 0x0000000f00047c82 */ /* 0x000fe20008000000 */
[----:B------:R-:W-:Y:S02]  /*2c20*/  UIMAD.WIDE.U32 UR12, UR42, UR16, URZ ;  /* 0x000000102a0c72a5 */ /* 0x000fe4000f8e00ff */
[----:B------:R-:W-:-:S03]  /*2c30*/  UIMAD.WIDE.U32 UR14, UR6, UR8, URZ ;  /* 0x00000008060e72a5 */ /* 0x000fc6000f8e00ff */
[----:B------:R-:W-:Y:S01]  /*2c40*/  UMOV UR10, UR11 ;  /* 0x0000000b000a7c82 */ /* 0x000fe20008000000 */
[----:B------:R-:W-:Y:S02]  /*2c50*/  USHF.R.U32.HI UR4, URZ, UR21, UR4 ;  /* 0x00000015ff047299 */ /* 0x000fe40008011604 */
[----:B------:R-:W-:Y:S01]  /*2c60*/  @UP3 USHF.R.U32.HI UR5, URZ, UR9, UR10 ;  /* 0x00000009ff053299 */ /* 0x000fe2000801160a */
[----:B------:R-:W-:Y:S01]  /*2c70*/  UMOV UR12, UR13 ;  /* 0x0000000d000c7c82 */ /* 0x000fe20008000000 */
[----:B------:R-:W-:Y:S01]  /*2c80*/  UMOV UR14, UR15 ;  /* 0x0000000f000e7c82 */ /* 0x000fe20008000000 */
[----:B------:R-:W-:Y:S02]  /*2c90*/  USHF.R.U32.HI UR17, URZ, UR17, UR12 ;  /* 0x00000011ff117299 */ /* 0x000fe4000801160c */
[----:B------:R-:W-:Y:S02]  /*2ca0*/  USEL UR4, UR38, UR4, !UP0 ;  /* 0x0000000426047287 */ /* 0x000fe4000c000000 */
[----:B------:R-:W-:-:S02]  /*2cb0*/  @UP3 USHF.R.U32.HI UR6, URZ, UR9, UR14 ;  /* 0x00000009ff063299 */ /* 0x000fc4000801160e */
[----:B------:R-:W-:Y:S02]  /*2cc0*/  UIMAD UR7, UR39, UR5, URZ ;  /* 0x00000005270772a4 */ /* 0x000fe4000f8e02ff */
[----:B------:R-:W-:Y:S02]  /*2cd0*/  USEL UR5, UR42, UR17, !UP2 ;  /* 0x000000112a057287 */ /* 0x000fe4000d000000 */
[----:B------:R-:W-:Y:S02]  /*2ce0*/  UIMAD UR10, UR39, UR6, URZ ;  /* 0x00000006270a72a4 */ /* 0x000fe4000f8e02ff */
[----:B------:R-:W-:Y:S02]  /*2cf0*/  UISETP.GE.AND UP0, UPT, UR4, UR7, UPT ;  /* 0x000000070400728c */ /* 0x000fe4000bf06270 */
[----:B------:R-:W-:Y:S02]  /*2d00*/  UIMAD.WIDE.U32 UR12, UR4, UR8, URZ ;  /* 0x00000008040c72a5 */ /* 0x000fe4000f8e00ff */
[----:B------:R-:W-:-:S02]  /*2d10*/  UISETP.GE.OR UP0, UPT, UR5, UR10, UP0 ;  /* 0x0000000a0500728c */ /* 0x000fc40008706670 */
[----:B------:R-:W-:Y:S02]  /*2d20*/  UIMAD.WIDE.U32 UR10, UR5, UR8, URZ ;  /* 0x00000008050a72a5 */ /* 0x000fe4000f8e00ff */
[----:B------:R-:W-:Y:S01]  /*2d30*/  UIADD3 UR12, UPT, UPT, -UR4, URZ, URZ ;  /* 0x000000ff040c7290 */ /* 0x000fe2000fffe1ff */
[----:B------:R-:W-:Y:S01]  /*2d40*/  UMOV UR8, UR13 ;  /* 0x0000000d00087c82 */ /* 0x000fe20008000000 */
[----:B------:R-:W-:Y:S02]  /*2d50*/  UIADD3 UR10, UPT, UPT, -UR5, URZ, URZ ;  /* 0x000000ff050a7290 */ /* 0x000fe4000fffe1ff */
[----:B------:R-:W-:-:S03]  /*2d60*/  USHF.R.U32.HI UR8, URZ, UR9, UR8 ;  /* 0x00000009ff087299 */ /* 0x000fc60008011608 */
[----:B------:R-:W-:Y:S01]  /*2d70*/  @!UP0 UMOV UR7, UR11 ;  /* 0x0000000b00078c82 */ /* 0x000fe20008000000 */
[----:B------:R-:W-:Y:S02]  /*2d80*/  UIMAD UR12, UR18, UR12, UR38 ;  /* 0x0000000c120c72a4 */ /* 0x000fe4000f8e0226 */
[----:B------:R-:W-:Y:S02]  /*2d90*/  USEL UR8, UR4, UR8, !UP3 ;  /* 0x0000000804087287 */ /* 0x000fe4000d800000 */
[----:B------:R-:W-:Y:S02]  /*2da0*/  @!UP0 USHF.R.U32.HI UR7, URZ, UR9, UR7 ;  /* 0x00000009ff078299 */ /* 0x000fe40008011607 */
[----:B------:R-:W-:Y:S02]  /*2db0*/  UIADD3 UR9, UPT, UPT, -UR8, URZ, URZ ;  /* 0x000000ff08097290 */ /* 0x000fe4000fffe1ff */
[----:B------:R-:W-:Y:S02]  /*2dc0*/  @!UP0 USEL UR7, UR5, UR7, !UP3 ;  /* 0x0000000705078287 */ /* 0x000fe4000d800000 */
[----:B------:R-:W-:-:S02]  /*2dd0*/  UIMAD UR9, UR39, UR9, UR4 ;  /* 0x00000009270972a4 */ /* 0x000fc4000f8e0204 */
[----:B------:R-:W-:Y:S02]  /*2de0*/  @!UP0 UIADD3 UR8, UPT, UPT, UR8, -UR7, URZ ;  /* 0x8000000708088290 */ /* 0x000fe4000fffe0ff */
[----:B------:R-:W-:Y:S02]  /*2df0*/  @!UP0 UIMAD UR7, UR9, UR6, UR7 ;  /* 0x00000006090782a4 */ /* 0x000fe4000f8e0207 */
[----:B------:R-:W-:Y:S02]  /*2e00*/  @!UP0 UIMAD UR4, UR39, UR8, UR5 ;  /* 0x00000008270482a4 */ /* 0x000fe4000f8e0205 */
[----:B------:R-:W-:Y:S02]  /*2e10*/  UIMAD UR6, UR20, UR10, UR42 ;  /* 0x0000000a140672a4 */ /* 0x000fe4000f8e022a */
[----:B------:R-:W-:Y:S01]  /*2e20*/  UIMAD UR38, UR4, UR18, UR12 ;  /* 0x00000012042672a4 */ /* 0x000fe2000f8e020c */
[----:B------:R-:W-:Y:S02]  /*2e30*/  @!UP0 UMOV UR5, UR7 ;  /* 0x0000000700058c82 */ /* 0x000fe40008000000 */
[----:B------:R-:W-:-:S12]  /*2e40*/  UIMAD UR42, UR5, UR20, UR6 ;  /* 0x00000014052a72a4 */ /* 0x000fd8000f8e0206 */
.L_x_38:
[----:B------:R-:W1:Y:S02]  /*2e50*/  LDCU UR4, c[0x0][0xb30] ;  /* 0x00016600ff0477ac */ /* 0x000e640008000800 */
[----:B-1----:R-:W-:-:S09]  /*2e60*/  UISETP.NE.AND UP0, UPT, UR4, 0x1, UPT ;  /* 0x000000010400788c */ /* 0x002fd2000bf05270 */
[----:B------:R-:W-:Y:S05]  /*2e70*/  BRA.U UP0, `(.L_x_39) ;  /* 0x0000000100447547 */ /* 0x000fea000b800000 */
[----:B------:R-:W1:Y:S01]  /*2e80*/  LDCU.128 UR8, c[0x0][0xb10] ;  /* 0x00016200ff0877ac */ /* 0x000e620008000c00 */
[----:B------:R-:W2:Y:S01]  /*2e90*/  LDCU UR12, c[0x0][0xb0c] ;  /* 0x00016180ff0c77ac */ /* 0x000ea20008000800 */
[----:B------:R-:W3:Y:S01]  /*2ea0*/  LDCU UR13, c[0x0][0xb20] ;  /* 0x00016400ff0d77ac */ /* 0x000ee20008000800 */
[----:B-1----:R-:W-:Y:S02]  /*2eb0*/  UIMAD.WIDE.U32 UR6, UR42, UR8, URZ ;  /* 0x000000082a0672a5 */ /* 0x002fe4000f8e00ff */
[----:B------:R-:W-:Y:S02]  /*2ec0*/  UIMAD.WIDE.U32 UR4, UR38, UR11, URZ ;  /* 0x0000000b260472a5 */ /* 0x000fe4000f8e00ff */
[----:B--2---:R-:W-:Y:S02]  /*2ed0*/  UISETP.NE.AND UP2, UPT, UR12, 0x1, UPT ;  /* 0x000000010c00788c */ /* 0x004fe4000bf45270 */
[----:B------:R-:W-:Y:S01]  /*2ee0*/  UISETP.NE.AND UP0, UPT, UR10, 0x1, UPT ;  /* 0x000000010a00788c */ /* 0x000fe2000bf05270 */
[----:B------:R-:W-:-:S02]  /*2ef0*/  UMOV UR6, UR7 ;  /* 0x0000000700067c82 */ /* 0x000fc40008000000 */
[----:B------:R-:W-:Y:S01]  /*2f00*/  UMOV UR4, UR5 ;  /* 0x0000000500047c82 */ /* 0x000fe20008000000 */
[----:B------:R-:W-:Y:S02]  /*2f10*/  USHF.R.U32.HI UR6, URZ, UR9, UR6 ;  /* 0x00000009ff067299 */ /* 0x000fe40008011606 */
[----:B---3--:R-:W-:Y:S02]  /*2f20*/  USHF.R.U32.HI UR4, URZ, UR13, UR4 ;  /* 0x0000000dff047299 */ /* 0x008fe40008011604 */
[----:B------:R-:W-:Y:S02]  /*2f30*/  USEL UR5, UR42, UR6, !UP2 ;  /* 0x000000062a057287 */ /* 0x000fe4000d000000 */
[----:B------:R-:W-:-:S04]  /*2f40*/  USEL UR4, UR38, UR4, !UP0 ;  /* 0x0000000426047287 */ /* 0x000fc8000c000000 */
[----:B------:R-:W-:Y:S02]  /*2f50*/  UIADD3 UR6, UPT, UPT, UR5, -UR4, URZ ;  /* 0x8000000405067290 */ /* 0x000fe4000fffe0ff */
[----:B------:R-:W-:Y:S02]  /*2f60*/  UIADD3 UR4, UPT, UPT, -UR5, UR4, URZ ;  /* 0x0000000405047290 */ /* 0x000fe4000fffe1ff */
[----:B------:R-:W-:Y:S02]  /*2f70*/  UIMAD UR38, UR6, UR10, UR38 ;  /* 0x0000000a062672a4 */ /* 0x000fe4000f8e0226 */
[----:B------:R-:W-:-:S12]  /*2f80*/  UIMAD UR42, UR4, UR12, UR42 ;  /* 0x0000000c042a72a4 */ /* 0x000fd8000f8e022a */
.L_x_39:
[----:B------:R-:W-:Y:S01]  /*2f90*/  R2UR UR5, R91 ;  /* 0x000000005b0572ca */ /* 0x000fe200000e0000 */
[----:B------:R-:W-:Y:S01]  /*2fa0*/  UMOV UR30, UR34 ;  /* 0x00000022001e7c82 */ /* 0x000fe20008000000 */
[----:B------:R-:W-:Y:S02]  /*2fb0*/  R2UR UR4, R90 ;  /* 0x000000005a0472ca */ /* 0x000fe400000e0000 */
[----:B------:R-:W-:Y:S02]  /*2fc0*/  PLOP3.LUT P1, PT, PT, PT, PT, 0x80, 0x8 ;  /* 0x000000000008781c */ /* 0x000fe40003f2f070 */
[----:B------:R-:W-:-:S07]  /*2fd0*/  LOP3.LUT R2, R2, 0x1, RZ, 0x3c, !PT ;  /* 0x0000000102027812 */ /* 0x000fce00078e3cff */
[----:B------:R-:W-:Y:S02]  /*2fe0*/  UIADD3 UR46, UPT, UPT, UR42, UR5, URZ ;  /* 0x000000052a2e7290 */ /* 0x000fe4000fffe0ff */
[----:B------:R-:W-:Y:S01]  /*2ff0*/  UIADD3 UR20, UPT, UPT, UR38, UR4, URZ ;  /* 0x0000000426147290 */ /* 0x000fe2000fffe0ff */
[----:B------:R-:W-:Y:S11]  /*3000*/  BRA.U UP1, `(.L_x_40) ;  /* 0xffffffed01487547 */ /* 0x000ff6000b83ffff */
[----:B------:R-:W-:Y:S01]  /*3010*/  UIADD3 UR31, UPT, UPT, UR31, 0x1a0, URZ ;  /* 0x000001a01f1f7890 */ /* 0x000fe2000fffe0ff */
[----:B------:R-:W-:-:S03]  /*3020*/  MOV R3, UR23 ;  /* 0x0000001700037c02 */ /* 0x000fc60008000f00 */
[----:B------:R-:W-:Y:S01]  /*3030*/  ULEA UR4, UR25, UR31, 0x3 ;  /* 0x0000001f19047291 */ /* 0x000fe2000f8e18ff */
[----:B------:R-:W-:-:S08]  /*3040*/  SHF.L.U32 R3, R3, 0x1f, RZ ;  /* 0x0000001f03037819 */ /* 0x000fd000000006ff */
[----:B------:R-:W1:Y:S02]  /*3050*/  SYNCS.PHASECHK.TRANS64.TRYWAIT P0, [UR4], R3 ;  /* 0x00000003ff0075a7 */ /* 0x000e640008001104 */
[----:B-1----:R-:W-:Y:S05]  /*3060*/  @!P0 BRA `(.L_x_41) ;  /* 0x0000007000fc8947 */ /* 0x002fea0003800000 */
.L_x_171:
[----:B------:R-:W-:-:S04]  /*3070*/  UIADD3 UR4, UPT, UPT, UR25, 0x1, URZ ;  /* 0x0000000119047890 */ /* 0x000fc8000fffe0ff */
[----:B------:R-:W-:-:S04]  /*3080*/  UISETP.NE.AND UP0, UPT, UR4, 0x34, UPT ;  /* 0x000000340400788c */ /* 0x000fc8000bf05270 */
[----:B------:R-:W-:Y:S02]  /*3090*/  USEL UR5, URZ, 0x1, UP0 ;  /* 0x00000001ff057887 */ /* 0x000fe40008000000 */
[----:B------:R-:W-:Y:S02]  /*30a0*/  USEL UR4, UR4, URZ, UP0 ;  /* 0x000000ff04047287 */ /* 0x000fe40008000000 */
[----:B------:R-:W-:Y:S02]  /*30b0*/  ULOP3.LUT UR6, UR23, UR5, URZ, 0x3c, !UPT ;  /* 0x0000000517067292 */ /* 0x000fe4000f8e3cff */
[----:B------:R-:W-:-:S04]  /*30c0*/  ULEA UR5, UR4, UR31, 0x3 ;  /* 0x0000001f04057291 */ /* 0x000fc8000f8e18ff */
[----:B-1----:R-:W-:-:S04]  /*30d0*/  MOV R3, UR6 ;  /* 0x0000000600037c02 */ /* 0x002fc80008000f00 */
[----:B------:R-:W-:-:S04]  /*30e0*/  SHF.L.U32 R3, R3, 0x1f, RZ ;  /* 0x0000001f03037819 */ /* 0x000fc800000006ff */
[----:B------:R-:W1:Y:S02]  /*30f0*/  SYNCS.PHASECHK.TRANS64.TRYWAIT P0, [UR5], R3 ;  /* 0x00000003ff0075a7 */ /* 0x000e640008001105 */
[----:B-1----:R-:W-:Y:S05]  /*3100*/  @!P0 BRA `(.L_x_42) ;  /* 0x0000007000ec8947 */ /* 0x002fea0003800000 */
.L_x_173:
        /* <DEDUP_REMOVED lines=10> */
.L_x_175:
        /* <DEDUP_REMOVED lines=10> */
.L_x_177:
        /* <DEDUP_REMOVED lines=10> */
.L_x_179:
        /* <DEDUP_REMOVED lines=10> */
.L_x_181:
        /* <DEDUP_REMOVED lines=10> */
.L_x_183:
        /* <DEDUP_REMOVED lines=10> */
.L_x_185:
        /* <DEDUP_REMOVED lines=10> */
.L_x_187:
        /* <DEDUP_REMOVED lines=10> */
.L_x_189:
        /* <DEDUP_REMOVED lines=10> */
.L_x_191:
        /* <DEDUP_REMOVED lines=10> */
.L_x_193:
        /* <DEDUP_REMOVED lines=10> */
.L_x_195:
        /* <DEDUP_REMOVED lines=10> */
.L_x_197:
        /* <DEDUP_REMOVED lines=10> */
.L_x_199:
        /* <DEDUP_REMOVED lines=10> */
.L_x_201:
        /* <DEDUP_REMOVED lines=10> */
.L_x_203:
        /* <DEDUP_REMOVED lines=10> */
.L_x_205:
        /* <DEDUP_REMOVED lines=10> */
.L_x_207:
        /* <DEDUP_REMOVED lines=10> */
.L_x_209:
        /* <DEDUP_REMOVED lines=10> */
.L_x_211:
        /* <DEDUP_REMOVED lines=10> */
.L_x_213:
        /* <DEDUP_REMOVED lines=10> */
.L_x_215:
        /* <DEDUP_REMOVED lines=10> */
.L_x_217:
        /* <DEDUP_REMOVED lines=10> */
.L_x_219:
        /* <DEDUP_REMOVED lines=10> */
.L_x_221:
        /* <DEDUP_REMOVED lines=10> */
.L_x_223:
        /* <DEDUP_REMOVED lines=10> */
.L_x_225:
        /* <DEDUP_REMOVED lines=10> */
.L_x_227:
        /* <DEDUP_REMOVED lines=10> */
.L_x_229:
        /* <DEDUP_REMOVED lines=10> */
.L_x_231:
        /* <DEDUP_REMOVED lines=10> */
.L_x_233:
        /* <DEDUP_REMOVED lines=10> */
.L_x_235:
        /* <DEDUP_REMOVED lines=10> */
.L_x_237:
        /* <DEDUP_REMOVED lines=10> */
.L_x_239:
        /* <DEDUP_REMOVED lines=10> */
.L_x_241:
        /* <DEDUP_REMOVED lines=10> */
.L_x_243:
        /* <DEDUP_REMOVED lines=10> */
.L_x_245:
        /* <DEDUP_REMOVED lines=10> */
.L_x_247:
        /* <DEDUP_REMOVED lines=10> */
.L_x_249:
        /* <DEDUP_REMOVED lines=10> */
.L_x_251:
        /* <DEDUP_REMOVED lines=10> */
.L_x_253:
        /* <DEDUP_REMOVED lines=10> */
.L_x_255:
        /* <DEDUP_REMOVED lines=10> */
.L_x_257:
        /* <DEDUP_REMOVED lines=10> */
.L_x_259:
        /* <DEDUP_REMOVED lines=10> */
.L_x_261:
        /* <DEDUP_REMOVED lines=10> */
.L_x_263:
        /* <DEDUP_REMOVED lines=10> */
.L_x_265:
        /* <DEDUP_REMOVED lines=10> */
.L_x_267:
        /* <DEDUP_REMOVED lines=10> */
.L_x_269:
        /* <DEDUP_REMOVED lines=10> */
.L_x_271:
[----:B------:R-:W-:-:S04]  /*4fb0*/  UIADD3 UR4, UPT, UPT, UR4, 0x1, URZ ;  /* 0x0000000104047890 */ /* 0x000fc8000fffe0ff */
[----:B------:R-:W-:-:S04]  /*4fc0*/  UISETP.NE.AND UP0, UPT, UR4, 0x34, UPT ;  /* 0x000000340400788c */ /* 0x000fc8000bf05270 */
[----:B------:R-:W-:Y:S02]  /*4fd0*/  USEL UR5, URZ, 0x1, UP0 ;  /* 0x00000001ff057887 */ /* 0x000fe40008000000 */
[----:B------:R-:W-:Y:S02]  /*4fe0*/  USEL UR4, UR4, URZ, UP0 ;  /* 0x000000ff04047287 */ /* 0x000fe40008000000 */
[----:B------:R-:W-:Y:S02]  /*4ff0*/  ULOP3.LUT UR5, UR6, UR5, URZ, 0x3c, !UPT ;  /* 0x0000000506057292 */ /* 0x000fe4000f8e3cff */
[----:B------:R-:W-:-:S04]  /*5000*/  ULEA UR4, UR4, UR31, 0x3 ;  /* 0x0000001f04047291 */ /* 0x000fc8000f8e18ff */
[----:B------:R-:W-:Y:S02]  /*5010*/  IMAD.U32 R2, RZ, RZ, UR5 ;  /* 0x00000005ff027e24 */ /* 0x000fe4000f8e00ff */
[----:B-1----:R-:W-:-:S03]  /*5020*/  MOV R0, UR4 ;  /* 0x0000000400007c02 */ /* 0x002fc60008000f00 */
[----:B------:R-:W-:-:S07]  /*5030*/  SHF.L.U32 R3, R2, 0x1f, RZ ;  /* 0x0000001f02037819 */ /* 0x000fce00000006ff */
.L_x_92:
[----:B-1----:R1:W2:Y:S02]  /*5040*/  SYNCS.PHASECHK.TRANS64.TRYWAIT P0, [R0+URZ], R3 ;  /* 0x00000003000075a7 */ /* 0x0022a400080011ff */
[----:B--2---:R-:W-:Y:S05]  /*5050*/  @!P0 NANOSLEEP.SYNCS 0x989680 ;  /* 0x009896800000895d */ /* 0x004fea0003900000 */
[----:B------:R-:W2:Y:S02]  /*5060*/  @!P0 SYNCS.PHASECHK.TRANS64 P0, [R0+URZ], R3 ;  /* 0x00000003000085a7 */ /* 0x000ea400080010ff */
[----:B--2---:R-:W-:Y:S05]  /*5070*/  @P0 EXIT ;  /* 0x000000000000094d */ /* 0x004fea0003800000 */
[----:B------:R-:W-:Y:S05]  /*5080*/  BRA `(.L_x_92) ;  /* 0xfffffffc00ec7947 */ /* 0x000fea000383ffff */
.L_x_22:
[----:B------:R-:W-:-:S04]  /*5090*/  UISETP.NE.AND UP0, UPT, UR45, URZ, UPT ;  /* 0x000000ff2d00728c */ /* 0x000fc8000bf05270 */
[----:B------:R-:W-:-:S09]  /*50a0*/  UISETP.NE.OR UP0, UPT, UR18, 0x1, UP0 ;  /* 0x000000011200788c */ /* 0x000fd20008705670 */
[----:B------:R-:W-:Y:S05]  /*50b0*/  BRA.U UP0, `(.L_x_93) ;  /* 0x0000000100b07547 */ /* 0x000fea000b800000 */
[----:B------:R-:W-:Y:S01]  /*50c0*/  UMOV UR4, 0x400 ;  /* 0x0000040000047882 */ /* 0x000fe20000000000 */
[----:B------:R-:W-:Y:S01]  /*50d0*/  HFMA2 R2, -RZ, RZ, 0, 5.9604644775390625e-08 ;  /* 0x00000001ff027431 */ /* 0x000fe200000001ff */
[----:B------:R-:W-:Y:S01]  /*50e0*/  ULEA UR4, UR45, UR4, 0x18 ;  /* 0x000000042d047291 */ /* 0x000fe2000f8ec0ff */
[----:B------:R-:W-:Y:S01]  /*50f0*/  ISETP.GE.U32.AND P0, PT, R3, 0x2, PT ;  /* 0x000000020300780c */ /* 0x000fe20003f06070 */
[----:B------:R-:W-:Y:S02]  /*5100*/  IMAD.MOV.U32 R8, RZ, RZ, RZ ;  /* 0x000000ffff087224 */ /* 0x000fe400078e00ff */
[----:B------:R-:W-:Y:S02]  /*5110*/  UIADD3 UR5, UPT, UPT, UR4, 0x378, URZ ;  /* 0x0000037804057890 */ /* 0x000fe4000fffe0ff */
[----:B------:R-:W-:Y:S02]  /*5120*/  UIADD3 UR8, UPT, UPT, UR4, 0x370, URZ ;  /* 0x0000037004087890 */ /* 0x000fe4000fffe0ff */
[----:B------:R-:W-:-:S12]  /*5130*/  UPRMT UR5, URZ, 0x654, UR5 ;  /* 0x00000654ff057896 */ /* 0x000fd80008000005 */
.L_x_96:
[----:B------:R-:W-:Y:S01]  /*5140*/  SHF.L.U32 R7, R2, 0x1f, RZ ;  /* 0x0000001f02077819 */ /* 0x000fe200000006ff */
[----:B------:R-:W-:Y:S02]  /*5150*/  IMAD.U32 R4, RZ, RZ, UR8 ;  /* 0x00000008ff047e24 */ /* 0x000fe4000f8e00ff */
[----:B------:R-:W-:Y:S01]  /*5160*/  @!P0 IMAD.MOV.U32 R5, RZ, RZ, 0x10 ;  /* 0x00000010ff058424 */ /* 0x000fe200078e00ff */
[----:B------:R-:W2:Y:S02]  /*5170*/  SYNCS.PHASECHK.TRANS64.TRYWAIT P1, [UR4+0x378], R7 ;  /* 0x00037807ff0075a7 */ /* 0x000ea40008021104 */
[----:B------:R-:W-:-:S04]  /*5180*/  PRMT R9, R3, 0x654, R4 ;  /* 0x0000065403097816 */ /* 0x000fc80000000004 */
[----:B------:R-:W-:Y:S01]  /*5190*/  SEL R0, R9, R0, !P0 ;  /* 0x0000000009007207 */ /* 0x000fe20004000000 */
[----:B--2---:R-:W-:Y:S06]  /*51a0*/  @!P1 BRA `(.L_x_94) ;  /* 0x0000006400749947 */ /* 0x004fec0003800000 */
.L_x_273:
[----:B------:R-:W-:Y:S01]  /*51b0*/  UIADD3 UR6, UPT, UPT, UR4, 0x3b0, URZ ;  /* 0x000003b004067890 */ /* 0x000fe2000fffe0ff */
[----:B------:R3:W-:Y:S01]  /*51c0*/  @!P0 SYNCS.ARRIVE.TRANS64.RED RZ, [R0+URZ], R5 ;  /* 0x0000000500ff89a7 */ /* 0x0007e200080004ff */
[----:B------:R-:W-:Y:S01]  /*51d0*/  UIADD3 UR7, UPT, UPT, UR4, 0x370, URZ ;  /* 0x0000037004077890 */ /* 0x000fe2000fffe0ff */
[----:B------:R-:W-:-:S08]  /*51e0*/  LOP3.LUT R2, R2, 0x1, RZ, 0x3c, !PT ;  /* 0x0000000102027812 */ /* 0x000fd000078e3cff */
[----:B------:R-:W-:Y:S06]  /*51f0*/  UGETNEXTWORKID.BROADCAST [UR6], [UR7] ;  /* 0x00000000060073ca */ /* 0x000fec0008000100 */
[----:B---3--:R-:W-:-:S04]  /*5200*/  SHF.L.U32 R5, R8, 0x1f, RZ ;  /* 0x0000001f08057819 */ /* 0x008fc800000006ff */
[----:B------:R-:W3:Y:S02]  /*5210*/  SYNCS.PHASECHK.TRANS64.TRYWAIT P1, [UR4+0x370], R5 ;  /* 0x00037005ff0075a7 */ /* 0x000ee40008021104 */
[----:B---3--:R-:W-:Y:S05]  /*5220*/  @!P1 BRA `(.L_x_95) ;  /* 0x00000064006c9947 */ /* 0x008fea0003800000 */
.L_x_275:
[----:B--2---:R-:W2:Y:S01]  /*5230*/  LDS.128 R4, [UR4+0x3b0] ;  /* 0x0003b004ff047984 */ /* 0x004ea20008000c00 */
[----:B------:R-:W-:Y:S01]  /*5240*/  LOP3.LUT R8, R8, 0x1, RZ, 0x3c, !PT ;  /* 0x0000000108087812 */ /* 0x000fe200078e3cff */
[----:B------:R-:W-:Y:S01]  /*5250*/  @!PT LDS RZ, [RZ] ;  /* 0x00000000fffff984 */ /* 0x000fe20000000800 */
[----:B------:R-:W-:Y:S01]  /*5260*/  @!PT LDS RZ, [RZ] ;  /* 0x00000000fffff984 */ /* 0x000fe20000000800 */
[----:B------:R-:W-:Y:S01]  /*5270*/  @!PT LDS RZ, [RZ] ;  /* 0x00000000fffff984 */ /* 0x000fe20000000800 */
[----:B------:R-:W-:Y:S01]  /*5280*/  @!PT LDS RZ, [RZ] ;  /* 0x00000000fffff984 */ /* 0x000fe20000000800 */
[----:B------:R3:W-:Y:S06]  /*5290*/  MEMBAR.ALL.CTA ;  /* 0x0000000000007992 */ /* 0x0007ec0000008000 */
[----:B---3--:R-:W3:Y:S02]  /*52a0*/  FENCE.VIEW.ASYNC.S ;  /* 0x00000000000073c6 */ /* 0x008ee40000000000 */
[----:B---3--:R-:W-:Y:S01]  /*52b0*/  SYNCS.ARRIVE.TRANS64.RED.A1T0 RZ, [UR5], RZ ;  /* 0x000000ffffff79a7 */ /* 0x008fe20008100405 */
[----:B--2---:R-:W-:-:S13]  /*52c0*/  LOP3.LUT P1, RZ, R6, 0x1, RZ, 0xc0, !PT ;  /* 0x0000000106ff7812 */ /* 0x004fda000782c0ff */
[----:B------:R-:W-:Y:S05]  /*52d0*/  @P1 BRA `(.L_x_96) ;  /* 0xfffffffc00981947 */ /* 0x000fea000383ffff */
[----:B------:R-:W-:-:S04]  /*52e0*/  SHF.L.U32 R0, R2, 0x1f, RZ ;  /* 0x0000001f02007819 */ /* 0x000fc800000006ff */
[----:B------:R-:W2:Y:S02]  /*52f0*/  SYNCS.PHASECHK.TRANS64 P0, [UR4+0x378], R0 ;  /* 0x00037800ff0075a7 */ /* 0x000ea40008001004 */
[----:B-12---:R-:W-:Y:S05]  /*5300*/  @P0 EXIT ;  /* 0x000000000000094d */ /* 0x006fea0003800000 */
[----:B------:R-:W-:-:S07]  /*5310*/  MOV R0, UR4 ;  /* 0x0000000400007c02 */ /* 0x000fce0008000f00 */
.L_x_97:
[----:B-1----:R-:W-:-:S04]  /*5320*/  SHF.L.U32 R3, R2, 0x1f, RZ ;  /* 0x0000001f02037819 */ /* 0x002fc800000006ff */
[----:B------:R1:W2:Y:S03]  /*5330*/  SYNCS.PHASECHK.TRANS64.TRYWAIT P0, [R0+URZ+0x378], R3 ;  /* 0x00037803000075a7 */ /* 0x0002a600080011ff */
[----:B--2---:R-:W-:Y:S05]  /*5340*/  @!P0 NANOSLEEP.SYNCS 0x989680 ;  /* 0x009896800000895d */ /* 0x004fea0003900000 */
[----:B------:R-:W2:Y:S02]  /*5350*/  @!P0 SYNCS.PHASECHK.TRANS64 P0, [R0+URZ+0x378], R3 ;  /* 0x00037803000085a7 */ /* 0x000ea400080010ff */
[----:B--2---:R-:W-:Y:S05]  /*5360*/  @P0 EXIT ;  /* 0x000000000000094d */ /* 0x004fea0003800000 */
[----:B------:R-:W-:Y:S05]  /*5370*/  BRA `(.L_x_97) ;  /* 0xfffffffc00e87947 */ /* 0x000fea000383ffff */
.L_x_93:
[----:B------:R-:W-:Y:S05]  /*5380*/  BRA.U UP4, `(.L_x_98) ;  /* 0x0000001104347547 */ /* 0x000fea000b800000 */
[----:B------:R-:W-:Y:S01]  /*5390*/  UMOV UR5, 0x40 ;  /* 0x0000004000057882 */ /* 0x000fe20000000000 */
[----:B------:R-:W-:Y:S01]  /*53a0*/  NOP ;  /* 0x0000000000007918 */ /* 0x000fe20000000000 */
[----:B------:R-:W-:Y:S01]  /*53b0*/  ULEA UR5, UR45, UR5, 0x18 ;  /* 0x000000052d057291 */ /* 0x000fe2000f8ec0ff */
[----:B------:R-:W-:Y:S02]  /*53c0*/  UMOV UR6, 0x400 ;  /* 0x0000040000067882 */ /* 0x000fe40000000000 */
[----:B------:R-:W-:-:S06]  /*53d0*/  ULEA UR6, UR45, UR6, 0x18 ;  /* 0x000000062d067291 */ /* 0x000fcc000f8ec0ff */
[----:B------:R-:W2:Y:S02]  /*53e0*/  LDS.U8 R3, [UR5+0x1c] ;  /* 0x00001c05ff037984 */ /* 0x000ea40008000000 */
[----:B--2---:R-:W-:-:S13]  /*53f0*/  ISETP.NE.AND P0, PT, R3, RZ, PT ;  /* 0x000000ff0300720c */ /* 0x004fda0003f05270 */
[----:B------:R-:W-:Y:S05]  /*5400*/  @P0 BRA `(.L_x_99) ;  /* 0x0000000400080947 */ /* 0x000fea0003800000 */
[----:B------:R-:W-:Y:S02]  /*5410*/  UISETP.NE.U32.AND UP1, UPT, UR26, 0x1, UPT ;  /* 0x000000011a00788c */ /* 0x000fe4000bf25070 */
[----:B------:R-:W-:-:S07]  /*5420*/  UIADD3 UR7, UPT, UPT, UR5, 0x8, URZ ;  /* 0x0000000805077890 */ /* 0x000fce000fffe0ff */
[----:B------:R-:W-:Y:S05]  /*5430*/  BRA.U !UP1, `(.L_x_100) ;  /* 0x00000001099c7547 */ /* 0x000fea000b800000 */
[----:B------:R-:W-:Y:S01]  /*5440*/  ELECT P0, URZ, PT ;  /* 0x0000000000ff782f */ /* 0x000fe20003800000 */
[----:B------:R-:W-:-:S12]  /*5450*/  BSSY B0, `(.L_x_100) ;  /* 0x0000025000007945 */ /* 0x000fd80003800000 */
[----:B------:R-:W-:Y:S05]  /*5460*/  @!P0 BRA `(.L_x_101) ;  /* 0x00000000008c8947 */ /* 0x000fea0003800000 */
[----:B------:R-:W-:-:S05]  /*5470*/  UMOV UR4, 0x10 ;  /* 0x0000001000047882 */ /* 0x000fca0000000000 */
[----:B------:R-:W-:Y:S04]  /*5480*/  DEPBAR.LE SB2, 0x36 ;  /* 0x0000ad800000791a */ /* 0x000fe80000000000 */
[----:B------:R-:W2:Y:S02]  /*5490*/  UTCATOMSWS.2CTA.FIND_AND_SET.ALIGN UP0, UR4, UR4 ;  /* 0x00000004000475e3 */ /* 0x000ea40008200800 */
[----:B--2---:R-:W-:Y:S01]  /*54a0*/  MOV R10, UR4 ;  /* 0x00000004000a7c02 */ /* 0x004fe20008000f00 */
[----:B------:R-:W-:Y:S06]  /*54b0*/  BRA.U UP0, `(.L_x_102) ;  /* 0x0000000100187547 */ /* 0x000fec000b800000 */
.L_x_103:
[----:B------:R-:W-:Y:S05]  /*54c0*/  NANOSLEEP 0x64 ;  /* 0x000000640000795d */ /* 0x000fea0003800000 */
[----:B------:R-:W-:-:S05]  /*54d0*/  UMOV UR4, 0x10 ;  /* 0x0000001000047882 */ /* 0x000fca0000000000 */
[----:B------:R-:W-:Y:S04]  /*54e0*/  DEPBAR.LE SB2, 0x36 ;  /* 0x0000ad800000791a */ /* 0x000fe80000000000 */
[----:B------:R-:W2:Y:S02]  /*54f0*/  UTCATOMSWS.2CTA.FIND_AND_SET.ALIGN UP0, UR4, UR4 ;  /* 0x00000004000475e3 */ /* 0x000ea40008200800 */
[----:B--2---:R-:W-:Y:S01]  /*5500*/  MOV R10, UR4 ;  /* 0x00000004000a7c02 */ /* 0x004fe20008000f00 */
[----:B------:R-:W-:Y:S05]  /*5510*/  BRA.U !UP0, `(.L_x_103) ;  /* 0xfffffffd08e87547 */ /* 0x000fea000b83ffff */
.L_x_102:
[----:B------:R-:W2:Y:S01]  /*5520*/  LDS R6, [UR5+0x10] ;  /* 0x00001005ff067984 */ /* 0x000ea20008000800 */
[----:B------:R-:W-:Y:S01]  /*5530*/  IMAD.U32 R3, RZ, RZ, UR6 ;  /* 0x00000006ff037e24 */ /* 0x000fe2000f8e00ff */
[----:B------:R-:W-:-:S03]  /*5540*/  MOV R4, UR25 ;  /* 0x0000001900047c02 */ /* 0x000fc60008000f00 */
[----:B------:R-:W-:Y:S01]  /*5550*/  VIADD R3, R3, 0x3c0 ;  /* 0x000003c003037836 */ /* 0x000fe20000000000 */
[----:B--2---:R-:W-:-:S04]  /*5560*/  SHF.L.U32 R6, R6, 0x1f, RZ ;  /* 0x0000001f06067819 */ /* 0x004fc800000006ff */
[----:B------:R-:W2:Y:S02]  /*5570*/  SYNCS.PHASECHK.TRANS64.TRYWAIT P0, [UR5+0x8], R6 ;  /* 0x00000806ff0075a7 */ /* 0x000ea40008001105 */
[----:B--2---:R-:W-:Y:S05]  /*5580*/  @P0 BRA `(.L_x_104) ;  /* 0x0000000000080947 */ /* 0x004fea0003800000 */
[----:B------:R-:W2:Y:S02]  /*5590*/  SYNCS.PHASECHK.TRANS64.TRYWAIT P0, [UR5+0x8], R6 ;  /* 0x00000806ff0075a7 */ /* 0x000ea40008001105 */
[----:B--2---:R-:W-:Y:S05]  /*55a0*/  @!P0 BRA `(.L_x_105) ;  /* 0x0000006000a48947 */ /* 0x004fea0003800000 */
.L_x_104:
[----:B------:R-:W-:Y:S01]  /*55b0*/  PRMT R4, R4, 0x654, R3 ;  /* 0x0000065404047816 */ /* 0x000fe20000000003 */
[----:B------:R-:W-:Y:S01]  /*55c0*/  HFMA2 R3, -RZ, RZ, 0, 5.9604644775390625e-08 ;  /* 0x00000001ff037431 */ /* 0x000fe200000001ff */
[----:B------:R-:W-:Y:S01]  /*55d0*/  UPRMT UR4, UR25, 0x654, UR7 ;  /* 0x0000065419047896 */ /* 0x000fe20008000007 */
[----:B------:R-:W-:Y:S02]  /*55e0*/  IMAD.MOV.U32 R7, RZ, RZ, 0xffff ;  /* 0x0000ffffff077424 */ /* 0x000fe400078e00ff */
[----:B--2---:R-:W-:Y:S02]  /*55f0*/  IMAD.MOV.U32 R6, RZ, RZ, 0x4 ;  /* 0x00000004ff067424 */ /* 0x004fe400078e00ff */
[----:B------:R-:W-:Y:S01]  /*5600*/  IMAD.SHL.U32 R9, R10, 0x20, RZ ;  /* 0x000000200a097824 */ /* 0x000fe200078e00ff */
[----:B------:R-:W-:Y:S02]  /*5610*/  MOV R5, UR4 ;  /* 0x0000000400057c02 */ /* 0x000fe40008000f00 */
[-C--:B------:R-:W-:Y:S01]  /*5620*/  SHF.L.U32 R8, R7, R10.reuse, RZ ;  /* 0x0000000a07087219 */ /* 0x080fe200000006ff */
[----:B------:R2:W-:Y:S01]  /*5630*/  SYNCS.ARRIVE.TRANS64.RED RZ, [UR4], R6 ;  /* 0x00000006ffff79a7 */ /* 0x0005e20008000404 */
[----:B------:R-:W-:Y:S01]  /*5640*/  SHF.L.U32 R7, R3, R10, RZ ;  /* 0x0000000a03077219 */ /* 0x000fe200000006ff */
[----:B------:R2:W-:Y:S04]  /*5650*/  STS [UR6+0x3c0], R9 ;  /* 0x0003c009ff007988 */ /* 0x0005e80008000806 */
[----:B------:R2:W-:Y:S04]  /*5660*/  STAS [R4.64], R10 ;  /* 0x0000000a04007dbd */ /* 0x0005e8000c0008ff */
[----:B------:R2:W-:Y:S04]  /*5670*/  ATOMS.OR RZ, [UR5+0x14], R8 ;  /* 0x00001408ffff798c */ /* 0x0005e8000b000005 */
[----:B------:R2:W-:Y:S04]  /*5680*/  ATOMS.OR RZ, [UR5+0x18], R7 ;  /* 0x00001807ffff798c */ /* 0x0005e8000b000005 */
[----:B------:R2:W-:Y:S02]  /*5690*/  ATOMS.XOR RZ, [UR5+0x10], R3 ;  /* 0x00001003ffff798c */ /* 0x0005e4000b800005 */
.L_x_101:
[----:B-1----:R-:W-:Y:S05]  /*56a0*/  BSYNC B0 ;  /* 0x0000000000007941 */ /* 0x002fea0003800000 */
.L_x_100:
[----:B------:R-:W-:Y:S05]  /*56b0*/  BRA.U UP1, `(.L_x_106) ;  /* 0x00000001016c7547 */ /* 0x000fea000b800000 */
[----:B------:R-:W-:-:S03]  /*56c0*/  UMOV UR4, 0xffffffff ;  /* 0xffffffff00047882 */ /* 0x000fc60000000000 */
[----:B------:R-:W-:Y:S05]  /*56d0*/  BRA.DIV UR4, `(.L_x_107) ;  /* 0x0000006204707947 */ /* 0x000fea000b800000 */
[----:B------:R-:W-:-:S13]  /*56e0*/  ELECT P6, URZ, PT ;  /* 0x0000000000ff782f */ /* 0x000fda00038c0000 */
.L_x_278:
[----:B------:R-:W-:Y:S05]  /*56f0*/  @!P6 BRA `(.L_x_106) ;  /* 0x00000000005ce947 */ /* 0x000fea0003800000 */
[----:B--2---:R-:W2:Y:S02]  /*5700*/  LDS R4, [UR5+0x10] ;  /* 0x00001005ff047984 */ /* 0x004ea40008000800 */
[----:B--2---:R-:W-:-:S04]  /*5710*/  SHF.L.U32 R4, R4, 0x1f, RZ ;  /* 0x0000001f04047819 */ /* 0x004fc800000006ff */
[----:B------:R-:W2:Y:S02]  /*5720*/  SYNCS.PHASECHK.TRANS64.TRYWAIT P0, [UR5+0x8], R4 ;  /* 0x00000804ff0075a7 */ /* 0x000ea40008001105 */
[----:B--2---:R-:W-:Y:S05]  /*5730*/  @P0 BRA `(.L_x_108) ;  /* 0x0000000000080947 */ /* 0x004fea0003800000 */
[----:B------:R-:W2:Y:S02]  /*5740*/  SYNCS.PHASECHK.TRANS64.TRYWAIT P0, [UR5+0x8], R4 ;  /* 0x00000804ff0075a7 */ /* 0x000ea40008001105 */
[----:B--2---:R-:W-:Y:S05]  /*5750*/  @!P0 BRA `(.L_x_109) ;  /* 0x0000006000708947 */ /* 0x004fea0003800000 */
.L_x_108:
[----:B------:R-:W3:Y:S01]  /*5760*/  LDS R6, [UR6+0x3c0] ;  /* 0x0003c006ff067984 */ /* 0x000ee20008000800 */
[----:B--2---:R-:W-:Y:S02]  /*5770*/  HFMA2 R3, -RZ, RZ, 0, 5.9604644775390625e-08 ;  /* 0x00000001ff037431 */ /* 0x004fe400000001ff */
[----:B------:R-:W-:Y:S01]  /*5780*/  IMAD.MOV.U32 R4, RZ, RZ, 0xffff ;  /* 0x0000ffffff047424 */ /* 0x000fe200078e00ff */
[----:B------:R-:W-:Y:S01]  /*5790*/  UPRMT UR4, UR25, 0x654, UR7 ;  /* 0x0000065419047896 */ /* 0x000fe20008000007 */
[----:B---3--:R-:W-:-:S03]  /*57a0*/  IMAD.SHL.U32 R5, R6, 0x20, RZ ;  /* 0x0000002006057824 */ /* 0x008fc600078e00ff */
[-C--:B------:R-:W-:Y:S02]  /*57b0*/  SHF.L.U32 R4, R4, R6.reuse, RZ ;  /* 0x0000000604047219 */ /* 0x080fe400000006ff */
[----:B------:R-:W-:Y:S01]  /*57c0*/  SHF.L.U32 R6, R3, R6, RZ ;  /* 0x0000000603067219 */ /* 0x000fe200000006ff */
[----:B------:R3:W-:Y:S04]  /*57d0*/  STS [UR6+0x3c0], R5 ;  /* 0x0003c005ff007988 */ /* 0x0007e80008000806 */
[----:B------:R3:W-:Y:S04]  /*57e0*/  ATOMS.OR RZ, [UR5+0x14], R4 ;  /* 0x00001404ffff798c */ /* 0x0007e8000b000005 */
[----:B------:R3:W-:Y:S01]  /*57f0*/  ATOMS.OR RZ, [UR5+0x18], R6 ;  /* 0x00001806ffff798c */ /* 0x0007e2000b000005 */
[----:B------:R-:W-:Y:S03]  /*5800*/  SYNCS.ARRIVE.TRANS64.RED.A1T0 RZ, [UR4], RZ ;  /* 0x000000ffffff79a7 */ /* 0x000fe60008100404 */
[----:B------:R3:W-:Y:S01]  /*5810*/  ATOMS.XOR RZ, [UR5+0x10], R3 ;  /* 0x00001003ffff798c */ /* 0x0007e2000b800005 */
[----:B------:R-:W-:Y:S05]  /*5820*/  BRA `(.L_x_106) ;  /* 0x0000000000107947 */ /* 0x000fea0003800000 */
.L_x_99:
[----:B------:R-:W-:Y:S02]  /*5830*/  MOV R3, 0xffffffff ;  /* 0xffffffff00037802 */ /* 0x000fe40000000f00 */
[----:B------:R-:W-:-:S03]  /*5840*/  MOV R4, 0x5870 ;  /* 0x0000587000047802 */ /* 0x000fc60000000f00 */
[----:B------:R2:W-:Y:S04]  /*5850*/  STS [UR6+0x3c0], R3 ;  /* 0x0003c003ff007988 */ /* 0x0005e80008000806 */
[----:B-12--5:R-:W-:Y:S05]  /*5860*/  CALL.REL.NOINC `($__internal_1_$__cuda_sm10x_tcgen05_guardrail_trap_phase_invalid_during_alloc) ;  /* 0x0000006400947944 */ /* 0x026fea0003c00000 */
.L_x_106:
[----:B------:R-:W-:Y:S05]  /*5870*/  WARPSYNC.ALL ;  /* 0x0000000000007948 */ /* 0x000fea0003800000 */
[----:B------:R-:W4:Y:S01]  /*5880*/  S2UR UR14, SR_CgaCtaId ;  /* 0x00000000000e79c3 */ /* 0x000f220000008800 */
[----:B------:R-:W-:Y:S01]  /*5890*/  UMOV UR4, 0x400 ;  /* 0x0000040000047882 */ /* 0x000fe20000000000 */
[----:B------:R-:W-:-:S06]  /*58a0*/  NOP ;  /* 0x0000000000007918 */ /* 0x000fcc0000000000 */
[----:B------:R-:W-:Y:S06]  /*58b0*/  BAR.ARV 0x6, 0xa0 ;  /* 0x0182800000007b1d */ /* 0x000fec0000002000 */
[----:B------:R-:W1:Y:S01]  /*58c0*/  LDCU.64 UR6, c[0x0][0x388] ;  /* 0x00007100ff0677ac */ /* 0x000e620008000a00 */
[----:B------:R-:W-:Y:S01]  /*58d0*/  LOP3.LUT R2, R2, 0xffff, RZ, 0xc0, !PT ;  /* 0x0000ffff02027812 */ /* 0x000fe200078ec0ff */
[----:B--2---:R-:W-:Y:S01]  /*58e0*/  IMAD.MOV.U32 R8, RZ, RZ, 0x1 ;  /* 0x00000001ff087424 */ /* 0x004fe200078e00ff */
[----:B------:R-:W-:Y:S01]  /*58f0*/  LOP3.LUT R0, R0, 0xffff, RZ, 0xc0, !PT ;  /* 0x0000ffff00007812 */ /* 0x000fe200078ec0ff */
[----:B------:R-:W2:Y:S01]  /*5900*/  LDCU UR8, c[0x0][0x390] ;  /* 0x00007200ff0877ac */ /* 0x000ea20008000800 */
[----:B------:R-:W-:Y:S01]  /*5910*/  R2UR UR15, R2 ;  /* 0x00000000020f72ca */ /* 0x000fe200000e0000 */
[----:B------:R-:W-:Y:S01]  /*5920*/  IMAD.MOV.U32 R2, RZ, RZ, RZ ;  /* 0x000000ffff027224 */ /* 0x000fe200078e00ff */
[----:B------:R-:W-:Y:S01]  /*5930*/  R2UR UR23, R0 ;  /* 0x00000000001772ca */ /* 0x000fe200000e0000 */
[----:B------:R-:W-:Y:S01]  /*5940*/  IMAD.MOV.U32 R0, RZ, RZ, RZ ;  /* 0x000000ffff007224 */ /* 0x000fe200078e00ff */
[----:B------:R-:W-:-:S02]  /*5950*/  UISETP.NE.AND UP3, UPT, UR26, URZ, UPT ;  /* 0x000000ff1a00728c */ /* 0x000fc4000bf65270 */
[----:B----4-:R-:W-:Y:S01]  /*5960*/  ULEA UR14, UR14, UR4, 0x18 ;  /* 0x000000040e0e7291 */ /* 0x010fe2000f8ec0ff */
[----:B------:R-:W-:Y:S01]  /*5970*/  UMOV UR18, URZ ;  /* 0x000000ff00127c82 */ /* 0x000fe20008000000 */
[----:B------:R-:W-:Y:S01]  /*5980*/  UMOV UR13, URZ ;  /* 0x000000ff000d7c82 */ /* 0x000fe20008000000 */
[----:B------:R-:W-:Y:S01]  /*5990*/  UMOV UR20, 0x0 ;  /* 0x0000000000147882 */ /* 0x000fe20000000000 */
[----:B------:R-:W-:Y:S01]  /*59a0*/  UMOV UR21, 0x8210010 ;  /* 0x0821001000157882 */ /* 0x000fe20000000000 */
[----:B-1----:R-:W-:-:S04]  /*59b0*/  UIADD3 UR4, UPT, UPT, UR6, 0x1f, URZ ;  /* 0x0000001f06047890 */ /* 0x002fc8000fffe0ff */
[----:B---3--:R-:W1:Y:S01]  /*59c0*/  LDS R3, [UR14+0x3c0] ;  /* 0x0003c00eff037984 */ /* 0x008e620008000800 */
[----:B------:R-:W-:Y:S02]  /*59d0*/  UIADD3 UR6, UPT, UPT, UR14, 0x4500, URZ ;  /* 0x000045000e067890 */ /* 0x000fe4000fffe0ff */
[----:B------:R-:W-:Y:S02]  /*59e0*/  USHF.R.S32.HI UR5, URZ, 0x1f, UR4 ;  /* 0x0000001fff057899 */ /* 0x000fe40008011404 */
[----:B------:R-:W-:Y:S02]  /*59f0*/  USHF.R.U32.HI UR6, URZ, 0x4, UR6 ;  /* 0x00000004ff067899 */ /* 0x000fe40008011606 */
[----:B------:R-:W-:Y:S02]  /*5a00*/  ULEA.HI UR4, UR5, UR4, URZ, 0x5 ;  /* 0x0000000405047291 */ /* 0x000fe4000f8f28ff */
[----:B------:R-:W-:Y:S02]  /*5a10*/  UIADD3 UR5, UPT, UPT, UR14, 0x1e500, URZ ;  /* 0x0001e5000e057890 */ /* 0x000fe4000fffe0ff */
[----:B------:R-:W-:-:S02]  /*5a20*/  USHF.R.S32.HI UR4, URZ, 0x5, UR4 ;  /* 0x00000005ff047899 */ /* 0x000fc40008011404 */
[----:B------:R-:W-:Y:S02]  /*5a30*/  USHF.R.U32.HI UR5, URZ, 0x4, UR5 ;  /* 0x00000004ff057899 */ /* 0x000fe40008011605 */
[----:B------:R-:W-:Y:S02]  /*5a40*/  UIMAD UR7, UR4, UR7, URZ ;  /* 0x00000007040772a4 */ /* 0x000fe4000f8e02ff */
[----:B------:R-:W-:Y:S02]  /*5a50*/  UIADD3 UR4, UPT, UPT, UR14, 0x378, URZ ;  /* 0x000003780e047890 */ /* 0x000fe4000fffe0ff */
[----:B------:R-:W-:Y:S02]  /*5a60*/  ULOP3.LUT UR6, UR6, 0x3fff, URZ, 0xc0, !UPT ;  /* 0x00003fff06067892 */ /* 0x000fe4000f8ec0ff */
[----:B------:R-:W-:Y:S02]  /*5a70*/  UPRMT UR22, URZ, 0x654, UR4 ;  /* 0x00000654ff167896 */ /* 0x000fe40008000004 */
[----:B--2---:R-:W-:-:S02]  /*5a80*/  UIMAD UR4, UR7, UR8, URZ ;  /* 0x00000008070472a4 */ /* 0x004fc4000f8e02ff */
[----:B------:R-:W-:Y:S02]  /*5a90*/  ULOP3.LUT UR17, UR5, 0x3fff, URZ, 0xc0, !UPT ;  /* 0x00003fff05117892 */ /* 0x000fe4000f8ec0ff */
[----:B------:R-:W-:Y:S02]  /*5aa0*/  ULOP3.LUT UR16, UR6, 0x10000, URZ, 0xfc, !UPT ;  /* 0x0001000006107892 */ /* 0x000fe4000f8efcff */
[----:B------:R-:W-:Y:S02]  /*5ab0*/  UIADD3 UR24, UPT, UPT, UR4, -0x1, URZ ;  /* 0xffffffff04187890 */ /* 0x000fe4000fffe0ff */
[----:B------:R-:W-:Y:S01]  /*5ac0*/  UISETP.GE.AND UP4, UPT, UR4, 0x1, UPT ;  /* 0x000000010400788c */ /* 0x000fe2000bf86270 */
[C---:B-1----:R-:W-:Y:S01]  /*5ad0*/  VIADD R5, R3.reuse, 0x40 ;  /* 0x0000004003057836 */ /* 0x042fe20000000000 */
[----:B------:R-:W-:-:S04]  /*5ae0*/  LOP3.LUT R4, R3, 0xffff, RZ, 0xc0, !PT ;  /* 0x0000ffff03047812 */ /* 0x000fc800078ec0ff */
[----:B------:R-:W-:-:S05]  /*5af0*/  LOP3.LUT R5, R5, 0xffff, RZ, 0xc0, !PT ;  /* 0x0000ffff05057812 */ /* 0x000fca00078ec0ff */
[----:B------:R1:W-:Y:S02]  /*5b00*/  STL.64 [R1], R4 ;  /* 0x0000000401007387 */ /* 0x0003e40000100a00 */
.L_x_118:
[----:B-1----:R-:W-:-:S04]  /*5b10*/  SHF.L.U32 R5, R2, 0x1f, RZ ;  /* 0x0000001f02057819 */ /* 0x002fc800000006ff */
[----:B------:R-:W1:Y:S02]  /*5b20*/  SYNCS.PHASECHK.TRANS64.TRYWAIT P0, [UR14+0x370], R5 ;  /* 0x00037005ff0075a7 */ /* 0x000e64000800110e */
[----:B-1--4-:R-:W-:Y:S05]  /*5b30*/  @!P0 BRA `(.L_x_110) ;  /* 0x0000005c00908947 */ /* 0x012fea0003800000 */
.L_x_280:
[----:B-1----:R-:W1:Y:S01]  /*5b40*/  LDS.128 R4, [UR14+0x3b0] ;  /* 0x0003b00eff047984 */ /* 0x002e620008000c00 */
[----:B------:R-:W-:Y:S01]  /*5b50*/  ULEA UR19, UR18, UR14, 0x3 ;  /* 0x0000000e12137291 */ /* 0x000fe2000f8e18ff */
[----:B------:R-:W-:Y:S01]  /*5b60*/  @!PT LDS RZ, [RZ] ;  /* 0x00000000fffff984 */ /* 0x000fe20000000800 */
[----:B------:R-:W-:Y:S01]  /*5b70*/  @!PT LDS RZ, [RZ] ;  /* 0x00000000fffff984 */ /* 0x000fe20000000800 */
[----:B------:R-:W-:Y:S01]  /*5b80*/  @!PT LDS RZ, [RZ] ;  /* 0x00000000fffff984 */ /* 0x000fe20000000800 */
[----:B------:R-:W-:Y:S01]  /*5b90*/  @!PT LDS RZ, [RZ] ;  /* 0x00000000fffff984 */ /* 0x000fe20000000800 */
[----:B------:R2:W-:Y:S06]  /*5ba0*/  MEMBAR.ALL.CTA ;  /* 0x0000000000007992 */ /* 0x0005ec0000008000 */
[----:B--2---:R-:W2:Y:S02]  /*5bb0*/  FENCE.VIEW.ASYNC.S ;  /* 0x00000000000073c6 */ /* 0x004ea40000000000 */
[----:B--2---:R-:W-:Y:S01]  /*5bc0*/  SYNCS.ARRIVE.TRANS64.RED.A1T0 RZ, [UR22], RZ ;  /* 0x000000ffffff79a7 */ /* 0x004fe20008100416 */
[----:B-1----:R-:W-:Y:S01]  /*5bd0*/  LOP3.LUT P2, RZ, R6, 0x1, RZ, 0xc0, !PT ;  /* 0x0000000106ff7812 */ /* 0x002fe2000784c0ff */
[----:B------:R-:W-:-:S12]  /*5be0*/  BRA.U UP3, `(.L_x_111) ;  /* 0x00000001030c7547 */ /* 0x000fd8000b800000 */
[----:B------:R-:W-:-:S04]  /*5bf0*/  SHF.L.U32 R5, R8, 0x1f, RZ ;  /* 0x0000001f08057819 */ /* 0x000fc800000006ff */
[----:B------:R-:W1:Y:S02]  /*5c00*/  SYNCS.PHASECHK.TRANS64.TRYWAIT P0, [UR19+0x390], R5 ;  /* 0x00039005ff0075a7 */ /* 0x000e640008001113 */
[----:B-1----:R-:W-:Y:S05]  /*5c10*/  @!P0 BRA `(.L_x_112) ;  /* 0x0000005c00708947 */ /* 0x002fea0003800000 */
.L_x_111:
[----:B------:R-:W-:Y:S05]  /*5c20*/  BRA.U UP3, `(.L_x_113) ;  /* 0x0000000103b47547 */ /* 0x000fea000b800000 */
[----:B------:R-:W-:Y:S05]  /*5c30*/  BRA.U !UP4, `(.L_x_114) ;  /* 0x000000010ca47547 */ /* 0x000fea000b800000 */
[----:B------:R-:W-:Y:S01]  /*5c40*/  ULEA UR4, UR18, UR43, 0x2 ;  /* 0x0000002b12047291 */ /* 0x000fe2000f8e10ff */
[----:B-1----:R-:W-:-:S08]  /*5c50*/  SHF.L.U32 R4, R0, 0x1f, RZ ;  /* 0x0000001f00047819 */ /* 0x002fd000000006ff */
[----:B------:R-:W5:Y:S01]  /*5c60*/  LDL R5, [UR4] ;  /* 0x00000004ff057983 */ /* 0x000f620008100800 */
[----:B------:R-:W-:Y:S02]  /*5c70*/  ULEA UR4, UR13, UR14, 0x3 ;  /* 0x0000000e0d047291 */ /* 0x000fe4000f8e18ff */
[----:B------:R-:W-:Y:S01]  /*5c80*/  UPLOP3.LUT UP2, UPT, UPT, UPT, UPT, 0x40, 0x4 ;  /* 0x000000000004789c */ /* 0x000fe20003f4e870 */
[----:B------:R-:W-:-:S06]  /*5c90*/  UMOV UR10, UR24 ;  /* 0x00000018000a7c82 */ /* 0x000fcc0008000000 */
[----:B------:R1:W2:Y:S01]  /*5ca0*/  SYNCS.PHASECHK.TRANS64.TRYWAIT P1, [UR4], R4 ;  /* 0x00000004ff0075a7 */ /* 0x0002a20008021104 */
[----:B------:R-:W-:-:S05]  /*5cb0*/  UMOV UR4, UR13 ;  /* 0x0000000d00047c82 */ /* 0x000fca0008000000 */
.L_x_117:
[----:B------:R-:W-:Y:S01]  /*5cc0*/  ULEA UR11, UR4, UR14, 0x3 ;  /* 0x0000000e040b7291 */ /* 0x000fe2000f8e18ff */
[----:B--234-:R-:W-:Y:S11]  /*5cd0*/  @P1 BRA `(.L_x_115) ;  /* 0x00000000000c1947 */ /* 0x01cff60003800000 */
[----:B------:R-:W-:Y:S04]  /*5ce0*/  SHF.L.U32 R7, R0, 0x1f, RZ ;  /* 0x0000001f00077819 */ /* 0x000fe800000006ff */
[----:B------:R-:W2:Y:S02]  /*5cf0*/  SYNCS.PHASECHK.TRANS64.TRYWAIT P0, [UR11], R7 ;  /* 0x00000007ff0075a7 */ /* 0x000ea4000800110b */
[----:B--2---:R-:W-:Y:S05]  /*5d00*/  @!P0 BRA `(.L_x_116) ;  /* 0x0000005c004c8947 */ /* 0x004fea0003800000 */
.L_x_115:
[----:B------:R-:W-:Y:S01]  /*5d10*/  UISETP.NE.AND UP0, UPT, UR10, URZ, UPT ;  /* 0x000000ff0a00728c */ /* 0x000fe2000bf05270 */
[----:B------:R-:W-:Y:S01]  /*5d20*/  PLOP3.LUT P1, PT, PT, PT, PT, 0x80, 0x8 ;  /* 0x000000000008781c */ /* 0x000fe20003f2f070 */
[----:B------:R-:W-:Y:S02]  /*5d30*/  UIADD3 UR5, UPT, UPT, UR4, 0x1, URZ ;  /* 0x0000000104057890 */ /* 0x000fe4000fffe0ff */
[----:B------:R-:W-:Y:S02]  /*5d40*/  USHF.L.U32 UR4, UR4, 0x7, URZ ;  /* 0x0000000704047899 */ /* 0x000fe400080006ff */
[----:B------:R-:W-:Y:S01]  /*5d50*/  UISETP.NE.AND UP1, UPT, UR5, 0x34, UPT ;  /* 0x000000340500788c */ /* 0x000fe2000bf25270 */
[----:B------:R-:W-:Y:S01]  /*5d60*/  PLOP3.LUT P0, PT, PT, PT, UP0, 0x80, 0x8 ;  /* 0x000000000008781c */ /* 0x000fe20003f0f008 */
[----:B------:R-:W-:Y:S02]  /*5d70*/  UIADD3 UR8, UPT, UPT, UR17, UR4, URZ ;  /* 0x0000000411087290 */ /* 0x000fe4000fffe0ff */
[----:B------:R-:W-:Y:S02]  /*5d80*/  USEL UR6, URZ, 0x1, UP1 ;  /* 0x00000001ff067887 */ /* 0x000fe40008800000 */
[----:B------:R-:W-:Y:S01]  /*5d90*/  USEL UR13, UR5, URZ, UP1 ;  /* 0x000000ff050d7287 */ /* 0x000fe20008800000 */
[----:B------:R-:W-:Y:S01]  /*5da0*/  UMOV UR9, 0x80004020 ;  /* 0x8000402000097882 */ /* 0x000fe20000000000 */
[----:B------:R-:W-:Y:S02]  /*5db0*/  UMOV UR7, 0xc0004010 ;  /* 0xc000401000077882 */ /* 0x000fe40000000000 */
[----:B------:R-:W-:Y:S01]  /*5dc0*/  @UP0 ULEA UR5, UR13, UR14, 0x3 ;  /* 0x0000000e0d050291 */ /* 0x000fe2000f8e18ff */
[----:B------:R-:W-:Y:S01]  /*5dd0*/  LOP3.LUT R0, R0, UR6, RZ, 0x3c, !PT ;  /* 0x0000000600007c12 */ /* 0x000fe2000f8e3cff */
[----:B------:R-:W-:Y:S02]  /*5de0*/  UIADD3 UR6, UPT, UPT, UR4, UR16, URZ ;  /* 0x0000001004067290 */ /* 0x000fe4000fffe0ff */
[----:B------:R-:W-:Y:S01]  /*5df0*/  UIADD3 UR4, UPT, UPT, UR10, 0x1, URZ ;  /* 0x000000010a047890 */ /* 0x000fe2000fffe0ff */
[----:B-1----:R-:W-:Y:S01]  /*5e00*/  @P0 SHF.L.U32 R4, R0, 0x1f, RZ ;  /* 0x0000001f00040819 */ /* 0x002fe200000006ff */
[----:B------:R-:W-:Y:S02]  /*5e10*/  UIADD3 UR10, UPT, UPT, UR10, -0x1, URZ ;  /* 0xffffffff0a0a7890 */ /* 0x000fe4000fffe0ff */
[----:B------:R-:W-:Y:S01]  /*5e20*/  UISETP.GT.U32.AND UP0, UPT, UR4, 0x1, UPT ;  /* 0x000000010400788c */ /* 0x000fe2000bf04070 */
[----:B------:R3:W4:Y:S01]  /*5e30*/  @P0 SYNCS.PHASECHK.TRANS64.TRYWAIT P1, [UR5], R4 ;  /* 0x00000004ff0005a7 */ /* 0x0007220008021105 */
[----:B------:R-:W-:Y:S11]  /*5e40*/  ELECT P0, URZ, PT ;  /* 0x0000000000ff782f */ /* 0x000ff60003800000 */
[----:B------:R-:W-:Y:S02]  /*5e50*/  @!UPT UIADD3 URZ, UPT, UPT, URZ, URZ, URZ ;  /* 0x000000fffffff290 */ /* 0x000fe4000fffe0ff */
[----:B-----5:R-:W-:Y:S01]  /*5e60*/  @P0 R2UR.BROADCAST UR12, R5 ;  /* 0x00000000050c02ca */ /* 0x020fe200008e0000 */
[----:B------:R-:W-:Y:S01]  /*5e70*/  UIADD3 UR5, UPT, UPT, UR11, 0x1a0, URZ ;  /* 0x000001a00b057890 */ /* 0x000fe2000fffe0ff */
[----:B------:R-:W-:Y:S11]  /*5e80*/  UMOV UR4, UR13 ;  /* 0x0000000d00047c82 */ /* 0x000ff60008000000 */
[----:B------:R3:W-:Y:S01]  /*5e90*/  UTCQMMA.2CTA gdesc[UR6], gdesc[UR8], tmem[UR12], tmem[UR20], idesc[UR21], UP2 ;  /* 0x00ff1408060075ea */ /* 0x0007e2000920030c */
[----:B------:R-:W-:Y:S01]  /*5ea0*/  UPLOP3.LUT UP2, UPT, UPT, UPT, UPT, 0x80, 0x8 ;  /* 0x000000000008789c */ /* 0x000fe20003f4f070 */
[----:B------:R3:W-:Y:S01]  /*5eb0*/  UTCBAR.2CTA.MULTICAST [UR5], URZ, UR15 ;  /* 0x000000ff050073e9 */ /* 0x0007e2000820080f */
[----:B------:R-:W-:Y:S09]  /*5ec0*/  BRA.U UP0, `(.L_x_117) ;  /* 0xfffffffd007c7547 */ /* 0x000ff2000b83ffff */
.L_x_114:
[----:B------:R-:W-:-:S09]  /*5ed0*/  UIADD3 UR4, UPT, UPT, UR19, 0x380, URZ ;  /* 0x0000038013047890 */ /* 0x000fd2000fffe0ff */
[----:B------:R2:W-:Y:S01]  /*5ee0*/  UTCBAR.2CTA.MULTICAST [UR4], URZ, UR23 ;  /* 0x000000ff040073e9 */ /* 0x0005e20008200817 */
[----:B------:R-:W-:Y:S02]  /*5ef0*/  NOP ;  /* 0x0000000000007918 */ /* 0x000fe40000000000 */
.L_x_113:
[----:B--2---:R-:W-:Y:S01]  /*5f00*/  UIADD3 UR4, UPT, UPT, UR18, 0x1, URZ ;  /* 0x0000000112047890 */ /* 0x004fe2000fffe0ff */
[----:B------:R-:W-:-:S03]  /*5f10*/  LOP3.LUT R2, R2, 0x1, RZ, 0x3c, !PT ;  /* 0x0000000102027812 */ /* 0x000fc600078e3cff */
[----:B------:R-:W-:-:S04]  /*5f20*/  UISETP.NE.AND UP0, UPT, UR4, 0x2, UPT ;  /* 0x000000020400788c */ /* 0x000fc8000bf05270 */
[----:B---3--:R-:W-:Y:S02]  /*5f30*/  USEL UR5, URZ, 0x1, UP0 ;  /* 0x00000001ff057887 */ /* 0x008fe40008000000 */
[----:B------:R-:W-:-:S04]  /*5f40*/  USEL UR18, UR4, URZ, UP0 ;  /* 0x000000ff04127287 */ /* 0x000fc80008000000 */
[----:B------:R-:W-:Y:S01]  /*5f50*/  LOP3.LUT R8, R8, UR5, RZ, 0x3c, !PT ;  /* 0x0000000508087c12 */ /* 0x000fe2000f8e3cff */
[----:B------:R-:W-:Y:S07]  /*5f60*/  @P2 BRA `(.L_x_118) ;  /* 0xfffffff800e82947 */ /* 0x000fee000383ffff */
[----:B------:R-:W2:Y:S01]  /*5f70*/  S2UR UR8, SR_CgaCtaId ;  /* 0x00000000000879c3 */ /* 0x000ea20000008800 */
[----:B------:R-:W-:Y:S01]  /*5f80*/  ELECT P0, URZ, PT ;  /* 0x0000000000ff782f */ /* 0x000fe20003800000 */
[----:B------:R-:W-:Y:S01]  /*5f90*/  HFMA2 R0, -RZ, RZ, 0, 5.9604644775390625e-08 ;  /* 0x00000001ff007431 */ /* 0x000fe200000001ff */
[----:B------:R-:W-:-:S05]  /*5fa0*/  UMOV UR4, 0x40 ;  /* 0x0000004000047882 */ /* 0x000fca0000000000 */
[----:B------:R-:W-:Y:S01]  /*5fb0*/  UVIRTCOUNT.DEALLOC.SMPOOL 0x80 ;  /* 0x000000800000784c */ /* 0x000fe20000000000 */
[----:B------:R-:W-:Y:S02]  /*5fc0*/  UISETP.NE.AND UP0, UPT, UR26, URZ, UPT ;  /* 0x000000ff1a00728c */ /* 0x000fe4000bf05270 */
[----:B--2---:R-:W-:-:S09]  /*5fd0*/  ULEA UR8, UR8, UR4, 0x18 ;  /* 0x0000000408087291 */ /* 0x004fd2000f8ec0ff */
[----:B------:R2:W-:Y:S01]  /*5fe0*/  @P0 STS.U8 [UR8+0x1c], R0 ;  /* 0x00001c00ff000988 */ /* 0x0005e20008000008 */
[----:B------:R-:W-:Y:S05]  /*5ff0*/  BRA.U UP0, `(.L_x_119) ;  /* 0x0000000100587547 */ /* 0x000fea000b800000 */
[----:B------:R-:W-:Y:S01]  /*6000*/  UIADD3 UR5, UPT, UPT, UR14, 0x390, URZ ;  /* 0x000003900e057890 */ /* 0x000fe2000fffe0ff */
[----:B-1----:R-:W-:-:S03]  /*6010*/  SHF.L.U32 R5, R8, 0x1f, RZ ;  /* 0x0000001f08057819 */ /* 0x002fc600000006ff */
[----:B------:R-:W-:-:S09]  /*6020*/  ULEA UR4, UR18, UR5, 0x3 ;  /* 0x0000000512047291 */ /* 0x000fd2000f8e18ff */
[----:B------:R-:W1:Y:S02]  /*6030*/  SYNCS.PHASECHK.TRANS64.TRYWAIT P0, [UR4], R5 ;  /* 0x00000005ff0075a7 */ /* 0x000e640008001104 */
[----:B-1----:R-:W-:Y:S05]  /*6040*/  @!P0 BRA `(.L_x_120) ;  /* 0x0000005800948947 */ /* 0x002fea0003800000 */
.L_x_284:
[----:B------:R-:W-:-:S04]  /*6050*/  UIADD3 UR4, UPT, UPT, UR18, 0x1, URZ ;  /* 0x0000000112047890 */ /* 0x000fc8000fffe0ff */
[----:B------:R-:W-:-:S04]  /*6060*/  UISETP.NE.AND UP1, UPT, UR4, 0x2, UPT ;  /* 0x000000020400788c */ /* 0x000fc8000bf25270 */
[----:B------:R-:W-:Y:S02]  /*6070*/  USEL UR6, URZ, 0x1, UP1 ;  /* 0x00000001ff067887 */ /* 0x000fe40008800000 */
[----:B------:R-:W-:-:S04]  /*6080*/  USEL UR4, UR4, URZ, UP1 ;  /* 0x000000ff04047287 */ /* 0x000fc80008800000 */
[----:B------:R-:W-:Y:S01]  /*6090*/  ULEA UR4, UR4, UR5, 0x3 ;  /* 0x0000000504047291 */ /* 0x000fe2000f8e18ff */
[----:B-1----:R-:W-:-:S04]  /*60a0*/  LOP3.LUT R5, R8, UR6, RZ, 0x3c, !PT ;  /* 0x0000000608057c12 */ /* 0x002fc8000f8e3cff */
[----:B------:R-:W-:Y:S01]  /*60b0*/  SHF.L.U32 R5, R5, 0x1f, RZ ;  /* 0x0000001f05057819 */ /* 0x000fe200000006ff */
[----:B--2---:R-:W-:-:S04]  /*60c0*/  IMAD.U32 R0, RZ, RZ, UR4 ;  /* 0x00000004ff007e24 */ /* 0x004fc8000f8e00ff */
[----:B------:R1:W2:Y:S03]  /*60d0*/  SYNCS.PHASECHK.TRANS64.TRYWAIT P0, [R0+URZ], R5 ;  /* 0x00000005000075a7 */ /* 0x0002a600080011ff */
[----:B--2---:R-:W-:Y:S05]  /*60e0*/  @!P0 NANOSLEEP.SYNCS 0x989680 ;  /* 0x009896800000895d */ /* 0x004fea0003900000 */
[----:B------:R-:W2:Y:S02]  /*60f0*/  @!P0 SYNCS.PHASECHK.TRANS64 P0, [R0+URZ], R5 ;  /* 0x00000005000085a7 */ /* 0x000ea400080010ff */
[----:B--2---:R-:W-:Y:S05]  /*6100*/  @P0 BRA `(.L_x_121) ;  /* 0x0000000000200947 */ /* 0x004fea0003800000 */
.L_x_122:
[----:B--2---:R2:W3:Y:S02]  /*6110*/  SYNCS.PHASECHK.TRANS64.TRYWAIT P0, [R0+URZ], R5 ;  /* 0x00000005000075a7 */ /* 0x0044e400080011ff */
[----:B---3--:R-:W-:Y:S05]  /*6120*/  @!P0 NANOSLEEP.SYNCS 0x989680 ;  /* 0x009896800000895d */ /* 0x008fea0003900000 */
[----:B------:R-:W3:Y:S02]  /*6130*/  @!P0 SYNCS.PHASECHK.TRANS64 P0, [R0+URZ], R5 ;  /* 0x00000005000085a7 */ /* 0x000ee400080010ff */
[----:B---3--:R-:W-:Y:S05]  /*6140*/  @!P0 BRA `(.L_x_122) ;  /* 0xfffffffc00f08947 */ /* 0x008fea000383ffff */
[----:B------:R-:W-:Y:S05]  /*6150*/  BRA `(.L_x_121) ;  /* 0x00000000000c7947 */ /* 0x000fea0003800000 */
.L_x_119:
[----:B------:R-:W-:-:S04]  /*6160*/  UIADD3 UR4, UPT, UPT, UR14, 0x3a0, URZ ;  /* 0x000003a00e047890 */ /* 0x000fc8000fffe0ff */
[----:B------:R-:W-:-:S09]  /*6170*/  UPRMT UR4, UR25, 0x654, UR4 ;  /* 0x0000065419047896 */ /* 0x000fd20008000004 */
[----:B------:R-:W-:Y:S03]  /*6180*/  SYNCS.ARRIVE.TRANS64.RED.A1T0 RZ, [UR4], RZ ;  /* 0x000000ffffff79a7 */ /* 0x000fe60008100404 */
.L_x_121:
[----:B-12---:R-:W-:Y:S01]  /*6190*/  SHF.L.U32 R5, RZ, 0x1f, RZ ;  /* 0x0000001fff057819 */ /* 0x006fe200000006ff */
[----:B------:R-:W-:Y:S01]  /*61a0*/  UIADD3 UR4, UPT, UPT, UR14, 0x3a0, URZ ;  /* 0x000003a00e047890 */ /* 0x000fe2000fffe0ff */
[----:B------:R-:W-:Y:S02]  /*61b0*/  PLOP3.LUT P0, PT, PT, PT, UP0, 0x80, 0x8 ;  /* 0x000000000008781c */ /* 0x000fe40003f0f008 */
[----:B----4-:R-:W1:Y:S02]  /*61c0*/  SYNCS.PHASECHK.TRANS64.TRYWAIT P1, [UR14+0x3a0], R5 ;  /* 0x0003a005ff0075a7 */ /* 0x010e64000802110e */
[----:B-1----:R-:W-:Y:S09]  /*61d0*/  @!P1 BRA `(.L_x_123) ;  /* 0x0000005800489947 */ /* 0x002ff20003800000 */
.L_x_286:
[----:B------:R-:W-:Y:S01]  /*61e0*/  @!UP0 UPRMT UR4, UR25, 0x654, UR4 ;  /* 0x0000065419048896 */ /* 0x000fe20008000004 */
[----:B------:R-:W-:Y:S01]  /*61f0*/  LOP3.LUT R2, R3, 0xffff, RZ, 0xc0, !PT ;  /* 0x0000ffff03027812 */ /* 0x000fe200078ec0ff */
[----:B------:R-:W-:Y:S02]  /*6200*/  IMAD.MOV.U32 R3, RZ, RZ, 0xffff ;  /* 0x0000ffffff037424 */ /* 0x000fe400078e00ff */
[----:B-1----:R-:W-:Y:S01]  /*6210*/  IMAD.MOV.U32 R5, RZ, RZ, 0x1 ;  /* 0x00000001ff057424 */ /* 0x002fe200078e00ff */
[----:B------:R-:W-:-:S04]  /*6220*/  SHF.R.U32.HI R2, RZ, 0x5, R2 ;  /* 0x00000005ff027819 */ /* 0x000fc80000011602 */
[----:B------:R-:W-:Y:S01]  /*6230*/  @!P0 SYNCS.ARRIVE.TRANS64.RED.A1T0 RZ, [UR4], RZ ;  /* 0x000000ffffff89a7 */ /* 0x000fe20008100404 */
[----:B------:R-:W-:Y:S01]  /*6240*/  NOP ;  /* 0x0000000000007918 */ /* 0x000fe20000000000 */
[----:B------:R-:W1:Y:S01]  /*6250*/  LDS R0, [UR8+0x14] ;  /* 0x00001408ff007984 */ /* 0x000e620008000800 */
[-C--:B------:R-:W-:Y:S02]  /*6260*/  SHF.L.U32 R3, R3, R2.reuse, RZ ;  /* 0x0000000203037219 */ /* 0x080fe400000006ff */
[----:B------:R-:W-:Y:S02]  /*6270*/  SHF.L.U32 R5, R5, R2, RZ ;  /* 0x0000000205057219 */ /* 0x000fe400000006ff */
[----:B-1----:R-:W-:-:S04]  /*6280*/  LOP3.LUT R0, R0, R3, RZ, 0xc0, !PT ;  /* 0x0000000300007212 */ /* 0x002fc800078ec0ff */
[----:B------:R-:W-:-:S13]  /*6290*/  ISETP.NE.AND P0, PT, R0, R3, PT ;  /* 0x000000030000720c */ /* 0x000fda0003f05270 */
[----:B------:R-:W-:Y:S05]  /*62a0*/  @P0 BRA `(.L_x_124) ;  /* 0x00000000005c0947 */ /* 0x000fea0003800000 */
[----:B------:R-:W1:Y:S02]  /*62b0*/  LDS R0, [UR8+0x18] ;  /* 0x00001808ff007984 */ /* 0x000e640008000800 */
[----:B-1----:R-:W-:-:S04]  /*62c0*/  LOP3.LUT R0, R0, R5, RZ, 0xc0, !PT ;  /* 0x0000000500007212 */ /* 0x002fc800078ec0ff */
[----:B------:R-:W-:-:S13]  /*62d0*/  ISETP.NE.AND P0, PT, R0, R5, PT ;  /* 0x000000050000720c */ /* 0x000fda0003f05270 */
[----:B------:R-:W-:Y:S05]  /*62e0*/  @P0 BRA `(.L_x_125) ;  /* 0x0000000000400947 */ /* 0x000fea0003800000 */
[----:B------:R-:W-:Y:S01]  /*62f0*/  R2UR UR4, R3 ;  /* 0x00000000030472ca */ /* 0x000fe200000e0000 */
[----:B------:R-:W1:Y:S01]  /*6300*/  S2R R2, SR_LANEID ;  /* 0x0000000000027919 */ /* 0x000e620000000000 */
[----:B------:R-:W-:-:S04]  /*6310*/  LOP3.LUT R5, RZ, R5, RZ, 0x33, !PT ;  /* 0x00000005ff057212 */ /* 0x000fc800078e33ff */
[----:B------:R-:W2:Y:S07]  /*6320*/  REDUX UR6, R5 ;  /* 0x00000000050673c4 */ /* 0x000eae0000000000 */
[----:B------:R-:W-:-:S03]  /*6330*/  ULOP3.LUT UR5, URZ, UR4, URZ, 0x33, !UPT ;  /* 0x00000004ff057292 */ /* 0x000fc6000f8e33ff */
[----:B------:R-:W-:Y:S02]  /*6340*/  VOTEU.ANY UR4, UPT, PT ;  /* 0x0000000000047886 */ /* 0x000fe400038e0100 */
[----:B------:R-:W-:Y:S01]  /*6350*/  UFLO.U32 UR4, UR4 ;  /* 0x00000004000472bd */ /* 0x000fe200080e0000 */
[----:B------:R-:W-:-:S04]  /*6360*/  IMAD.U32 R0, RZ, RZ, UR5 ;  /* 0x00000005ff007e24 */ /* 0x000fc8000f8e00ff */
[----:B------:R-:W3:Y:S02]  /*6370*/  REDUX UR7, R0 ;  /* 0x00000000000773c4 */ /* 0x000ee40000000000 */
[----:B------:R4:W-:Y:S01]  /*6380*/  UTCATOMSWS.AND URZ, UR5 ;  /* 0x0000000500ff79e3 */ /* 0x0009e20008000000 */
[----:B-1----:R-:W-:Y:S01]  /*6390*/  ISETP.EQ.U32.AND P0, PT, R2, UR4, PT ;  /* 0x0000000402007c0c */ /* 0x002fe2000bf02070 */
[----:B--2---:R-:W-:Y:S02]  /*63a0*/  IMAD.U32 R2, RZ, RZ, UR6 ;  /* 0x00000006ff027e24 */ /* 0x004fe4000f8e00ff */
[----:B---3--:R-:W-:-:S10]  /*63b0*/  IMAD.U32 R3, RZ, RZ, UR7 ;  /* 0x00000007ff037e24 */ /* 0x008fd4000f8e00ff */
[----:B------:R4:W-:Y:S04]  /*63c0*/  @P0 ATOMS.AND RZ, [UR8+0x14], R3 ;  /* 0x00001403ffff098c */ /* 0x0009e8000a800008 */
[----:B------:R4:W-:Y:S01]  /*63d0*/  @P0 ATOMS.AND RZ, [UR8+0x18], R2 ;  /* 0x00001802ffff098c */ /* 0x0009e2000a800008 */
[----:B------:R-:W-:Y:S05]  /*63e0*/  BRA `(.L_x_126) ;  /* 0x0000000000147947 */ /* 0x000fea0003800000 */
.L_x_125:
[----:B------:R-:W-:Y:S02]  /*63f0*/  MOV R2, 0x6410 ;  /* 0x0000641000027802 */ /* 0x000fe40000000f00 */
[----:B-----5:R-:W-:Y:S05]  /*6400*/  CALL.REL.NOINC `($__internal_0_$__cuda_sm10x_tcgen05_guardrail_trap_col_being_dealloced_not_returned_by_alloc) ;  /* 0x0000005800a07944 */ /* 0x020fea0003c00000 */
[----:B------:R-:W-:Y:S05]  /*6410*/  BRA `(.L_x_126) ;  /* 0x0000000000087947 */ /* 0x000fea0003800000 */
.L_x_124:
[----:B------:R-:W-:Y:S02]  /*6420*/  MOV R2, 0x6440 ;  /* 0x0000644000027802 */ /* 0x000fe40000000f00 */
[----:B-----5:R-:W-:Y:S05]  /*6430*/  CALL.REL.NOINC `($__internal_2_$__cuda_sm10x_tcgen05_guardrail_trap_unallocated_columns_being_dealloced) ;  /* 0x0000005800ac7944 */ /* 0x020fea0003c00000 */
.L_x_126:
[----:B------:R-:W-:Y:S01]  /*6440*/  NOP ;  /* 0x0000000000007918 */ /* 0x000fe20000000000 */
[----:B----4-:R-:W-:Y:S05]  /*6450*/  EXIT ;  /* 0x000000000000794d */ /* 0x010fea0003800000 */
.L_x_98:
[----:B------:R-:W-:-:S09]  /*6460*/  UISETP.NE.OR UP0, UPT, UR18, 0x3, !UP3 ;  /* 0x000000031200788c */ /* 0x000fd2000df05670 */
[----:B------:R-:W-:Y:S05]  /*6470*/  BRA.U UP0, `(.L_x_127) ;  /* 0x0000001100087547 */ /* 0x000fea000b800000 */
[----:B------:R-:W2:Y:S01]  /*6480*/  LDCU.64 UR4, c[0x0][0x888] ;  /* 0x00011100ff0477ac */ /* 0x000ea20008000a00 */
[----:B------:R-:W3:Y:S01]  /*6490*/  LDC.64 R12, c[0x0][0x348] ;  /* 0x0000d200ff0c7b82 */ /* 0x000ee20000000a00 */
[----:B------:R-:W-:Y:S01]  /*64a0*/  HFMA2 R10, -RZ, RZ, 0, 5.9604644775390625e-08 ;  /* 0x00000001ff0a7431 */ /* 0x000fe200000001ff */
[----:B------:R-:W-:Y:S01]  /*64b0*/  MOV R9, RZ ;  /* 0x000000ff00097202 */ /* 0x000fe20000000f00 */
[----:B------:R-:W4:Y:S01]  /*64c0*/  LDCU UR37, c[0x0][0x370] ;  /* 0x00006e00ff2577ac */ /* 0x000f220008000800 */
[----:B------:R-:W-:Y:S01]  /*64d0*/  HFMA2 R0, -RZ, RZ, 0, 0.00048828125 ;  /* 0x00001000ff007431 */ /* 0x000fe200000001ff */
[----:B------:R-:W4:Y:S01]  /*64e0*/  LDCU.128 UR40, c[0x0][0xb10] ;  /* 0x00016200ff2877ac */ /* 0x000f220008000c00 */
[----:B------:R-:W1:Y:S01]  /*64f0*/  LDCU UR36, c[0x0][0x374] ;  /* 0x00006e80ff2477ac */ /* 0x000e620008000800 */
[----:B------:R-:W1:Y:S01]  /*6500*/  LDCU.64 UR32, c[0x0][0x890] ;  /* 0x00011200ff2077ac */ /* 0x000e620008000a00 */
[----:B------:R-:W1:Y:S01]  /*6510*/  LDCU UR30, c[0x0][0xb0c] ;  /* 0x00016180ff1e77ac */ /* 0x000e620008000800 */
[----:B--2---:R-:W-:Y:S01]  /*6520*/  UISETP.NE.U32.AND UP0, UPT, UR4, URZ, UPT ;  /* 0x000000ff0400728c */ /* 0x004fe2000bf05070 */
[----:B------:R-:W2:Y:S01]  /*6530*/  LDCU UR55, c[0x0][0xb20] ;  /* 0x00016400ff3777ac */ /* 0x000ea20008000800 */
[----:B------:R-:W2:Y:S01]  /*6540*/  LDCU UR4, c[0x0][0xb30] ;  /* 0x00016600ff0477ac */ /* 0x000ea20008000800 */
[----:B------:R-:W2:Y:S01]  /*6550*/  LDCU.128 UR48, c[0x0][0x980] ;  /* 0x00013000ff3077ac */ /* 0x000ea20008000c00 */
[----:B------:R-:W-:Y:S01]  /*6560*/  UMOV UR31, 0x400 ;  /* 0x00000400001f7882 */ /* 0x000fe20000000000 */
[----:B----4-:R-:W-:-:S02]  /*6570*/  UIMAD.WIDE.U32 UR6, UR37, UR40, URZ ;  /* 0x00000028250672a5 */ /* 0x010fc4000f8e00ff */
[----:B------:R-:W-:Y:S02]  /*6580*/  ULEA UR31, UR45, UR31, 0x18 ;  /* 0x0000001f2d1f7291 */ /* 0x000fe4000f8ec0ff */
[----:B-1----:R-:W-:Y:S02]  /*6590*/  UIMAD.WIDE.U32 UR8, UR36, UR43, URZ ;  /* 0x0000002b240872a5 */ /* 0x002fe4000f8e00ff */
[----:B------:R-:W-:Y:S02]  /*65a0*/  UIADD3 UR44, UPT, UPT, UR31, 0x348, URZ ;  /* 0x000003481f2c7890 */ /* 0x000fe4000fffe0ff */
[----:B------:R-:W-:Y:S02]  /*65b0*/  UISETP.NE.AND.EX UP5, UPT, UR5, URZ, UPT, UP0 ;  /* 0x000000ff0500728c */ /* 0x000fe4000bfa5300 */
[----:B------:R-:W-:Y:S02]  /*65c0*/  UISETP.NE.U32.AND UP6, UPT, UR32, URZ, UPT ;  /* 0x000000ff2000728c */ /* 0x000fe4000bfc5070 */
[----:B------:R-:W-:-:S02]  /*65d0*/  UIADD3 UR38, UPT, UPT, UR31, 0x378, URZ ;  /* 0x000003781f267890 */ /* 0x000fc4000fffe0ff */
[----:B------:R-:W-:Y:S02]  /*65e0*/  UIADD3 UR25, UPT, UPT, UR31, 0x340, URZ ;  /* 0x000003401f197890 */ /* 0x000fe4000fffe0ff */
[----:B------:R-:W-:Y:S02]  /*65f0*/  UISETP.NE.AND UP0, UPT, UR39, 0x1, UPT ;  /* 0x000000012700788c */ /* 0x000fe4000bf05270 */
[----:B------:R-:W-:Y:S01]  /*6600*/  UISETP.NE.AND UP0, UPT, UR30, 0x1, UPT ;  /* 0x000000011e00788c */ /* 0x000fe2000bf05270 */
[----:B------:R-:W-:Y:S01]  /*6610*/  UMOV UR53, UR7 ;  /* 0x0000000700357c82 */ /* 0x000fe20008000000 */
[----:B------:R-:W-:Y:S01]  /*6620*/  UMOV UR52, UR9 ;  /* 0x0000000900347c82 */ /* 0x000fe20008000000 */
[----:B------:R-:W-:Y:S02]  /*6630*/  UISETP.GE.AND UP2, UPT, UR39, 0x1, UPT ;  /* 0x000000012700788c */ /* 0x000fe4000bf46270 */
[----:B------:R-:W-:Y:S02]  /*6640*/  UPRMT UR44, UR45, 0x654, UR44 ;  /* 0x000006542d2c7896 */ /* 0x000fe4000800002c */
[----:B------:R-:W-:-:S02]  /*6650*/  UISETP.NE.AND UP0, UPT, UR42, 0x1, UPT ;  /* 0x000000012a00788c */ /* 0x000fc4000bf05270 */
[----:B------:R-:W-:Y:S01]  /*6660*/  UPLOP3.LUT UP4, UPT, UPT, UPT, UPT, 0x40, 0x4 ;  /* 0x000000000004789c */ /* 0x000fe20003f8e870 */
[----:B------:R-:W1:Y:S01]  /*6670*/  LDCU.64 UR22, c[0x0][0xb28] ;  /* 0x00016500ff1677ac */ /* 0x000e620008000a00 */
[----:B------:R-:W4:Y:S01]  /*6680*/  LDCU.64 UR34, c[0x0][0x990] ;  /* 0x00013200ff2277ac */ /* 0x000f220008000a00 */
[----:B------:R-:W-:Y:S02]  /*6690*/  UISETP.NE.AND.EX UP6, UPT, UR33, URZ, UPT, UP6 ;  /* 0x000000ff2100728c */ /* 0x000fe4000bfc5360 */
[----:B------:R-:W-:Y:S02]  /*66a0*/  UPRMT UR38, URZ, 0x654, UR38 ;  /* 0x00000654ff267896 */ /* 0x000fe40008000026 */
[----:B------:R-:W-:Y:S02]  /*66b0*/  UPRMT UR45, UR45, 0x654, UR25 ;  /* 0x000006542d2d7896 */ /* 0x000fe40008000019 */
[----:B------:R-:W-:Y:S02]  /*66c0*/  USHF.R.U32.HI UR53, URZ, UR41, UR53 ;  /* 0x00000029ff357299 */ /* 0x000fe40008011635 */
[----:B--2---:R-:W-:-:S02]  /*66d0*/  USHF.R.U32.HI UR52, URZ, UR55, UR52 ;  /* 0x00000037ff347299 */ /* 0x004fc40008011634 */
[----:B------:R-:W-:Y:S02]  /*66e0*/  UISETP.NE.AND UP3, UPT, UR4, 0x1, UPT ;  /* 0x000000010400788c */ /* 0x000fe4000bf65270 */
[----:B------:R-:W-:Y:S02]  /*66f0*/  UISETP.NE.AND UP2, UPT, UR48, 0x1, UPT ;  /* 0x000000013000788c */ /* 0x000fe4000bf45270 */
[----:B---3--:R-:W-:-:S11]  /*6700*/  UISETP.NE.AND UP0, UPT, UR51, 0x1, UPT ;  /* 0x000000013300788c */ /* 0x008fd6000bf05270 */
.L_x_136:
[----:B------:R-:W-:Y:S04]  /*6710*/  SHF.L.U32 R3, R9, 0x1f, RZ ;  /* 0x0000001f09037819 */ /* 0x000fe800000006ff */
[----:B--2---:R-:W2:Y:S02]  /*6720*/  SYNCS.PHASECHK.TRANS64.TRYWAIT P0, [UR31+0x370], R3 ;  /* 0x00037003ff0075a7 */ /* 0x004ea4000800111f */
[----:B--2---:R-:W-:Y:S05]  /*6730*/  @!P0 BRA `(.L_x_128) ;  /* 0x0000005400088947 */ /* 0x004fea0003800000 */
.L_x_288:
[----:B------:R-:W3:Y:S01]  /*6740*/  LDS.128 R4, [UR31+0x3b0] ;  /* 0x0003b01fff047984 */ /* 0x000ee20008000c00 */
[----:B------:R-:W-:Y:S01]  /*6750*/  UISETP.GE.AND UP0, UPT, UR39, 0x1, UPT ;  /* 0x000000012700788c */ /* 0x000fe2000bf06270 */
[----:B------:R-:W-:Y:S01]  /*6760*/  @!PT LDS RZ, [RZ] ;  /* 0x00000000fffff984 */ /* 0x000fe20000000800 */
[----:B------:R-:W-:Y:S01]  /*6770*/  @!PT LDS RZ, [RZ] ;  /* 0x00000000fffff984 */ /* 0x000fe20000000800 */
[----:B------:R-:W-:Y:S01]  /*6780*/  @!PT LDS RZ, [RZ] ;  /* 0x00000000fffff984 */ /* 0x000fe20000000800 */
[----:B------:R-:W-:Y:S01]  /*6790*/  @!PT LDS RZ, [RZ] ;  /* 0x00000000fffff984 */ /* 0x000fe20000000800 */
[----:B------:R1:W-:Y:S06]  /*67a0*/  MEMBAR.ALL.CTA ;  /* 0x0000000000007992 */ /* 0x0003ec0000008000 */
[----:B-1----:R-:W1:Y:S02]  /*67b0*/  FENCE.VIEW.ASYNC.S ;  /* 0x00000000000073c6 */ /* 0x002e640000000000 */
[----:B-1----:R-:W-:Y:S01]  /*67c0*/  SYNCS.ARRIVE.TRANS64.RED.A1T0 RZ, [UR38], RZ ;  /* 0x000000ffffff79a7 */ /* 0x002fe20008100426 */
[----:B---3--:R-:W-:Y:S11]  /*67d0*/  LOP3.LUT P0, RZ, R6, 0x1, RZ, 0xc0, !PT ;  /* 0x0000000106ff7812 */ /* 0x008ff6000780c0ff */
[----:B------:R-:W-:Y:S02]  /*67e0*/  @!UPT UIADD3 URZ, UPT, UPT, URZ, URZ, URZ ;  /* 0x000000fffffff290 */ /* 0x000fe4000fffe0ff */
[----:B------:R-:W-:Y:S01]  /*67f0*/  VOTEU.ANY UP2, P0 ;  /* 0x0000000000ff7886 */ /* 0x000fe20000040100 */
[----:B------:R-:W-:Y:S11]  /*6800*/  PLOP3.LUT P0, PT, PT, PT, UP2, 0x80, 0x8 ;  /* 0x000000000008781c */ /* 0x000ff60003f0f028 */
[----:B------:R-:W-:Y:S02]  /*6810*/  @!UPT UIADD3 URZ, UPT, UPT, URZ, URZ, URZ ;  /* 0x000000fffffff290 */ /* 0x000fe4000fffe0ff */
[----:B--2---:R-:W-:Y:S02]  /*6820*/  @P0 MOV R3, R4 ;  /* 0x0000000400030202 */ /* 0x004fe40000000f00 */
[----:B------:R-:W-:Y:S02]  /*6830*/  @P0 LOP3.LUT R2, R5, 0xffff, RZ, 0xc0, !PT ;  /* 0x0000ffff05020812 */ /* 0x000fe400078ec0ff */
[----:B------:R-:W-:Y:S02]  /*6840*/  @P0 R2UR UR5, R3 ;  /* 0x00000000030502ca */ /* 0x000fe400000e0000 */
[----:B------:R-:W-:Y:S11]  /*6850*/  @P0 R2UR UR4, R2 ;  /* 0x00000000020402ca */ /* 0x000ff600000e0000 */
[----:B------:R-:W-:Y:S02]  /*6860*/  @UP2 UMOV UR15, UR5 ;  /* 0x00000005000f2c82 */ /* 0x000fe40008000000 */
[----:B------:R-:W-:Y:S01]  /*6870*/  @UP2 UMOV UR14, UR4 ;  /* 0x00000004000e2c82 */ /* 0x000fe20008000000 */
[----:B------:R-:W-:Y:S05]  /*6880*/  BRA.U !UP0, `(.L_x_129) ;  /* 0x0000000108c07547 */ /* 0x000fea000b800000 */
[----:B------:R-:W-:Y:S02]  /*6890*/  UIMAD.WIDE.U32 UR8, UR14, UR43, URZ ;  /* 0x0000002b0e0872a5 */ /* 0x000fe4000f8e00ff */
[----:B------:R-:W-:Y:S02]  /*68a0*/  UP2UR UR18, UPR, URZ, 0x4 ;  /* 0x00000004ff127883 */ /* 0x000fe40008000000 */
[----:B------:R-:W-:Y:S02]  /*68b0*/  UISETP.NE.AND UP2, UPT, UR42, 0x1, UPT ;  /* 0x000000012a00788c */ /* 0x000fe4000bf45270 */
[----:B------:R-:W-:Y:S02]  /*68c0*/  UIMAD.WIDE.U32 UR10, UR15, UR40, URZ ;  /* 0x000000280f0a72a5 */ /* 0x000fe4000f8e00ff */
[----:B------:R-:W-:Y:S02]  /*68d0*/  USEL UR4, UR36, UR52, !UP2 ;  /* 0x0000003424047287 */ /* 0x000fe4000d000000 */
[----:B------:R-:W-:Y:S02]  /*68e0*/  UISETP.NE.AND UP0, UPT, UR30, 0x1, UPT ;  /* 0x000000011e00788c */ /* 0x000fe4000bf05270 */
[----:B------:R-:W-:Y:S02]  /*68f0*/  UP2UR UR19, UPR, URZ, 0x2 ;  /* 0x00000002ff137883 */ /* 0x000fe40008000000 */
[----:B------:R-:W-:Y:S02]  /*6900*/  UISETP.NE.AND UP1, UPT, UR39, 0x1, UPT ;  /* 0x000000012700788c */ /* 0x000fe4000bf25270 */
[----:B------:R-:W-:Y:S02]  /*6910*/  UIMAD.WIDE.U32 UR12, UR4, UR22, URZ ;  /* 0x00000016040c72a5 */ /* 0x000fe4000f8e00ff */
[----:B------:R-:W-:Y:S01]  /*6920*/  USEL UR7, UR37, UR53, !UP0 ;  /* 0x0000003525077287 */ /* 0x000fe2000c000000 */
[----:B------:R-:W-:Y:S02]  /*6930*/  UMOV UR5, UR9 ;  /* 0x0000000900057c82 */ /* 0x000fe40008000000 */
[----:B------:R-:W-:Y:S02]  /*6940*/  USHF.R.U32.HI UR6, URZ, UR55, UR5 ;  /* 0x00000037ff067299 */ /* 0x000fe40008011605 */
[----:B------:R-:W-:Y:S02]  /*6950*/  UIMAD.WIDE.U32 UR16, UR7, UR22, URZ ;  /* 0x00000016071072a5 */ /* 0x000fe4000f8e00ff */
[----:B------:R-:W-:Y:S02]  /*6960*/  USEL UR6, UR14, UR6, !UP2 ;  /* 0x000000060e067287 */ /* 0x000fe4000d000000 */
[----:B------:R-:W-:Y:S01]  /*6970*/  UISETP.NE.AND UP2, UPT, UR18, URZ, UPT ;  /* 0x000000ff1200728c */ /* 0x000fe2000bf45270 */
[----:B------:R-:W-:Y:S01]  /*6980*/  UMOV UR5, UR11 ;  /* 0x0000000b00057c82 */ /* 0x000fe20008000000 */
[----:B------:R-:W-:Y:S02]  /*6990*/  UIMAD.WIDE.U32 UR10, UR6, UR22, URZ ;  /* 0x00000016060a72a5 */ /* 0x000fe4000f8e00ff */
[----:B------:R-:W-:Y:S03]  /*69a0*/  USHF.R.U32.HI UR8, URZ, UR41, UR5 ;  /* 0x00000029ff087299 */ /* 0x000fe60008011605 */
[----:B------:R-:W-:Y:S02]  /*69b0*/  UMOV UR5, UR13 ;  /* 0x0000000d00057c82 */ /* 0x000fe40008000000 */
[----:B------:R-:W-:Y:S03]  /*69c0*/  @UP1 USHF.R.U32.HI UR4, URZ, UR23, UR5 ;  /* 0x00000017ff041299 */ /* 0x000fe60008011605 */
[----:B------:R-:W-:Y:S01]  /*69d0*/  UMOV UR5, UR17 ;  /* 0x0000001100057c82 */ /* 0x000fe20008000000 */
[----:B------:R-:W-:Y:S02]  /*69e0*/  UIMAD UR4, UR39, UR4, URZ ;  /* 0x00000004270472a4 */ /* 0x000fe4000f8e02ff */
[----:B------:R-:W-:Y:S02]  /*69f0*/  @UP1 USHF.R.U32.HI UR7, URZ, UR23, UR5 ;  /* 0x00000017ff071299 */ /* 0x000fe40008011605 */
[----:B------:R-:W-:Y:S02]  /*6a00*/  USEL UR5, UR15, UR8, !UP0 ;  /* 0x000000080f057287 */ /* 0x000fe4000c000000 */
[----:B------:R-:W-:Y:S02]  /*6a10*/  UIMAD UR8, UR39, UR7, URZ ;  /* 0x00000007270872a4 */ /* 0x000fe4000f8e02ff */
[----:B------:R-:W-:Y:S03]  /*6a20*/  UISETP.GE.AND UP0, UPT, UR6, UR4, UPT ;  /* 0x000000040600728c */ /* 0x000fe6000bf06270 */
[----:B------:R-:W-:Y:S01]  /*6a30*/  UMOV UR4, UR11 ;  /* 0x0000000b00047c82 */ /* 0x000fe20008000000 */
[----:B------:R-:W-:Y:S02]  /*6a40*/  UISETP.GE.OR UP0, UPT, UR5, UR8, UP0 ;  /* 0x000000080500728c */ /* 0x000fe40008706670 */
[----:B------:R-:W-:Y:S02]  /*6a50*/  USHF.R.U32.HI UR4, URZ, UR23, UR4 ;  /* 0x00000017ff047299 */ /* 0x000fe40008011604 */
[----:B------:R-:W-:Y:S02]  /*6a60*/  UIMAD.WIDE.U32 UR8, UR5, UR22, URZ ;  /* 0x00000016050872a5 */ /* 0x000fe4000f8e00ff */
[----:B------:R-:W-:Y:S04]  /*6a70*/  USEL UR10, UR6, UR4, !UP1 ;  /* 0x00000004060a7287 */ /* 0x000fe8000c800000 */
[----:B------:R-:W-:Y:S01]  /*6a80*/  UIADD3 UR11, UPT, UPT, -UR10, URZ, URZ ;  /* 0x000000ff0a0b7290 */ /* 0x000fe2000fffe1ff */
[----:B------:R-:W-:Y:S02]  /*6a90*/  @!UP0 UMOV UR4, UR9 ;  /* 0x0000000900048c82 */ /* 0x000fe40008000000 */
[----:B------:R-:W-:Y:S02]  /*6aa0*/  @!UP0 USHF.R.U32.HI UR4, URZ, UR23, UR4 ;  /* 0x00000017ff048299 */ /* 0x000fe40008011604 */
[----:B------:R-:W-:Y:S02]  /*6ab0*/  UIMAD UR8, UR39, UR11, UR6 ;  /* 0x0000000b270872a4 */ /* 0x000fe4000f8e0206 */
[----:B------:R-:W-:Y:S02]  /*6ac0*/  @!UP0 USEL UR4, UR5, UR4, !UP1 ;  /* 0x0000000405048287 */ /* 0x000fe4000c800000 */
[----:B------:R-:W-:Y:S02]  /*6ad0*/  UISETP.NE.AND UP1, UPT, UR19, URZ, UPT ;  /* 0x000000ff1300728c */ /* 0x000fe4000bf25270 */
[----:B------:R-:W-:Y:S02]  /*6ae0*/  @!UP0 UIMAD UR7, UR7, UR8, UR4 ;  /* 0x00000008070782a4 */ /* 0x000fe4000f8e0204 */
[----:B------:R-:W-:Y:S02]  /*6af0*/  @!UP0 UIADD3 UR9, UPT, UPT, UR10, -UR4, URZ ;  /* 0x800000040a098290 */ /* 0x000fe4000fffe0ff */
[----:B------:R-:W-:Y:S02]  /*6b00*/  UIADD3 UR8, UPT, UPT, -UR6, URZ, URZ ;  /* 0x000000ff06087290 */ /* 0x000fe4000fffe1ff */
[----:B------:R-:W-:Y:S02]  /*6b10*/  UIADD3 UR4, UPT, UPT, -UR5, URZ, URZ ;  /* 0x000000ff05047290 */ /* 0x000fe4000fffe1ff */
[----:B------:R-:W-:Y:S03]  /*6b20*/  @!UP0 UIMAD UR6, UR9, UR39, UR5 ;  /* 0x00000027090682a4 */ /* 0x000fe6000f8e0205 */
[----:B------:R-:W-:Y:S01]  /*6b30*/  @!UP0 UMOV UR5, UR7 ;  /* 0x0000000700058c82 */ /* 0x000fe20008000000 */
[----:B------:R-:W-:Y:S02]  /*6b40*/  UIMAD UR7, UR30, UR4, UR15 ;  /* 0x000000041e0772a4 */ /* 0x000fe4000f8e020f */
[----:B------:R-:W-:Y:S02]  /*6b50*/  UIMAD UR4, UR42, UR8, UR14 ;  /* 0x000000082a0472a4 */ /* 0x000fe4000f8e020e */
[----:B------:R-:W-:Y:S02]  /*6b60*/  UIMAD UR15, UR5, UR30, UR7 ;  /* 0x0000001e050f72a4 */ /* 0x000fe4000f8e0207 */
[----:B------:R-:W-:Y:S11]  /*6b70*/  UIMAD UR14, UR6, UR42, UR4 ;  /* 0x0000002a060e72a4 */ /* 0x000ff6000f8e0204 */
[----:B------:R-:W-:Y:S01]  /*6b80*/  @!UPT UIADD3 URZ, UPT, UPT, URZ, URZ, URZ ;  /* 0x000000fffffff290 */ /* 0x000fe2000fffe0ff */
.L_x_129:
[----:B------:R-:W1:Y:S01]  /*6b90*/  @!UP3 LDCU.128 UR8, c[0x0][0xb10] ;  /* 0x00016200ff08b7ac */ /* 0x000e620008000c00 */
[----:B------:R-:W-:Y:S02]  /*6ba0*/  ISETP.NE.U32.AND P1, PT, RZ, UR32, PT ;  /* 0x00000020ff007c0c */ /* 0x000fe4000bf25070 */
[----:B------:R-:W-:Y:S02]  /*6bb0*/  SHF.L.U32 R8, R10, 0x1f, RZ ;  /* 0x0000001f0a087819 */ /* 0x000fe400000006ff */
[----:B------:R-:W-:Y:S01]  /*6bc0*/  ISETP.NE.AND.EX P1, PT, RZ, UR33, PT, P1 ;  /* 0x00000021ff007c0c */ /* 0x000fe2000bf25310 */
[----:B------:R-:W2:Y:S01]  /*6bd0*/  @!UP3 LDCU UR5, c[0x0][0xb0c] ;  /* 0x00016180ff05b7ac */ /* 0x000ea20008000800 */
[----:B------:R-:W-:Y:S02]  /*6be0*/  USHF.L.U32 UR26, UR20, 0x7, URZ ;  /* 0x00000007141a7899 */ /* 0x000fe400080006ff */
[----:B-1----:R-:W-:Y:S07]  /*6bf0*/  UIMAD.WIDE.U32 UR6, UR15, UR8, URZ ;  /* 0x000000080f0672a5 */ /* 0x002fee000f8e00ff */
[----:B------:R-:W-:Y:S01]  /*6c00*/  @!UP3 UMOV UR4, UR7 ;  /* 0x000000070004bc82 */ /* 0x000fe20008000000 */
[----:B--2---:R-:W-:Y:S02]  /*6c10*/  @!UP3 UISETP.NE.AND UP0, UPT, UR5, 0x1, UPT ;  /* 0x000000010500b88c */ /* 0x004fe4000bf05270 */
[----:B------:R-:W-:Y:S02]  /*6c20*/  @!UP3 USHF.R.U32.HI UR4, URZ, UR9, UR4 ;  /* 0x00000009ff04b299 */ /* 0x000fe40008011604 */
[----:B------:R-:W-:Y:S02]  /*6c30*/  UIMAD.WIDE.U32 UR6, UR14, UR11, URZ ;  /* 0x0000000b0e0672a5 */ /* 0x000fe4000f8e00ff */
[----:B------:R-:W-:Y:S02]  /*6c40*/  @!UP3 USEL UR8, UR15, UR4, !UP0 ;  /* 0x000000040f08b287 */ /* 0x000fe4000c000000 */
[----:B------:R-:W-:Y:S03]  /*6c50*/  @!UP3 UISETP.NE.AND UP0, UPT, UR10, 0x1, UPT ;  /* 0x000000010a00b88c */ /* 0x000fe6000bf05270 */
[----:B------:R-:W-:Y:S02]  /*6c60*/  @!UP3 UMOV UR6, UR7 ;  /* 0x000000070006bc82 */ /* 0x000fe40008000000 */
[----:B------:R-:W1:Y:S02]  /*6c70*/  @!UP3 LDCU UR4, c[0x0][0xb20] ;  /* 0x00016400ff04b7ac */ /* 0x000e640008000800 */
[----:B-1----:R-:W-:Y:S04]  /*6c80*/  @!UP3 USHF.R.U32.HI UR6, URZ, UR4, UR6 ;  /* 0x00000004ff06b299 */ /* 0x002fe80008011606 */
[----:B------:R-:W-:Y:S04]  /*6c90*/  @!UP3 USEL UR6, UR14, UR6, !UP0 ;  /* 0x000000060e06b287 */ /* 0x000fe8000c000000 */
[----:B------:R-:W-:Y:S02]  /*6ca0*/  @!UP3 UIADD3 UR4, UPT, UPT, -UR8, UR6, URZ ;  /* 0x000000060804b290 */ /* 0x000fe4000fffe1ff */
[----:B------:R-:W-:Y:S02]  /*6cb0*/  @!UP3 UIADD3 UR6, UPT, UPT, UR8, -UR6, URZ ;  /* 0x800000060806b290 */ /* 0x000fe4000fffe0ff */
[----:B------:R-:W-:Y:S02]  /*6cc0*/  @!UP3 UIMAD UR15, UR4, UR5, UR15 ;  /* 0x00000005040fb2a4 */ /* 0x000fe4000f8e020f */
[----:B------:R-:W-:Y:S01]  /*6cd0*/  @!UP3 UIMAD UR14, UR6, UR10, UR14 ;  /* 0x0000000a060eb2a4 */ /* 0x000fe2000f8e020e */
[----:B------:R-:W-:Y:S11]  /*6ce0*/  BRA.U UP4, `(.L_x_130) ;  /* 0x0000000104107547 */ /* 0x000ff6000b800000 */
[----:B------:R-:W-:Y:S04]  /*6cf0*/  MOV R2, UR54 ;  /* 0x0000003600027c02 */ /* 0x000fe80008000f00 */
[----:B------:R-:W-:Y:S04]  /*6d00*/  SHF.L.U32 R3, R2, 0x1f, RZ ;  /* 0x0000001f02037819 */ /* 0x000fe800000006ff */
[----:B------:R-:W1:Y:S02]  /*6d10*/  SYNCS.PHASECHK.TRANS64.TRYWAIT P2, [UR31+0x368], R3 ;  /* 0x00036803ff0075a7 */ /* 0x000e64000804111f */
[----:B-1----:R-:W-:Y:S05]  /*6d20*/  @!P2 BRA `(.L_x_131) ;  /* 0x0000004c00a4a947 */ /* 0x002fea0003800000 */
.L_x_130:
[----:B------:R-:W-:Y:S05]  /*6d30*/  BRA.U !UP6, `(.L_x_132) ;  /* 0x000000010e387547 */ /* 0x000fea000b800000 */
[----:B------:R-:W-:Y:S01]  /*6d40*/  UPLOP3.LUT UP1, UPT, UPT, UPT, UP5, 0x80, 0x8 ;  /* 0x000000000008789c */ /* 0x000fe20003f2f050 */
[----:B-1----:R-:W-:Y:S01]  /*6d50*/  HFMA2 R2, -RZ, RZ, 0, 5.9604644775390625e-08 ;  /* 0x00000001ff027431 */ /* 0x002fe200000001ff */
[----:B------:R-:W1:Y:S01]  /*6d60*/  LDCU.64 UR8, c[0x0][0x358] ;  /* 0x00006b00ff0877ac */ /* 0x000e620008000a00 */
[----:B------:R-:W-:Y:S03]  /*6d70*/  IMAD.MOV.U32 R86, RZ, RZ, 0x1 ;  /* 0x00000001ff567424 */ /* 0x000fe600078e00ff */
[----:B------:R-:W-:Y:S05]  /*6d80*/  PLOP3.LUT P2, PT, PT, PT, UP1, 0x80, 0x8 ;  /* 0x000000000008781c */ /* 0x000fea0003f4f018 */
[----:B------:R-:W2:Y:S01]  /*6d90*/  @UP1 LDCU.64 UR4, c[0x0][0x888] ;  /* 0x00011100ff0417ac */ /* 0x000ea20008000a00 */
[----:B------:R-:W-:Y:S07]  /*6da0*/  @UP1 UIMAD UR6, UR47, UR32, URZ ;  /* 0x000000202f0612a4 */ /* 0x000fee000f8e02ff */
[----:B------:R-:W-:Y:S01]  /*6db0*/  @!P2 PRMT R86, R2, 0x7610, R86 ;  /* 0x000076100256a816 */ /* 0x000fe20000000056 */
[----:B--2---:R-:W-:Y:S06]  /*6dc0*/  @UP1 UIMAD.WIDE UR4, UR6, 0x4, UR4 ;  /* 0x00000004060418a5 */ /* 0x004fec000f8e0204 */
[----:B------:R-:W-:Y:S01]  /*6dd0*/  IMAD.U32 R14, RZ, RZ, UR4 ;  /* 0x00000004ff0e7e24 */ /* 0x000fe2000f8e00ff */
[----:B------:R-:W-:Y:S04]  /*6de0*/  MOV R15, UR5 ;  /* 0x00000005000f7c02 */ /* 0x000fe80008000f00 */
[----:B------:R-:W2:Y:S01]  /*6df0*/  @!UP1 LDCU UR4, c[0x0][0x880] ;  /* 0x00011000ff0497ac */ /* 0x000ea20008000800 */
[----:B-1---5:R3:W5:Y:S02]  /*6e00*/  @P2 LDG.E R41, desc[UR8][R14.64] ;  /* 0x000000080e292981 */ /* 0x022764000c1e1900 */
[----:B--23--:R-:W-:Y:S07]  /*6e10*/  @!P2 IMAD.U32 R41, RZ, RZ, UR4 ;  /* 0x00000004ff29ae24 */ /* 0x00cfee000f8e00ff */
.L_x_132:
[----:B-----5:R-:W-:Y:S01]  /*6e20*/  @!P1 FSETP.EQ.AND P3, PT, R41, RZ, PT ;  /* 0x000000ff2900920b */ /* 0x020fe20003f62000 */
[----:B------:R-:W-:Y:S01]  /*6e30*/  @!UPT UIADD3 URZ, UPT, UPT, URZ, URZ, URZ ;  /* 0x000000fffffff290 */ /* 0x000fe2000fffe0ff */
[----:B------:R-:W-:Y:S11]  /*6e40*/  @!P1 BRA `(.L_x_133) ;  /* 0x0000000000149947 */ /* 0x000ff60003800000 */
[----:B------:R-:W-:Y:S02]  /*6e50*/  LOP3.LUT P1, RZ, R86, 0xff, RZ, 0xc0, !PT ;  /* 0x000000ff56ff7812 */ /* 0x000fe4000782c0ff */
[----:B------:R-:W-:Y:S04]  /*6e60*/  PLOP3.LUT P3, PT, PT, PT, UP1, 0x80, 0x8 ;  /* 0x000000000008781c */ /* 0x000fe80003f6f018 */
[----:B------:R-:W-:Y:S07]  /*6e70*/  PLOP3.LUT P3, PT, P3, PT, PT, 0x8, 0x80 ;  /* 0x000000000080781c */ /* 0x000fee0001f6e170 */
[----:B------:R-:W-:Y:S11]  /*6e80*/  @P1 FSETP.EQ.AND P3, PT, R41, RZ, PT ;  /* 0x000000ff2900120b */ /* 0x000ff60003f62000 */
[----:B------:R-:W-:Y:S02]  /*6e90*/  @!UPT UIADD3 URZ, UPT, UPT, URZ, URZ, URZ ;  /* 0x000000fffffff290 */ /* 0x000fe4000fffe0ff */
.L_x_133:
[----:B------:R-:W-:Y:S01]  /*6ea0*/  USHF.L.U32 UR27, UR46, 0x6, URZ ;  /* 0x000000062e1b7899 */ /* 0x000fe200080006ff */
[----:B------:R-:W2:Y:S01]  /*6eb0*/  SYNCS.PHASECHK.TRANS64.TRYWAIT P1, [UR31+0x350], R8 ;  /* 0x00035008ff0075a7 */ /* 0x000ea2000802111f */
[----:B------:R-:W-:Y:S02]  /*6ec0*/  UISETP.NE.AND UP0, UPT, UR48, 0x1, UPT ;  /* 0x000000013000788c */ /* 0x000fe4000bf05270 */
[----:B------:R-:W-:Y:S01]  /*6ed0*/  UIMAD.WIDE.U32 UR4, UR27, UR49, URZ ;  /* 0x000000311b0472a5 */ /* 0x000fe2000f8e00ff */
[----:B------:R-:W-:Y:S04]  /*6ee0*/  ELECT P2, URZ, PT ;  /* 0x0000000000ff782f */ /* 0x000fe80003840000 */
[----:B------:R-:W-:Y:S02]  /*6ef0*/  PLOP3.LUT P2, PT, P3, P2, PT, 0xf2, 0x2f ;  /* 0x00000000002f781c */ /* 0x000fe40001f45e72 */
[----:B------:R-:W-:Y:S02]  /*6f00*/  UMOV UR4, UR5 ;  /* 0x0000000500047c82 */ /* 0x000fe40008000000 */
[----:B------:R-:W-:Y:S04]  /*6f10*/  USHF.R.U32.HI UR4, URZ, UR50, UR4 ;  /* 0x00000032ff047299 */ /* 0x000fe80008011604 */
[----:B------:R-:W-:Y:S02]  /*6f20*/  USEL UR28, UR27, UR4, !UP0 ;  /* 0x000000041b1c7287 */ /* 0x000fe4000c000000 */
[----:B------:R-:W-:Y:S02]  /*6f30*/  UISETP.NE.AND UP0, UPT, UR51, 0x1, UPT ;  /* 0x000000013300788c */ /* 0x000fe4000bf05270 */
[----:B----4-:R-:W-:Y:S07]  /*6f40*/  UIMAD.WIDE.U32 UR4, UR28, UR34, URZ ;  /* 0x000000221c0472a5 */ /* 0x010fee000f8e00ff */
[----:B------:R-:W-:Y:S02]  /*6f50*/  UMOV UR4, UR5 ;  /* 0x0000000500047c82 */ /* 0x000fe40008000000 */
[----:B------:R-:W-:Y:S04]  /*6f60*/  USHF.R.U32.HI UR4, URZ, UR35, UR4 ;  /* 0x00000023ff047299 */ /* 0x000fe80008011604 */
[----:B------:R-:W-:Y:S02]  /*6f70*/  USEL UR29, UR28, UR4, !UP0 ;  /* 0x000000041c1d7287 */ /* 0x000fe4000c000000 */
[----:B------:R-:W-:Y:S02]  /*6f80*/  UIADD3 UR4, UPT, UPT, -UR28, URZ, URZ ;  /* 0x000000ff1c047290 */ /* 0x000fe4000fffe1ff */
[----:B------:R-:W-:Y:S02]  /*6f90*/  UIADD3 UR5, UPT, UPT, -UR29, URZ, URZ ;  /* 0x000000ff1d057290 */ /* 0x000fe4000fffe1ff */
[----:B------:R-:W-:Y:S02]  /*6fa0*/  UIMAD UR27, UR48, UR4, UR27 ;  /* 0x00000004301b72a4 */ /* 0x000fe4000f8e021b */
[----:B------:R-:W-:Y:S01]  /*6fb0*/  UIMAD UR28, UR51, UR5, UR28 ;  /* 0x00000005331c72a4 */ /* 0x000fe2000f8e021c */
[----:B--2---:R-:W-:Y:S11]  /*6fc0*/  @!P1 BRA `(.L_x_134) ;  /* 0x0000004c00149947 */ /* 0x004ff60003800000 */
.L_x_291:
[----:B-1----:R-:W-:Y:S01]  /*6fd0*/  @!P2 IADD3 R3, P1, PT, R12, 0x580, RZ ;  /* 0x000005800c03a810 */ /* 0x002fe20007f3e0ff */
[----:B------:R-:W-:Y:S01]  /*6fe0*/  VOTEU.ALL UP0, P2 ;  /* 0x0000000000ff7886 */ /* 0x000fe20001000000 */
[----:B------:R-:W-:Y:S01]  /*6ff0*/  UMOV UR9, UR25 ;  /* 0x0000001900097c82 */ /* 0x000fe20008000000 */
[----:B------:R-:W-:Y:S01]  /*7000*/  UMOV UR11, UR27 ;  /* 0x0000001b000b7c82 */ /* 0x000fe20008000000 */
[----:B------:R-:W-:Y:S01]  /*7010*/  @!P2 R2UR UR5, R3 ;  /* 0x000000000305a2ca */ /* 0x000fe200000e0000 */
[----:B------:R-:W-:Y:S01]  /*7020*/  @!P2 IMAD.X R2, RZ, RZ, R13, P1 ;  /* 0x000000ffff02a224 */ /* 0x000fe200008e060d */
[----:B------:R-:W-:Y:S01]  /*7030*/  @!UP0 UPRMT UR6, URZ, 0x40, URZ ;  /* 0x00000040ff068896 */ /* 0x000fe200080000ff */
[----:B------:R-:W-:Y:S01]  /*7040*/  @P0 SHF.R.U32.HI R4, RZ, 0x10, R5 ;  /* 0x00000010ff040819 */ /* 0x000fe20000011605 */
[----:B------:R-:W-:Y:S02]  /*7050*/  @!UP0 UIADD3 UR24, UPT, UPT, UR31, 0x400, URZ ;  /* 0x000004001f188890 */ /* 0x000fe4000fffe0ff */
[----:B------:R-:W-:Y:S01]  /*7060*/  @!P2 R2UR UR4, R2 ;  /* 0x000000000204a2ca */ /* 0x000fe200000e0000 */
[----:B------:R-:W-:Y:S01]  /*7070*/  @!UP0 UPRMT UR6, UR6, 0x5410, URZ ;  /* 0x0000541006068896 */ /* 0x000fe200080000ff */
[----:B------:R-:W-:Y:S01]  /*7080*/  @P0 R2UR UR47, R4 ;  /* 0x00000000042f02ca */ /* 0x000fe200000e0000 */
[----:B------:R-:W-:Y:S02]  /*7090*/  @!UP0 UIADD3 UR10, UPT, UPT, UR26, 0x40, URZ ;  /* 0x000000401a0a8890 */ /* 0x000fe4000fffe0ff */
[----:B------:R-:W-:Y:S02]  /*70a0*/  @!UP0 UIADD3 UR8, UPT, UPT, UR31, 0xc00, URZ ;  /* 0x00000c001f088890 */ /* 0x000fe4000fffe0ff */
[----:B------:R-:W-:Y:S01]  /*70b0*/  IMAD.U32 R2, RZ, RZ, UR5 ;  /* 0x00000005ff027e24 */ /* 0x000fe2000f8e00ff */
[----:B------:R-:W-:Y:S01]  /*70c0*/  VOTEU.ALL UP0, P2 ;  /* 0x0000000000ff7886 */ /* 0x000fe20001000000 */
[----:B------:R-:W-:Y:S01]  /*70d0*/  UMOV UR12, UR28 ;  /* 0x0000001c000c7c82 */ /* 0x000fe20008000000 */
[----:B------:R-:W-:Y:S03]  /*70e0*/  UMOV UR13, UR29 ;  /* 0x0000001d000d7c82 */ /* 0x000fe60008000000 */
[----:B------:R-:W-:Y:S01]  /*70f0*/  IMAD.U32 R3, RZ, RZ, UR4 ;  /* 0x00000004ff037e24 */ /* 0x000fe2000f8e00ff */
[----:B------:R-:W-:Y:S01]  /*7100*/  @!P2 R2UR UR4, R2 ;  /* 0x000000000204a2ca */ /* 0x000fe200000e0000 */
[----:B------:R-:W-:Y:S03]  /*7110*/  @!P2 IMAD.MOV.U32 R2, RZ, RZ, 0x1000 ;  /* 0x00001000ff02a424 */ /* 0x000fe600078e00ff */
[----:B------:R-:W-:Y:S11]  /*7120*/  @!P2 R2UR UR5, R3 ;  /* 0x000000000305a2ca */ /* 0x000ff600000e0000 */
[----:B------:R-:W-:Y:S02]  /*7130*/  @!UPT UIADD3 URZ, UPT, UPT, URZ, URZ, URZ ;  /* 0x000000fffffff290 */ /* 0x000fe4000fffe0ff */
[----:B------:R1:W-:Y:S01]  /*7140*/  @!UP0 UTMALDG.4D.IM2COL [UR24], [UR4], UR6 ;  /* 0x00000018040083b4 */ /* 0x0003e20008058006 */
[----:B------:R-:W-:Y:S05]  /*7150*/  VOTEU.ALL UP0, P2 ;  /* 0x0000000000ff7886 */ /* 0x000fea0001000000 */
[----:B------:R1:W-:Y:S01]  /*7160*/  @!UP0 UTMALDG.4D.IM2COL [UR8], [UR4], UR6 ;  /* 0x00000008040083b4 */ /* 0x0003e20008058006 */
[----:B------:R1:W-:Y:S01]  /*7170*/  @!P2 SYNCS.ARRIVE.TRANS64.RED.A0TR RZ, [UR31+0x340], R2 ;  /* 0x00034002ffffa9a7 */ /* 0x0003e2000830041f */
[----:B------:R-:W-:Y:S01]  /*7180*/  SYNCS.ARRIVE.TRANS64.RED.A1T0 RZ, [UR45], RZ ;  /* 0x000000ffffff79a7 */ /* 0x000fe2000810042d */
[----:B------:R-:W2:Y:S02]  /*7190*/  SYNCS.PHASECHK.TRANS64.TRYWAIT P1, [UR31+0x358], R8 ;  /* 0x00035808ff0075a7 */ /* 0x000ea4000802111f */
[----:B-12---:R-:W-:Y:S05]  /*71a0*/  @!P1 BRA `(.L_x_135) ;  /* 0x0000004800b49947 */ /* 0x006fea0003800000 */
.L_x_293:
[----:B------:R-:W-:Y:S01]  /*71b0*/  UPLOP3.LUT UP4, UPT, UPT, UPT, UPT, 0x80, 0x8 ;  /* 0x000000000008789c */ /* 0x000fe20003f8f070 */
[----:B-1----:R-:W-:Y:S01]  /*71c0*/  @!P2 IADD3 R3, P0, PT, R12, 0x580, RZ ;  /* 0x000005800c03a810 */ /* 0x002fe20007f1e0ff */
[----:B------:R-:W-:Y:S01]  /*71d0*/  UMOV UR19, UR27 ;  /* 0x0000001b00137c82 */ /* 0x000fe20008000000 */
[----:B------:R-:W-:Y:S01]  /*71e0*/  UMOV UR20, UR28 ;  /* 0x0000001c00147c82 */ /* 0x000fe20008000000 */
[----:B------:R-:W-:Y:S01]  /*71f0*/  UMOV UR21, UR29 ;  /* 0x0000001d00157c82 */ /* 0x000fe20008000000 */
[----:B------:R-:W-:Y:S01]  /*7200*/  @!P2 R2UR UR5, R3 ;  /* 0x000000000305a2ca */ /* 0x000fe200000e0000 */
[----:B------:R-:W-:Y:S01]  /*7210*/  @!P2 IMAD.X R2, RZ, RZ, R13, P0 ;  /* 0x000000ffff02a224 */ /* 0x000fe200000e060d */
[----:B------:R-:W-:Y:S01]  /*7220*/  UMOV UR11, UR27 ;  /* 0x0000001b000b7c82 */ /* 0x000fe20008000000 */
[----:B------:R-:W-:Y:S01]  /*7230*/  UMOV UR12, UR28 ;  /* 0x0000001c000c7c82 */ /* 0x000fe20008000000 */
[----:B------:R-:W-:Y:S01]  /*7240*/  VOTEU.ALL UP0, P2 ;  /* 0x0000000000ff7886 */ /* 0x000fe20001000000 */
[----:B------:R-:W-:Y:S01]  /*7250*/  UMOV UR13, UR29 ;  /* 0x0000001d000d7c82 */ /* 0x000fe20008000000 */
[----:B------:R-:W-:Y:S02]  /*7260*/  @!P2 R2UR UR4, R2 ;  /* 0x000000000204a2ca */ /* 0x000fe400000e0000 */
[----:B------:R-:W-:Y:S01]  /*7270*/  R2UR UR24, R90 ;  /* 0x000000005a1872ca */ /* 0x000fe200000e0000 */
[----:B------:R-:W-:Y:S01]  /*7280*/  @!UP0 UPRMT UR6, URZ, 0x40, URZ ;  /* 0x00000040ff068896 */ /* 0x000fe200080000ff */
[----:B------:R-:W-:Y:S01]  /*7290*/  R2UR UR7, R91 ;  /* 0x000000005b0772ca */ /* 0x000fe200000e0000 */
[----:B------:R-:W-:Y:S01]  /*72a0*/  @!UP0 UIADD3 UR18, UPT, UPT, UR26, 0x20, URZ ;  /* 0x000000201a128890 */ /* 0x000fe2000fffe0ff */
[----:B------:R-:W-:Y:S01]  /*72b0*/  LOP3.LUT R10, R10, 0x1, RZ, 0x3c, !PT ;  /* 0x000000010a0a7812 */ /* 0x000fe200078e3cff */
[----:B------:R-:W-:Y:S01]  /*72c0*/  IMAD.U32 R2, RZ, RZ, UR5 ;  /* 0x00000005ff027e24 */ /* 0x000fe2000f8e00ff */
[----:B------:R-:W-:Y:S01]  /*72d0*/  @!UP0 UIADD3 UR16, UPT, UPT, UR31, 0x1400, URZ ;  /* 0x000014001f108890 */ /* 0x000fe2000fffe0ff */
[----:B------:R-:W-:Y:S01]  /*72e0*/  LOP3.LUT R9, R9, 0x1, RZ, 0x3c, !PT ;  /* 0x0000000109097812 */ /* 0x000fe200078e3cff */
[----:B------:R-:W-:Y:S02]  /*72f0*/  @!UP0 UIADD3 UR17, UPT, UPT, UR31, 0x348, URZ ;  /* 0x000003481f118890 */ /* 0x000fe4000fffe0ff */
[----:B------:R-:W-:Y:S01]  /*7300*/  @!UP0 UPRMT UR6, UR6, 0x5410, URZ ;  /* 0x0000541006068896 */ /* 0x000fe200080000ff */
[----:B------:R-:W-:Y:S01]  /*7310*/  IMAD.U32 R3, RZ, RZ, UR4 ;  /* 0x00000004ff037e24 */ /* 0x000fe2000f8e00ff */
[----:B------:R-:W-:Y:S01]  /*7320*/  @!P2 R2UR UR4, R2 ;  /* 0x000000000204a2ca */ /* 0x000fe200000e0000 */
[----:B------:R-:W-:Y:S02]  /*7330*/  @!UP0 UIADD3 UR10, UPT, UPT, UR26, 0x60, URZ ;  /* 0x000000601a0a8890 */ /* 0x000fe4000fffe0ff */
[----:B------:R-:W-:Y:S01]  /*7340*/  @!UP0 UIADD3 UR8, UPT, UPT, UR31, 0x1c00, URZ ;  /* 0x00001c001f088890 */ /* 0x000fe2000fffe0ff */
[----:B------:R-:W-:Y:S01]  /*7350*/  @!P2 R2UR UR5, R3 ;  /* 0x000000000305a2ca */ /* 0x000fe200000e0000 */
[----:B------:R-:W-:Y:S01]  /*7360*/  VOTEU.ALL UP0, P2 ;  /* 0x0000000000ff7886 */ /* 0x000fe20001000000 */
[----:B------:R-:W-:Y:S01]  /*7370*/  UMOV UR9, UR17 ;  /* 0x0000001100097c82 */ /* 0x000fe20008000000 */
[----:B------:R-:W-:Y:S10]  /*7380*/  UIADD3 UR46, UPT, UPT, UR15, UR7, URZ ;  /* 0x000000070f2e7290 */ /* 0x000ff4000fffe0ff */
[----:B------:R1:W-:Y:S01]  /*7390*/  @!UP0 UTMALDG.4D.IM2COL [UR16], [UR4], UR6 ;  /* 0x00000010040083b4 */ /* 0x0003e20008058006 */
[----:B------:R-:W-:Y:S05]  /*73a0*/  VOTEU.ALL UP0, P2 ;  /* 0x0000000000ff7886 */ /* 0x000fea0001000000 */
[----:B------:R2:W-:Y:S01]  /*73b0*/  @!UP0 UTMALDG.4D.IM2COL [UR8], [UR4], UR6 ;  /* 0x00000008040083b4 */ /* 0x0005e20008058006 */
[----:B------:R2:W-:Y:S01]  /*73c0*/  @!P2 SYNCS.ARRIVE.TRANS64.RED.A0TR RZ, [UR31+0x348], R0 ;  /* 0x00034800ffffa9a7 */ /* 0x0005e2000830041f */
[----:B------:R-:W-:Y:S01]  /*73d0*/  SYNCS.ARRIVE.TRANS64.RED.A1T0 RZ, [UR44], RZ ;  /* 0x000000ffffff79a7 */ /* 0x000fe2000810042c */
[----:B-1----:R-:W-:Y:S01]  /*73e0*/  UIADD3 UR20, UPT, UPT, UR14, UR24, URZ ;  /* 0x000000180e147290 */ /* 0x002fe2000fffe0ff */
[----:B------:R-:W-:Y:S11]  /*73f0*/  BRA.U UP2, `(.L_x_136) ;  /* 0xfffffff102c47547 */ /* 0x000ff6000b83ffff */
[----:B------:R-:W-:-:S04]  /*7400*/  SHF.L.U32 R3, R10, 0x1f, RZ ;  /* 0x0000001f0a037819 */ /* 0x000fc800000006ff */
[----:B------:R-:W1:Y:S02]  /*7410*/  SYNCS.PHASECHK.TRANS64.TRYWAIT P0, [UR31+0x350], R3 ;  /* 0x00035003ff0075a7 */ /* 0x000e64000800111f */
[----:B-1----:R-:W-:Y:S05]  /*7420*/  @!P0 BRA `(.L_x_137) ;  /* 0x00000048002c8947 */ /* 0x002fea0003800000 */
.L_x_295:
[----:B-12---:R-:W-:-:S07]  /*7430*/  MOV R0, UR31 ;  /* 0x0000001f00007c02 */ /* 0x006fce0008000f00 */
.L_x_138:
[----:B-1----:R-:W-:-:S04]  /*7440*/  SHF.L.U32 R3, R10, 0x1f, RZ ;  /* 0x0000001f0a037819 */ /* 0x002fc800000006ff */
[----:B------:R1:W2:Y:S03]  /*7450*/  SYNCS.PHASECHK.TRANS64.TRYWAIT P0, [R0+URZ+0x358], R3 ;  /* 0x00035803000075a7 */ /* 0x0002a600080011ff */
[----:B--2---:R-:W-:Y:S05]  /*7460*/  @!P0 NANOSLEEP.SYNCS 0x989680 ;  /* 0x009896800000895d */ /* 0x004fea0003900000 */
[----:B------:R-:W2:Y:S02]  /*7470*/  @!P0 SYNCS.PHASECHK.TRANS64 P0, [R0+URZ+0x358], R3 ;  /* 0x00035803000085a7 */ /* 0x000ea400080010ff */
[----:B--2---:R-:W-:Y:S05]  /*7480*/  @P0 EXIT ;  /* 0x000000000000094d */ /* 0x004fea0003800000 */
[----:B------:R-:W-:Y:S05]  /*7490*/  BRA `(.L_x_138) ;  /* 0xfffffffc00e87947 */ /* 0x000fea000383ffff */
.L_x_127:
[----:B------:R-:W-:-:S06]  /*74a0*/  UISETP.GE.AND UP0, UPT, UR18, 0x4, UPT ;  /* 0x000000041200788c */ /* 0x000fcc000bf06270 */
[----:B------:R-:W-:-:S13]  /*74b0*/  PLOP3.LUT P0, PT, PT, PT, UP0, 0x80, 0x8 ;  /* 0x000000000008781c */ /* 0x000fda0003f0f008 */
[----:B-1----:R-:W-:Y:S05]  /*74c0*/  @!P0 EXIT ;  /* 0x000000000000894d */ /* 0x002fea0003800000 */
[----:B------:R-:W-:Y:S01]  /*74d0*/  BAR.SYNC.DEFER_BLOCKING 0x6, 0xa0 ;  /* 0x0182800000007b1d */ /* 0x000fe20000010000 */
[----:B------:R-:W-:Y:S01]  /*74e0*/  IMAD.SHL.U32 R73, R99, 0x20, RZ ;  /* 0x0000002063497824 */ /* 0x000fe200078e00ff */
[----:B------:R-:W-:Y:S01]  /*74f0*/  CS2R R94, SRZ ;  /* 0x00000000005e7805 */ /* 0x000fe2000001ff00 */
[----:B------:R-:W-:Y:S02]  /*7500*/  IMAD.SHL.U32 R0, R87, 0x400, RZ ;  /* 0x0000040057007824 */ /* 0x000fe400078e00ff */
[----:B------:R-:W-:Y:S01]  /*7510*/  IMAD.SHL.U32 R4, R99, 0x4, RZ ;  /* 0x0000000463047824 */ /* 0x000fe200078e00ff */
[----:B------:R-:W-:Y:S01]  /*7520*/  UMOV UR44, 0x400 ;  /* 0x00000400002c7882 */ /* 0x000fe20000000000 */
[----:B------:R-:W1:Y:S01]  /*7530*/  LDCU.64 UR4, c[0x0][0xa90] ;  /* 0x00015200ff0477ac */ /* 0x000e620008000a00 */
[----:B------:R-:W2:Y:S01]  /*7540*/  LDC.64 R84, c[0x0][0x8b0] ;  /* 0x00022c00ff547b82 */ /* 0x000ea20000000a00 */
[----:B------:R-:W-:Y:S01]  /*7550*/  LOP3.LUT R97, R73, 0xb60, RZ, 0xc0, !PT ;  /* 0x00000b6049617812 */ /* 0x000fe200078ec0ff */
[----:B------:R-:W-:Y:S01]  /*7560*/  IMAD.U32 R37, R99, 0x10000, RZ ;  /* 0x0001000063257824 */ /* 0x000fe200078e00ff */
[----:B------:R-:W-:Y:S01]  /*7570*/  ULEA UR44, UR45, UR44, 0x18 ;  /* 0x0000002c2d2c7291 */ /* 0x000fe2000f8ec0ff */
[----:B------:R-:W-:Y:S01]  /*7580*/  LOP3.LUT R5, R73, 0x80, RZ, 0xc0, !PT ;  /* 0x0000008049057812 */ /* 0x000fe200078ec0ff */
[----:B------:R-:W-:Y:S01]  /*7590*/  IMAD.MOV.U32 R36, RZ, RZ, RZ ;  /* 0x000000ffff247224 */ /* 0x000fe200078e00ff */
[----:B------:R-:W-:Y:S01]  /*75a0*/  LOP3.LUT R97, R97, 0x400, R0, 0xf8, !PT ;  /* 0x0000040061617812 */ /* 0x000fe200078ef800 */
[----:B------:R-:W-:Y:S01]  /*75b0*/  IMAD.SHL.U32 R0, R87, 0x200000, RZ ;  /* 0x0020000057007824 */ /* 0x000fe200078e00ff */
[----:B------:R-:W3:Y:S01]  /*75c0*/  LDC.64 R74, c[0x0][0x8a8] ;  /* 0x00022a00ff4a7b82 */ /* 0x000ee20000000a00 */
[----:B------:R-:W-:Y:S01]  /*75d0*/  LOP3.LUT R4, R5, 0x10, R4, 0xf8, !PT ;  /* 0x0000001005047812 */ /* 0x000fe200078ef804 */
[----:B------:R-:W-:Y:S01]  /*75e0*/  IMAD.MOV.U32 R96, RZ, RZ, RZ ;  /* 0x000000ffff607224 */ /* 0x000fe200078e00ff */
[----:B------:R-:W-:Y:S01]  /*75f0*/  LOP3.LUT P0, RZ, R73, 0x80, RZ, 0xc0, !PT ;  /* 0x0000008049ff7812 */ /* 0x000fe2000780c0ff */
[----:B------:R-:W-:Y:S01]  /*7600*/  IMAD.MOV.U32 R93, RZ, RZ, RZ ;  /* 0x000000ffff5d7224 */ /* 0x000fe200078e00ff */
[----:B------:R-:W-:Y:S01]  /*7610*/  LOP3.LUT R0, R0, 0x200000, RZ, 0xc0, !PT ;  /* 0x0020000000007812 */ /* 0x000fe200078ec0ff */
[----:B------:R-:W4:Y:S01]  /*7620*/  LDCU UR56, c[0x0][0x370] ;  /* 0x00006e00ff3877ac */ /* 0x000f220008000800 */
[----:B------:R-:W-:Y:S01]  /*7630*/  LOP3.LUT R97, R97, R4, RZ, 0xfc, !PT ;  /* 0x0000000461617212 */ /* 0x000fe200078efcff */
[----:B------:R-:W4:Y:S01]  /*7640*/  LDS R2, [UR44+0x3c0] ;  /* 0x0003c02cff027984 */ /* 0x000f220008000800 */
[----:B-1----:R-:W-:Y:S01]  /*7650*/  IMAD.U32 R89, RZ, RZ, UR4 ;  /* 0x00000004ff597e24 */ /* 0x002fe2000f8e00ff */
[----:B------:R-:W-:Y:S01]  /*7660*/  UIADD3 UR4, UPT, UPT, UR44, 0x2400, URZ ;  /* 0x000024002c047890 */ /* 0x000fe2000fffe0ff */
[----:B------:R-:W-:Y:S01]  /*7670*/  IMAD.U32 R88, RZ, RZ, UR5 ;  /* 0x00000005ff587e24 */ /* 0x000fe2000f8e00ff */
[----:B------:R-:W-:Y:S01]  /*7680*/  UIADD3 UR5, UPT, UPT, UR44, 0x400, URZ ;  /* 0x000004002c057890 */ /* 0x000fe2000fffe0ff */
[----:B------:R-:W-:Y:S01]  /*7690*/  LOP3.LUT R37, R0, 0x400000, R37, 0xf8, !PT ;  /* 0x0040000000257812 */ /* 0x000fe200078ef825 */
[----:B------:R-:W1:Y:S01]  /*76a0*/  LDCU UR42, c[0x0][0xb0c] ;  /* 0x00016180ff2a77ac */ /* 0x000e620008000800 */
[----:B------:R-:W-:Y:S01]  /*76b0*/  P2R R0, PR, RZ, 0x1 ;  /* 0x00000001ff007803 */ /* 0x000fe20000000000 */
[----:B------:R-:W-:Y:S01]  /*76c0*/  IMAD.U32 R98, RZ, RZ, UR4 ;  /* 0x00000004ff627e24 */ /* 0x000fe2000f8e00ff */
[----:B------:R-:W-:Y:S01]  /*76d0*/  LOP3.LUT R99, R99, 0x60, RZ, 0xc0, !PT ;  /* 0x0000006063637812 */ /* 0x000fe200078ec0ff */
[----:B------:R-:W-:Y:S01]  /*76e0*/  IMAD.U32 R100, RZ, RZ, UR5 ;  /* 0x00000005ff647e24 */ /* 0x000fe2000f8e00ff */
[----:B------:R-:W1:Y:S01]  /*76f0*/  LDCU UR38, c[0x0][0xb30] ;  /* 0x00016600ff2677ac */ /* 0x000e620008000800 */
[----:B------:R-:W1:Y:S01]  /*7700*/  LDCU.64 UR50, c[0x0][0x888] ;  /* 0x00011100ff3277ac */ /* 0x000e620008000a00 */
[----:B------:R-:W1:Y:S01]  /*7710*/  LDCU.64 UR40, c[0x0][0xb28] ;  /* 0x00016500ff2877ac */ /* 0x000e620008000a00 */
[----:B------:R-:W1:Y:S01]  /*7720*/  LDCU.64 UR58, c[0x0][0x890] ;  /* 0x00011200ff3a77ac */ /* 0x000e620008000a00 */
[----:B------:R-:W1:Y:S01]  /*7730*/  LDCU.128 UR52, c[0x0][0xb10] ;  /* 0x00016200ff3477ac */ /* 0x000e620008000c00 */
[----:B------:R-:W1:Y:S01]  /*7740*/  LDCU.128 UR60, c[0x0][0xa80] ;  /* 0x00015000ff3c77ac */ /* 0x000e620008000c00 */
[----:B------:R-:W1:Y:S01]  /*7750*/  LDCU UR49, c[0x0][0x374] ;  /* 0x00006e80ff3177ac */ /* 0x000e620008000800 */
[C---:B----4-:R-:W-:Y:S01]  /*7760*/  VIADD R3, R2.reuse, 0x40 ;  /* 0x0000004002037836 */ /* 0x050fe20000000000 */
[----:B------:R-:W-:-:S04]  /*7770*/  LOP3.LUT R2, R2, 0xffff, RZ, 0xc0, !PT ;  /* 0x0000ffff02027812 */ /* 0x000fc800078ec0ff */
[----:B------:R-:W-:-:S05]  /*7780*/  LOP3.LUT R3, R3, 0xffff, RZ, 0xc0, !PT ;  /* 0x0000ffff03037812 */ /* 0x000fca00078ec0ff */
[----:B-123--:R4:W-:Y:S02]  /*7790*/  STL.64 [R1], R2 ;  /* 0x0000000201007387 */ /* 0x00e9e40000100a00 */
.L_x_165:
[----:B----4-:R-:W-:Y:S04]  /*77a0*/  SHF.L.U32 R3, R95, 0x1f, RZ ;  /* 0x0000001f5f037819 */ /* 0x010fe800000006ff */
[----:B-1----:R-:W1:Y:S02]  /*77b0*/  SYNCS.PHASECHK.TRANS64.TRYWAIT P0, [UR44+0x370], R3 ;  /* 0x00037003ff0075a7 */ /* 0x002e64000800112c */
[----:B-1----:R-:W-:Y:S05]  /*77c0*/  @!P0 BRA `(.L_x_139) ;  /* 0x00000044005c8947 */ /* 0x002fea0003800000 */
.L_x_297:
[----:B------:R-:W-:Y:S01]  /*77d0*/  LEA R2, R36, UR43, 0x2 ;  /* 0x0000002b24027c11 */ /* 0x000fe2000f8e10ff */
        /* <DEDUP_REMOVED lines=9> */
[----:B------:R-:W-:Y:S09]  /*7870*/  UPRMT UR4, URZ, 0x654, UR4 ;  /* 0x00000654ff047896 */ /* 0x000ff20008000004 */
[----:B---3--:R-:W-:Y:S01]  /*7880*/  SYNCS.ARRIVE.TRANS64.RED.A1T0 RZ, [UR4], RZ ;  /* 0x000000ffffff79a7 */ /* 0x008fe20008100404 */
[----:B------:R-:W5:Y:S01]  /*7890*/  LDL R2, [R2] ;  /* 0x0000000002027983 */ /* 0x000f620000100800 */
[----:B--2---:R-:W-:Y:S11]  /*78a0*/  LOP3.LUT P0, RZ, R6, 0x1, RZ, 0xc0, !PT ;  /* 0x0000000106ff7812 */ /* 0x004ff6000780c0ff */
[----:B------:R-:W-:Y:S02]  /*78b0*/  @!UPT UIADD3 URZ, UPT, UPT, URZ, URZ, URZ ;  /* 0x000000fffffff290 */ /* 0x000fe4000fffe0ff */
[----:B------:R-:W-:Y:S01]  /*78c0*/  VOTEU.ANY UP1, P0 ;  /* 0x0000000000ff7886 */ /* 0x000fe20000020100 */
[----:B------:R-:W-:Y:S01]  /*78d0*/  PLOP3.LUT P0, PT, PT, PT, UP1, 0x80, 0x8 ;  /* 0x000000000008781c */ /* 0x000fe20003f0f018 */
[----:B------:R-:W-:Y:S11]  /*78e0*/  UP2UR UR48, UPR, URZ, 0x2 ;  /* 0x00000002ff307883 */ /* 0x000ff60008000000 */
[----:B------:R-:W-:Y:S01]  /*78f0*/  @!UPT UIADD3 URZ, UPT, UPT, URZ, URZ, URZ ;  /* 0x000000fffffff290 */ /* 0x000fe2000fffe0ff */
[----:B-1----:R-:W-:Y:S02]  /*7900*/  @P0 MOV R3, R4 ;  /* 0x0000000400030202 */ /* 0x002fe40000000f00 */
[----:B------:R-:W-:Y:S02]  /*7910*/  @P0 LOP3.LUT R0, R5, 0xffff, RZ, 0xc0, !PT ;  /* 0x0000ffff05000812 */ /* 0x000fe400078ec0ff */
[----:B------:R-:W-:Y:S02]  /*7920*/  @P0 R2UR UR5, R3 ;  /* 0x00000000030502ca */ /* 0x000fe400000e0000 */
[----:B------:R-:W-:Y:S11]  /*7930*/  @P0 R2UR UR4, R0 ;  /* 0x00000000000402ca */ /* 0x000ff600000e0000 */
[----:B------:R-:W-:Y:S02]  /*7940*/  @UP1 UMOV UR37, UR5 ;  /* 0x0000000500251c82 */ /* 0x000fe40008000000 */
[----:B------:R-:W-:Y:S01]  /*7950*/  @UP1 UMOV UR36, UR4 ;  /* 0x0000000400241c82 */ /* 0x000fe20008000000 */
[----:B------:R-:W-:Y:S05]  /*7960*/  BRA.U !UP0, `(.L_x_140) ;  /* 0x0000000108cc7547 */ /* 0x000fea000b800000 */
[----:B------:R-:W1:Y:S01]  /*7970*/  LDCU UR9, c[0x0][0xb20] ;  /* 0x00016400ff0977ac */ /* 0x000e620008000800 */
[----:B------:R-:W-:Y:S02]  /*7980*/  UIMAD.WIDE.U32 UR4, UR49, UR55, URZ ;  /* 0x00000037310472a5 */ /* 0x000fe4000f8e00ff */
[----:B------:R-:W-:Y:S02]  /*7990*/  UIMAD.WIDE.U32 UR6, UR56, UR52, URZ ;  /* 0x00000034380672a5 */ /* 0x000fe4000f8e00ff */
[----:B------:R-:W-:Y:S02]  /*79a0*/  UIMAD.WIDE.U32 UR10, UR36, UR55, URZ ;  /* 0x00000037240a72a5 */ /* 0x000fe4000f8e00ff */
[----:B------:R-:W-:Y:S02]  /*79b0*/  UISETP.NE.AND UP0, UPT, UR54, 0x1, UPT ;  /* 0x000000013600788c */ /* 0x000fe4000bf05270 */
[----:B------:R-:W-:Y:S02]  /*79c0*/  UISETP.NE.AND UP1, UPT, UR42, 0x1, UPT ;  /* 0x000000012a00788c */ /* 0x000fe4000bf25270 */
[----:B------:R-:W-:Y:S02]  /*79d0*/  UISETP.NE.AND UP2, UPT, UR39, 0x1, UPT ;  /* 0x000000012700788c */ /* 0x000fe4000bf45270 */
[----:B------:R-:W-:Y:S01]  /*79e0*/  UIMAD.WIDE.U32 UR12, UR37, UR52, URZ ;  /* 0x00000034250c72a5 */ /* 0x000fe2000f8e00ff */
[----:B------:R-:W-:Y:S01]  /*79f0*/  UMOV UR4, UR5 ;  /* 0x0000000500047c82 */ /* 0x000fe20008000000 */
[----:B------:R-:W-:Y:S01]  /*7a00*/  UMOV UR6, UR11 ;  /* 0x0000000b00067c82 */ /* 0x000fe20008000000 */
[----:B-1----:R-:W-:Y:S03]  /*7a10*/  USHF.R.U32.HI UR8, URZ, UR9, UR4 ;  /* 0x00000009ff087299 */ /* 0x002fe60008011604 */
[----:B------:R-:W-:Y:S02]  /*7a20*/  UMOV UR4, UR7 ;  /* 0x0000000700047c82 */ /* 0x000fe40008000000 */
[----:B------:R-:W-:Y:S02]  /*7a30*/  USHF.R.U32.HI UR5, URZ, UR53, UR4 ;  /* 0x00000035ff057299 */ /* 0x000fe40008011604 */
[----:B------:R-:W-:Y:S02]  /*7a40*/  USEL UR4, UR49, UR8, !UP0 ;  /* 0x0000000831047287 */ /* 0x000fe4000c000000 */
[----:B------:R-:W-:Y:S02]  /*7a50*/  USHF.R.U32.HI UR8, URZ, UR9, UR6 ;  /* 0x00000009ff087299 */ /* 0x000fe40008011606 */
[----:B------:R-:W-:Y:S02]  /*7a60*/  UIMAD.WIDE.U32 UR6, UR4, UR40, URZ ;  /* 0x00000028040672a5 */ /* 0x000fe4000f8e00ff */
[----:B------:R-:W-:Y:S02]  /*7a70*/  USEL UR9, UR56, UR5, !UP1 ;  /* 0x0000000538097287 */ /* 0x000fe4000c800000 */
[----:B------:R-:W-:Y:S02]  /*7a80*/  USEL UR8, UR36, UR8, !UP0 ;  /* 0x0000000824087287 */ /* 0x000fe4000c000000 */
[----:B------:R-:W-:Y:S01]  /*7a90*/  UIMAD.WIDE.U32 UR10, UR9, UR40, URZ ;  /* 0x00000028090a72a5 */ /* 0x000fe2000f8e00ff */
[----:B------:R-:W-:Y:S01]  /*7aa0*/  UMOV UR6, UR7 ;  /* 0x0000000700067c82 */ /* 0x000fe20008000000 */
[----:B------:R-:W-:Y:S01]  /*7ab0*/  UMOV UR5, UR13 ;  /* 0x0000000d00057c82 */ /* 0x000fe20008000000 */
[----:B------:R-:W-:Y:S02]  /*7ac0*/  @UP2 USHF.R.U32.HI UR4, URZ, UR41, UR6 ;  /* 0x00000029ff042299 */ /* 0x000fe40008011606 */
[----:B------:R-:W-:Y:S02]  /*7ad0*/  USHF.R.U32.HI UR5, URZ, UR53, UR5 ;  /* 0x00000035ff057299 */ /* 0x000fe40008011605 */
[----:B------:R-:W-:Y:S02]  /*7ae0*/  UIMAD UR4, UR39, UR4, URZ ;  /* 0x00000004270472a4 */ /* 0x000fe4000f8e02ff */
[----:B------:R-:W-:Y:S02]  /*7af0*/  USEL UR5, UR37, UR5, !UP1 ;  /* 0x0000000525057287 */ /* 0x000fe4000c800000 */
[----:B------:R-:W-:Y:S01]  /*7b00*/  UISETP.GE.AND UP0, UPT, UR8, UR4, UPT ;  /* 0x000000040800728c */ /* 0x000fe2000bf06270 */
[----:B------:R-:W-:Y:S01]  /*7b10*/  UMOV UR6, UR11 ;  /* 0x0000000b00067c82 */ /* 0x000fe20008000000 */
[----:B------:R-:W-:Y:S02]  /*7b20*/  UIMAD.WIDE.U32 UR10, UR8, UR40, URZ ;  /* 0x00000028080a72a5 */ /* 0x000fe4000f8e00ff */
[----:B------:R-:W-:Y:S04]  /*7b30*/  @UP2 USHF.R.U32.HI UR9, URZ, UR41, UR6 ;  /* 0x00000029ff092299 */ /* 0x000fe80008011606 */
[----:B------:R-:W-:Y:S01]  /*7b40*/  UIMAD UR6, UR39, UR9, URZ ;  /* 0x00000009270672a4 */ /* 0x000fe2000f8e02ff */
[----:B------:R-:W-:Y:S03]  /*7b50*/  UMOV UR4, UR11 ;  /* 0x0000000b00047c82 */ /* 0x000fe60008000000 */
[----:B------:R-:W-:Y:S02]  /*7b60*/  UISETP.GE.OR UP0, UPT, UR5, UR6, UP0 ;  /* 0x000000060500728c */ /* 0x000fe40008706670 */
[----:B------:R-:W-:Y:S02]  /*7b70*/  USHF.R.U32.HI UR4, URZ, UR41, UR4 ;  /* 0x00000029ff047299 */ /* 0x000fe40008011604 */
[----:B------:R-:W-:Y:S02]  /*7b80*/  UIMAD.WIDE.U32 UR6, UR5, UR40, URZ ;  /* 0x00000028050672a5 */ /* 0x000fe4000f8e00ff */
[----:B------:R-:W-:Y:S02]  /*7b90*/  USEL UR11, UR8, UR4, !UP2 ;  /* 0x00000004080b7287 */ /* 0x000fe4000d000000 */
[----:B------:R-:W-:Y:S02]  /*7ba0*/  UIADD3 UR6, UPT, UPT, -UR5, URZ, URZ ;  /* 0x000000ff05067290 */ /* 0x000fe4000fffe1ff */
[----:B------:R-:W-:Y:S02]  /*7bb0*/  UIADD3 UR10, UPT, UPT, -UR11, URZ, URZ ;  /* 0x000000ff0b0a7290 */ /* 0x000fe4000fffe1ff */
[----:B------:R-:W-:Y:S02]  /*7bc0*/  UIMAD UR6, UR42, UR6, UR37 ;  /* 0x000000062a0672a4 */ /* 0x000fe4000f8e0225 */
[----:B------:R-:W-:Y:S01]  /*7bd0*/  UIMAD UR10, UR39, UR10, UR8 ;  /* 0x0000000a270a72a4 */ /* 0x000fe2000f8e0208 */
[----:B------:R-:W-:Y:S01]  /*7be0*/  @!UP0 UMOV UR4, UR7 ;  /* 0x0000000700048c82 */ /* 0x000fe20008000000 */
[----:B------:R-:W-:Y:S02]  /*7bf0*/  UIADD3 UR7, UPT, UPT, -UR8, URZ, URZ ;  /* 0x000000ff08077290 */ /* 0x000fe4000fffe1ff */
[----:B------:R-:W-:Y:S04]  /*7c00*/  @!UP0 USHF.R.U32.HI UR4, URZ, UR41, UR4 ;  /* 0x00000029ff048299 */ /* 0x000fe80008011604 */
[----:B------:R-:W-:Y:S04]  /*7c10*/  @!UP0 USEL UR4, UR5, UR4, !UP2 ;  /* 0x0000000405048287 */ /* 0x000fe8000d000000 */
[----:B------:R-:W-:Y:S02]  /*7c20*/  @!UP0 UIMAD UR9, UR9, UR10, UR4 ;  /* 0x0000000a090982a4 */ /* 0x000fe4000f8e0204 */
[----:B------:R-:W-:Y:S02]  /*7c30*/  @!UP0 UIADD3 UR10, UPT, UPT, UR11, -UR4, URZ ;  /* 0x800000040b0a8290 */ /* 0x000fe4000fffe0ff */
[----:B------:R-:W-:Y:S02]  /*7c40*/  UIMAD UR4, UR54, UR7, UR36 ;  /* 0x00000007360472a4 */ /* 0x000fe4000f8e0224 */
[----:B------:R-:W-:Y:S03]  /*7c50*/  @!UP0 UIMAD UR8, UR10, UR39, UR5 ;  /* 0x000000270a0882a4 */ /* 0x000fe6000f8e0205 */
[----:B------:R-:W-:Y:S02]  /*7c60*/  @!UP0 UMOV UR5, UR9 ;  /* 0x0000000900058c82 */ /* 0x000fe40008000000 */
[----:B------:R-:W-:Y:S02]  /*7c70*/  UIMAD UR37, UR5, UR42, UR6 ;  /* 0x0000002a052572a4 */ /* 0x000fe4000f8e0206 */
[----:B------:R-:W-:Y:S11]  /*7c80*/  UIMAD UR36, UR8, UR54, UR4 ;  /* 0x00000036082472a4 */ /* 0x000ff6000f8e0204 */
[----:B------:R-:W-:Y:S01]  /*7c90*/  @!UPT UIADD3 URZ, UPT, UPT, URZ, URZ, URZ ;  /* 0x000000fffffff290 */ /* 0x000fe2000fffe0ff */
.L_x_140:
[----:B------:R-:W-:Y:S01]  /*7ca0*/  UISETP.NE.AND UP0, UPT, UR38, 0x1, UPT ;  /* 0x000000012600788c */ /* 0x000fe2000bf05270 */
[----:B------:R-:W-:Y:S01]  /*7cb0*/  @P0 SHF.R.U32.HI R4, RZ, 0x10, R5 ;  /* 0x00000010ff040819 */ /* 0x000fe20000011605 */
[----:B------:R-:W-:Y:S02]  /*7cc0*/  UIADD3 UR11, UPT, UPT, UR44, 0x400, URZ ;  /* 0x000004002c0b7890 */ /* 0x000fe4000fffe0ff */
[----:B------:R-:W-:Y:S01]  /*7cd0*/  USHF.L.U32 UR45, UR20, 0x7, URZ ;  /* 0x00000007142d7899 */ /* 0x000fe200080006ff */
[----:B------:R-:W-:Y:S06]  /*7ce0*/  @P0 R2UR UR57, R4 ;  /* 0x00000000043902ca */ /* 0x000fec00000e0000 */
[----:B------:R-:W1:Y:S01]  /*7cf0*/  @!UP0 LDCU.128 UR12, c[0x0][0xb10] ;  /* 0x00016200ff0c87ac */ /* 0x000e620008000c00 */
[----:B------:R-:W2:Y:S01]  /*7d00*/  @!UP0 LDCU UR5, c[0x0][0xb0c] ;  /* 0x00016180ff0587ac */ /* 0x000ea20008000800 */
[----:B------:R-:W3:Y:S01]  /*7d10*/  @!UP0 LDCU UR10, c[0x0][0xb20] ;  /* 0x00016400ff0a87ac */ /* 0x000ee20008000800 */
[----:B-1----:R-:W-:Y:S02]  /*7d20*/  UIMAD.WIDE.U32 UR8, UR37, UR12, URZ ;  /* 0x0000000c250872a5 */ /* 0x002fe4000f8e00ff */
[----:B------:R-:W-:Y:S02]  /*7d30*/  UIMAD.WIDE.U32 UR6, UR36, UR15, URZ ;  /* 0x0000000f240672a5 */ /* 0x000fe4000f8e00ff */
[----:B------:R-:W-:Y:S03]  /*7d40*/  @!UP0 UISETP.NE.AND UP1, UPT, UR14, 0x1, UPT ;  /* 0x000000010e00888c */ /* 0x000fe6000bf25270 */
[----:B------:R-:W-:Y:S01]  /*7d50*/  @!UP0 UMOV UR4, UR9 ;  /* 0x0000000900048c82 */ /* 0x000fe20008000000 */
[----:B--2---:R-:W-:Y:S02]  /*7d60*/  @!UP0 UISETP.NE.AND UP2, UPT, UR5, 0x1, UPT ;  /* 0x000000010500888c */ /* 0x004fe4000bf45270 */
[----:B------:R-:W-:Y:S01]  /*7d70*/  @!UP0 USHF.R.U32.HI UR4, URZ, UR13, UR4 ;  /* 0x0000000dff048299 */ /* 0x000fe20008011604 */
[----:B------:R-:W-:Y:S02]  /*7d80*/  @!UP0 UMOV UR6, UR7 ;  /* 0x0000000700068c82 */ /* 0x000fe40008000000 */
[----:B---3--:R-:W-:Y:S02]  /*7d90*/  @!UP0 USHF.R.U32.HI UR6, URZ, UR10, UR6 ;  /* 0x0000000aff068299 */ /* 0x008fe40008011606 */
[----:B------:R-:W-:Y:S02]  /*7da0*/  @!UP0 USEL UR7, UR37, UR4, !UP2 ;  /* 0x0000000425078287 */ /* 0x000fe4000d000000 */
[----:B------:R-:W-:Y:S04]  /*7db0*/  @!UP0 USEL UR6, UR36, UR6, !UP1 ;  /* 0x0000000624068287 */ /* 0x000fe8000c800000 */
[----:B------:R-:W-:Y:S02]  /*7dc0*/  @!UP0 UIADD3 UR4, UPT, UPT, -UR7, UR6, URZ ;  /* 0x0000000607048290 */ /* 0x000fe4000fffe1ff */
[----:B------:R-:W-:Y:S02]  /*7dd0*/  @!UP0 UIADD3 UR6, UPT, UPT, UR7, -UR6, URZ ;  /* 0x8000000607068290 */ /* 0x000fe4000fffe0ff */
[----:B------:R-:W-:Y:S02]  /*7de0*/  @!UP0 UIMAD UR37, UR4, UR5, UR37 ;  /* 0x00000005042582a4 */ /* 0x000fe4000f8e0225 */
[----:B------:R-:W-:Y:S02]  /*7df0*/  @!UP0 UIMAD UR36, UR6, UR14, UR36 ;  /* 0x0000000e062482a4 */ /* 0x000fe4000f8e0224 */
[----:B------:R-:W-:Y:S09]  /*7e00*/  ULOP3.LUT UP0, URZ, UR11, 0x90, URZ, 0xc0, !UPT ;  /* 0x000000900bff7892 */ /* 0x000ff2000f80c0ff */
[----:B------:R-:W-:Y:S05]  /*7e10*/  BRA.U !UP0, `(.L_x_141) ;  /* 0x0000000108407547 */ /* 0x000fea000b800000 */
[----:B------:R-:W1:Y:S01]  /*7e20*/  LDCU.64 UR8, c[0x4][0x80] ;  /* 0x01001000ff0877ac */ /* 0x000e620008000a00 */
[----:B------:R-:W-:Y:S01]  /*7e30*/  MOV R15, 0x0 ;  /* 0x00000000000f7802 */ /* 0x000fe20000000f00 */
[----:B------:R-:W-:Y:S02]  /*7e40*/  HFMA2 R12, -RZ, RZ, 0, 5.9604644775390625e-08 ;  /* 0x00000001ff0c7431 */ /* 0x000fe400000001ff */
[----:B------:R-:W-:Y:S02]  /*7e50*/  IMAD.MOV.U32 R8, RZ, RZ, 0x70 ;  /* 0x00000070ff087424 */ /* 0x000fe400078e00ff */
[----:B------:R-:W-:Y:S01]  /*7e60*/  IMAD.MOV.U32 R13, RZ, RZ, RZ ;  /* 0x000000ffff0d7224 */ /* 0x000fe200078e00ff */
[----:B------:R-:W2:Y:S01]  /*7e70*/  LDCU.64 UR6, c[0x4][0x88] ;  /* 0x01001100ff0677ac */ /* 0x000ea20008000a00 */
[----:B------:R-:W3:Y:S01]  /*7e80*/  LDC.64 R14, c[0x4][R15] ;  /* 0x010000000f0e7b82 */ /* 0x000ee20000000a00 */
[----:B------:R-:W4:Y:S01]  /*7e90*/  LDCU.64 UR4, c[0x4][0x8] ;  /* 0x01000100ff0477ac */ /* 0x000f220008000a00 */
[----:B-1----:R-:W-:Y:S01]  /*7ea0*/  MOV R5, UR9 ;  /* 0x0000000900057c02 */ /* 0x002fe20008000f00 */
[----:B------:R-:W-:Y:S01]  /*7eb0*/  IMAD.U32 R4, RZ, RZ, UR8 ;  /* 0x00000008ff047e24 */ /* 0x000fe2000f8e00ff */
[----:B--2---:R-:W-:Y:S01]  /*7ec0*/  MOV R7, UR7 ;  /* 0x0000000700077c02 */ /* 0x004fe20008000f00 */
[----:B------:R-:W-:Y:S01]  /*7ed0*/  IMAD.U32 R6, RZ, RZ, UR6 ;  /* 0x00000006ff067e24 */ /* 0x000fe2000f8e00ff */
[----:B----4-:R-:W-:Y:S01]  /*7ee0*/  MOV R11, UR5 ;  /* 0x00000005000b7c02 */ /* 0x010fe20008000f00 */
[----:B------:R-:W-:Y:S02]  /*7ef0*/  IMAD.U32 R10, RZ, RZ, UR4 ;  /* 0x00000004ff0a7e24 */ /* 0x000fe4000f8e00ff */
[----:B------:R-:W-:Y:S07]  /*7f00*/  LEPC R20, `(.L_x_141) ;  /* 0x000000001014794e */ /* 0x000fee0000000000 */
[----:B---3-5:R-:W-:Y:S05]  /*7f10*/  CALL.ABS.NOINC R14 ;  /* 0x000000000e007343 */ /* 0x028fea0003c00000 */
.L_x_141:
[----:B------:R-:W-:Y:S01]  /*7f20*/  LOP3.LUT P0, RZ, R98, 0x90, RZ, 0xc0, !PT ;  /* 0x0000009062ff7812 */ /* 0x000fe2000780c0ff */
[----:B------:R-:W-:Y:S11]  /*7f30*/  BSSY.RECONVERGENT B6, `(.L_x_142) ;  /* 0x0000013000067945 */ /* 0x000ff60003800200 */
[----:B------:R-:W-:Y:S01]  /*7f40*/  @!UPT UIADD3 URZ, UPT, UPT, URZ, URZ, URZ ;  /* 0x000000fffffff290 */ /* 0x000fe2000fffe0ff */
[----:B------:R-:W-:Y:S05]  /*7f50*/  @!P0 BRA `(.L_x_143) ;  /* 0x0000000000408947 */ /* 0x000fea0003800000 */
        /* <DEDUP_REMOVED lines=16> */
.L_x_143:
[----:B------:R-:W-:Y:S05]  /*8060*/  BSYNC.RECONVERGENT B6 ;  /* 0x0000000000067941 */ /* 0x000fea0003800200 */
.L_x_142:
[----:B------:R-:W-:Y:S01]  /*8070*/  R2UR UR4, R92 ;  /* 0x000000005c0472ca */ /* 0x000fe200000e0000 */
[----:B------:R-:W-:Y:S01]  /*8080*/  UISETP.NE.U32.AND UP0, UPT, UR58, URZ, UPT ;  /* 0x000000ff3a00728c */ /* 0x000fe2000bf05070 */
[----:B------:R-:W-:Y:S02]  /*8090*/  ISETP.NE.U32.AND P4, PT, R84, RZ, PT ;  /* 0x000000ff5400720c */ /* 0x000fe40003f85070 */
[----:B------:R-:W-:Y:S01]  /*80a0*/  ISETP.NE.U32.AND P3, PT, RZ, UR50, PT ;  /* 0x00000032ff007c0c */ /* 0x000fe2000bf65070 */
[----:B------:R-:W-:Y:S01]  /*80b0*/  UISETP.NE.AND.EX UP1, UPT, UR59, URZ, UPT, UP0 ;  /* 0x000000ff3b00728c */ /* 0x000fe2000bf25300 */
[----:B------:R-:W-:Y:S01]  /*80c0*/  ISETP.NE.AND.EX P4, PT, R85, RZ, PT, P4 ;  /* 0x000000ff5500720c */ /* 0x000fe20003f85340 */
[----:B------:R-:W-:Y:S01]  /*80d0*/  UPLOP3.LUT UP0, UPT, UPT, UPT, UPT, 0x40, 0x4 ;  /* 0x000000000004789c */ /* 0x000fe20003f0e870 */
[----:B------:R-:W-:Y:S05]  /*80e0*/  ISETP.NE.AND.EX P3, PT, RZ, UR51, PT, P3 ;  /* 0x00000033ff007c0c */ /* 0x000fea000bf65330 */
[----:B------:R-:W-:Y:S06]  /*80f0*/  UISETP.NE.AND UP2, UPT, UR4, URZ, UPT ;  /* 0x000000ff0400728c */ /* 0x000fec000bf45270 */
[----:B------:R-:W-:Y:S05]  /*8100*/  PLOP3.LUT P1, PT, PT, PT, UP2, 0x80, 0x8 ;  /* 0x000000000008781c */ /* 0x000fea0003f2f028 */
[----:B------:R-:W-:Y:S06]  /*8110*/  @UP2 UPLOP3.LUT UP0, UPT, UPT, UPT, UP1, 0x80, 0x8 ;  /* 0x000000000008289c */ /* 0x000fec0003f0f010 */
[----:B------:R-:W-:Y:S01]  /*8120*/  PLOP3.LUT P0, PT, PT, PT, UP0, 0x80, 0x8 ;  /* 0x000000000008781c */ /* 0x000fe20003f0f008 */
[----:B------:R-:W-:Y:S01]  /*8130*/  @!UPT UIADD3 URZ, UPT, UPT, URZ, URZ, URZ ;  /* 0x000000fffffff290 */ /* 0x000fe2000fffe0ff */
[----:B------:R-:W-:Y:S11]  /*8140*/  BRA.U !UP1, `(.L_x_144) ;  /* 0x00000001093c7547 */ /* 0x000ff6000b800000 */
[----:B------:R-:W-:Y:S01]  /*8150*/  UISETP.NE.U32.AND UP0, UPT, UR50, URZ, UPT ;  /* 0x000000ff3200728c */ /* 0x000fe2000bf05070 */
[----:B------:R-:W-:Y:S01]  /*8160*/  HFMA2 R0, -RZ, RZ, 0, 5.9604644775390625e-08 ;  /* 0x00000001ff007431 */ /* 0x000fe200000001ff */
[----:B------:R-:W1:Y:S01]  /*8170*/  LDCU.64 UR8, c[0x0][0x358] ;  /* 0x00006b00ff0877ac */ /* 0x000e620008000a00 */
[----:B------:R-:W-:Y:S01]  /*8180*/  IMAD.MOV.U32 R86, RZ, RZ, 0x1 ;  /* 0x00000001ff567424 */ /* 0x000fe200078e00ff */
[----:B------:R-:W-:Y:S06]  /*8190*/  UISETP.NE.AND.EX UP0, UPT, UR51, URZ, UPT, UP0 ;  /* 0x000000ff3300728c */ /* 0x000fec000bf05300 */
        /* <DEDUP_REMOVED lines=9> */
[----:B-12---:R-:W-:Y:S02]  /*8230*/  @!P2 IMAD.U32 R41, RZ, RZ, UR4 ;  /* 0x00000004ff29ae24 */ /* 0x006fe4000f8e00ff */
.L_x_144:
[----:B------:R-:W-:Y:S05]  /*8240*/  @!P4 BRA `(.L_x_145) ;  /* 0x000000000024c947 */ /* 0x000fea0003800000 */
[----:B------:R-:W-:Y:S01]  /*8250*/  ISETP.NE.U32.AND P2, PT, R74, RZ, PT ;  /* 0x000000ff4a00720c */ /* 0x000fe20003f45070 */
[----:B------:R-:W1:Y:S03]  /*8260*/  LDCU.64 UR4, c[0x0][0x358] ;  /* 0x00006b00ff0477ac */ /* 0x000e660008000a00 */
[----:B------:R-:W-:Y:S11]  /*8270*/  ISETP.NE.AND.EX P2, PT, R75, RZ, PT, P2 ;  /* 0x000000ff4b00720c */ /* 0x000ff60003f45320 */
[----:B------:R-:W-:Y:S02]  /*8280*/  @!UPT UIADD3 URZ, UPT, UPT, URZ, URZ, URZ ;  /* 0x000000fffffff290 */ /* 0x000fe4000fffe0ff */
[----:B------:R-:W2:Y:S01]  /*8290*/  @P2 LDC.64 R4, c[0x0][0x8a8] ;  /* 0x00022a00ff042b82 */ /* 0x000ea20000000a00 */
[----:B------:R-:W-:Y:S04]  /*82a0*/  @P2 IMAD R0, R84, UR47, RZ ;  /* 0x0000002f54002c24 */ /* 0x000fe8000f8e02ff */
[----:B--2---:R-:W-:Y:S05]  /*82b0*/  @P2 IMAD.WIDE R4, R0, 0x4, R4 ;  /* 0x0000000400042825 */ /* 0x004fea00078e0204 */
[----:B-1---5:R1:W5:Y:S02]  /*82c0*/  @P2 LDG.E R38, desc[UR4][R4.64] ;  /* 0x0000000404262981 */ /* 0x022364000c1e1900 */
[----:B-1----:R-:W2:Y:S02]  /*82d0*/  @!P2 LDC R38, c[0x0][0x8a0] ;  /* 0x00022800ff26ab82 */ /* 0x002ea40000000800 */
.L_x_145:
[----:B-----5:R-:W-:Y:S01]  /*82e0*/  FSETP.NEU.AND P2, PT, R41, RZ, PT ;  /* 0x000000ff2900720b */ /* 0x020fe20003f4d000 */
[----:B------:R-:W-:Y:S01]  /*82f0*/  USHF.L.U32 UR8, UR46, 0x6, URZ ;  /* 0x000000062e087899 */ /* 0x000fe200080006ff */
[----:B------:R-:W-:Y:S01]  /*8300*/  SEL R5, RZ, 0xffffffff, P3 ;  /* 0xffffffffff057807 */ /* 0x000fe20001800000 */
[----:B------:R-:W-:Y:S01]  /*8310*/  UISETP.NE.AND UP0, UPT, UR60, 0x1, UPT ;  /* 0x000000013c00788c */ /* 0x000fe2000bf05270 */
[----:B------:R-:W-:Y:S01]  /*8320*/  LOP3.LUT P4, RZ, R86, 0xff, RZ, 0xc0, !PT ;  /* 0x000000ff56ff7812 */ /* 0x000fe2000788c0ff */
[----:B------:R-:W-:Y:S01]  /*8330*/  UIMAD.WIDE.U32 UR4, UR8, UR61, URZ ;  /* 0x0000003d080472a5 */ /* 0x000fe2000f8e00ff */
[----:B------:R-:W-:Y:S01]  /*8340*/  @P1 SEL R4, RZ, 0xffffffff, P2 ;  /* 0xffffffffff041807 */ /* 0x000fe20001000000 */
[----:B------:R-:W-:Y:S01]  /*8350*/  IMAD.U32 R103, RZ, RZ, UR8 ;  /* 0x00000008ff677e24 */ /* 0x000fe2000f8e00ff */
[----:B------:R-:W-:Y:S01]  /*8360*/  LEA R0, R94, UR44, 0x3 ;  /* 0x0000002c5e007c11 */ /* 0x000fe2000f8e18ff */
[----:B------:R-:W-:Y:S01]  /*8370*/  BSSY B1, `(.L_x_146) ;  /* 0x000004e000017945 */ /* 0x000fe20003800000 */
[----:B------:R-:W-:Y:S01]  /*8380*/  @P0 SEL R4, R5, R4, !P4 ;  /* 0x0000000405040207 */ /* 0x000fe20006000000 */
[----:B------:R-:W-:Y:S01]  /*8390*/  IMAD.MOV.U32 R106, RZ, RZ, 0x1 ;  /* 0x00000001ff6a7424 */ /* 0x000fe200078e00ff */
[----:B------:R-:W-:Y:S01]  /*83a0*/  LEA R104, R36, UR44, 0x3 ;  /* 0x0000002c24687c11 */ /* 0x000fe2000f8e18ff */
[----:B------:R-:W-:Y:S01]  /*83b0*/  UMOV UR4, UR5 ;  /* 0x0000000500047c82 */ /* 0x000fe20008000000 */
[----:B------:R-:W-:Y:S01]  /*83c0*/  @P1 LOP3.LUT R4, R4, 0x1, RZ, 0xc0, !PT ;  /* 0x0000000104041812 */ /* 0x000fe200078ec0ff */
[----:B------:R-:W-:Y:S01]  /*83d0*/  USHF.R.U32.HI UR4, URZ, UR62, UR4 ;  /* 0x0000003eff047299 */ /* 0x000fe20008011604 */
[----:B------:R-:W-:Y:S01]  /*83e0*/  SHF.L.U32 R3, R96, 0x1f, RZ ;  /* 0x0000001f60037819 */ /* 0x000fe200000006ff */
[----:B------:R-:W-:Y:S01]  /*83f0*/  IMAD.IADD R39, R37, 0x1, R2 ;  /* 0x0000000125277824 */ /* 0x000fe200078e0202 */
[----:B------:R-:W-:Y:S01]  /*8400*/  ISETP.NE.U32.OR P6, PT, R4, 0x1, !P1 ;  /* 0x000000010400780c */ /* 0x000fe20004fc5470 */
[----:B------:R-:W-:Y:S01]  /*8410*/  USEL UR4, UR8, UR4, !UP0 ;  /* 0x0000000408047287 */ /* 0x000fe2000c000000 */
[----:B------:R-:W-:Y:S01]  /*8420*/  R2UR UR6, R89 ;  /* 0x00000000590672ca */ /* 0x000fe200000e0000 */
[----:B------:R-:W-:Y:S01]  /*8430*/  UISETP.NE.AND UP0, UPT, UR63, 0x1, UPT ;  /* 0x000000013f00788c */ /* 0x000fe2000bf05270 */
[----:B------:R-:W-:Y:S02]  /*8440*/  R2UR UR9, R88 ;  /* 0x00000000580972ca */ /* 0x000fe400000e0000 */
[----:B------:R-:W-:Y:S02]  /*8450*/  CS2R R82, SRZ ;  /* 0x0000000000527805 */ /* 0x000fe4000001ff00 */
[----:B------:R-:W-:Y:S01]  /*8460*/  PLOP3.LUT P3, PT, PT, PT, UP1, 0x80, 0x8 ;  /* 0x000000000008781c */ /* 0x000fe20003f6f018 */
[----:B------:R-:W-:Y:S01]  /*8470*/  IMAD.U32 R102, RZ, RZ, UR4 ;  /* 0x00000004ff667e24 */ /* 0x000fe2000f8e00ff */
[----:B------:R-:W-:Y:S01]  /*8480*/  SEL R4, RZ, 0xffffffff, P2 ;  /* 0xffffffffff047807 */ /* 0x000fe20001000000 */
[----:B------:R-:W-:Y:S01]  /*8490*/  IMAD R8, RZ, RZ, -UR4 ;  /* 0x80000004ff087e24 */ /* 0x000fe2000f8e02ff */
[----:B------:R-:W-:Y:S01]  /*84a0*/  PLOP3.LUT P2, PT, PT, PT, UP0, 0x80, 0x8 ;  /* 0x000000000008781c */ /* 0x000fe20003f4f008 */
[----:B------:R-:W-:Y:S01]  /*84b0*/  IMAD.U32 R101, RZ, RZ, UR4 ;  /* 0x00000004ff657e24 */ /* 0x000fe2000f8e00ff */
[----:B------:R-:W-:Y:S01]  /*84c0*/  P2R R105, PR, RZ, 0x40 ;  /* 0x00000040ff697803 */ /* 0x000fe20000000000 */
[----:B------:R-:W-:Y:S01]  /*84d0*/  IMAD R103, R8, UR60, R103 ;  /* 0x0000003c08677c24 */ /* 0x000fe2000f8e0267 */
[----:B------:R-:W-:Y:S01]  /*84e0*/  @P6 SHF.L.U32 R7, R93, 0x1f, RZ ;  /* 0x0000001f5d076819 */ /* 0x000fe200000006ff */
[----:B------:R-:W-:Y:S01]  /*84f0*/  UIMAD.WIDE.U32 UR6, UR4, UR6, URZ ;  /* 0x00000006040672a5 */ /* 0x000fe2000f8e00ff */
[----:B------:R-:W-:Y:S02]  /*8500*/  CS2R R80, SRZ ;  /* 0x0000000000507805 */ /* 0x000fe4000001ff00 */
[----:B------:R-:W-:Y:S01]  /*8510*/  CS2R R78, SRZ ;  /* 0x00000000004e7805 */ /* 0x000fe2000001ff00 */
[----:B------:R-:W1:Y:S01]  /*8520*/  @P6 SYNCS.PHASECHK.TRANS64.TRYWAIT P1, [R0+URZ+0x340], R7 ;  /* 0x00034007000065a7 */ /* 0x000e6200080211ff */
[----:B------:R-:W-:Y:S02]  /*8530*/  @P3 SEL R4, R5, R4, !P4 ;  /* 0x0000000405043207 */ /* 0x000fe40006000000 */
[----:B------:R-:W-:Y:S01]  /*8540*/  CS2R R76, SRZ ;  /* 0x00000000004c7805 */ /* 0x000fe2000001ff00 */
[----:B------:R-:W-:Y:S01]  /*8550*/  UMOV UR5, UR7 ;  /* 0x0000000700057c82 */ /* 0x000fe20008000000 */
[----:B------:R-:W-:Y:S01]  /*8560*/  LOP3.LUT R4, R4, 0x1, RZ, 0xc0, !PT ;  /* 0x0000000104047812 */ /* 0x000fe200078ec0ff */
[----:B------:R-:W-:Y:S03]  /*8570*/  USHF.R.U32.HI UR5, URZ, UR9, UR5 ;  /* 0x00000009ff057299 */ /* 0x000fe60008011605 */
[----:B------:R-:W-:Y:S03]  /*8580*/  ISETP.NE.U32.AND P5, PT, R4, 0x1, PT ;  /* 0x000000010400780c */ /* 0x000fe60003fa5070 */
[----:B------:R-:W-:Y:S02]  /*8590*/  SEL R102, R102, UR5, !P2 ;  /* 0x0000000566667c07 */ /* 0x000fe4000d000000 */
[----:B------:R-:W-:Y:S01]  /*85a0*/  P2R R107, PR, RZ, 0x20 ;  /* 0x00000020ff6b7803 */ /* 0x000fe20000000000 */
[----:B------:R3:W4:Y:S02]  /*85b0*/  SYNCS.PHASECHK.TRANS64.TRYWAIT P0, [R104+URZ+0x380], R3 ;  /* 0x00038003680075a7 */ /* 0x00072400080011ff */
[----:B------:R-:W-:Y:S04]  /*85c0*/  IMAD.MOV R6, RZ, RZ, -R102 ;  /* 0x000000ffff067224 */ /* 0x000fe800078e0a66 */
[----:B------:R-:W-:Y:S01]  /*85d0*/  IMAD R101, R6, UR63, R101 ;  /* 0x0000003f06657c24 */ /* 0x000fe2000f8e0265 */
[----:B-1----:R-:W-:Y:S01]  /*85e0*/  @P6 SEL R106, RZ, 0x1, !P1 ;  /* 0x00000001ff6a6807 */ /* 0x002fe20004800000 */
[----:B---3--:R-:W-:Y:S06]  /*85f0*/  @!P6 BRA `(.L_x_147) ;  /* 0x000000000094e947 */ /* 0x008fec0003800000 */
[----:B------:R-:W-:Y:S01]  /*8600*/  @P5 IMAD R6, R94, 0x1000, R97 ;  /* 0x000010005e065824 */ /* 0x000fe200078e0261 */
[----:B------:R-:W-:Y:S01]  /*8610*/  LOP3.LUT P6, RZ, R73, 0x80, RZ, 0xc0, !PT ;  /* 0x0000008049ff7812 */ /* 0x000fe200078cc0ff */
[----:B------:R-:W1:Y:S01]  /*8620*/  S2R R2, SR_CgaCtaId ;  /* 0x0000000000027919 */ /* 0x000e620000008800 */
[----:B------:R-:W-:Y:S01]  /*8630*/  ISETP.NE.AND P2, PT, R106, RZ, PT ;  /* 0x000000ff6a00720c */ /* 0x000fe20003f45270 */
[----:B------:R-:W-:Y:S01]  /*8640*/  @P5 VIADD R4, R6, UR44 ;  /* 0x0000002c06045c36 */ /* 0x000fe20008000000 */
[----:B------:R-:W-:Y:S01]  /*8650*/  PLOP3.LUT P1, PT, PT, PT, PT, 0x8, 0x80 ;  /* 0x000000000080781c */ /* 0x000fe20003f2e170 */
[----:B------:R-:W-:Y:S01]  /*8660*/  BSSY B0, `(.L_x_148) ;  /* 0x000000d000007945 */ /* 0x000fe20003800000 */
[----:B------:R-:W-:Y:S01]  /*8670*/  @P5 PLOP3.LUT P1, PT, P6, PT, PT, 0x80, 0x8 ;  /* 0x000000000008581c */ /* 0x000fe2000372f070 */
[C---:B------:R-:W-:Y:S01]  /*8680*/  @P5 VIADD R5, R4.reuse, 0x400 ;  /* 0x0000040004055836 */ /* 0x040fe20000000000 */
[----:B------:R-:W-:Y:S01]  /*8690*/  CS2R R78, SRZ ;  /* 0x00000000004e7805 */ /* 0x000fe2000001ff00 */
[----:B------:R-:W-:Y:S01]  /*86a0*/  @P5 VIADD R4, R4, 0x410 ;  /* 0x0000041004045836 */ /* 0x000fe20000000000 */
[----:B------:R-:W-:Y:S02]  /*86b0*/  CS2R R76, SRZ ;  /* 0x00000000004c7805 */ /* 0x000fe4000001ff00 */
[----:B------:R-:W-:Y:S02]  /*86c0*/  CS2R R82, SRZ ;  /* 0x0000000000527805 */ /* 0x000fe4000001ff00 */
[----:B------:R-:W-:Y:S05]  /*86d0*/  CS2R R80, SRZ ;  /* 0x0000000000507805 */ /* 0x000fea000001ff00 */
[----:B------:R-:W-:Y:S01]  /*86e0*/  @P1 VIADD R4, R5, 0xfffffff0 ;  /* 0xfffffff005041836 */ /* 0x000fe20000000000 */
[----:B------:R-:W-:Y:S06]  /*86f0*/  @P2 BRA `(.L_x_149) ;  /* 0x00000000000c2947 */ /* 0x000fec0003800000 */
[----:B------:R-:W-:Y:S04]  /*8700*/  SHF.L.U32 R5, R93, 0x1f, RZ ;  /* 0x0000001f5d057819 */ /* 0x000fe800000006ff */
[----:B------:R-:W3:Y:S02]  /*8710*/  SYNCS.PHASECHK.TRANS64.TRYWAIT P1, [R0+URZ+0x340], R5 ;  /* 0x00034005000075a7 */ /* 0x000ee400080211ff */
[----:B---3--:R-:W-:Y:S05]  /*8720*/  @!P1 BRA `(.L_x_150) ;  /* 0x00000034009c9947 */ /* 0x008fea0003800000 */
.L_x_149:
[----:B------:R-:W-:Y:S05]  /*8730*/  BSYNC B0 ;  /* 0x0000000000007941 */ /* 0x000fea0003800000 */
.L_x_148:
[----:B------:R-:W-:Y:S01]  /*8740*/  ISETP.NE.AND P1, PT, R107, RZ, PT ;  /* 0x000000ff6b00720c */ /* 0x000fe20003f25270 */
[----:B---3--:R-:W-:Y:S02]  /*8750*/  VIADD R5, R0, 0x350 ;  /* 0x0000035000057836 */ /* 0x008fe40000000000 */
[----:B------:R-:W-:Y:S03]  /*8760*/  VIADD R94, R94, 0x1 ;  /* 0x000000015e5e7836 */ /* 0x000fe60000000000 */
[----:B-1----:R-:W-:Y:S07]  /*8770*/  PRMT R2, R2, 0x654, R5 ;  /* 0x0000065402027816 */ /* 0x002fee0000000005 */
[----:B------:R1:W3:Y:S04]  /*8780*/  @P1 LDS.128 R76, [R6+UR44+0x400] ;  /* 0x0004002c064c1984 */ /* 0x0002e80008000c00 */
[----:B------:R1:W1:Y:S01]  /*8790*/  @P1 LDS.128 R80, [R4] ;  /* 0x0000000004501984 */ /* 0x0002620000000c00 */
[C---:B------:R-:W-:Y:S01]  /*87a0*/  ISETP.NE.AND P1, PT, R94.reuse, 0x2, PT ;  /* 0x000000025e00780c */ /* 0x040fe20003f25270 */
[----:B------:R-:W-:Y:S01]  /*87b0*/  @!PT LDS RZ, [RZ] ;  /* 0x00000000fffff984 */ /* 0x000fe20000000800 */
[----:B------:R-:W-:Y:S01]  /*87c0*/  @!PT LDS RZ, [RZ] ;  /* 0x00000000fffff984 */ /* 0x000fe20000000800 */
[----:B------:R-:W-:Y:S01]  /*87d0*/  @!PT LDS RZ, [RZ] ;  /* 0x00000000fffff984 */ /* 0x000fe20000000800 */
[----:B------:R-:W-:Y:S01]  /*87e0*/  @!PT LDS RZ, [RZ] ;  /* 0x00000000fffff984 */ /* 0x000fe20000000800 */
[----:B------:R5:W-:Y:S06]  /*87f0*/  MEMBAR.ALL.CTA ;  /* 0x0000000000007992 */ /* 0x000bec0000008000 */
[----:B-----5:R-:W5:Y:S01]  /*8800*/  FENCE.VIEW.ASYNC.S ;  /* 0x00000000000073c6 */ /* 0x020f620000000000 */
[----:B------:R-:W-:Y:S02]  /*8810*/  SEL R0, RZ, 0x1, P1 ;  /* 0x00000001ff007807 */ /* 0x000fe40000800000 */
[----:B------:R-:W-:Y:S02]  /*8820*/  SEL R94, R94, RZ, P1 ;  /* 0x000000ff5e5e7207 */ /* 0x000fe40000800000 */
[----:B------:R-:W-:Y:S01]  /*8830*/  LOP3.LUT R93, R93, R0, RZ, 0x3c, !PT ;  /* 0x000000005d5d7212 */ /* 0x000fe200078e3cff */
[----:B-----5:R1:W-:Y:S06]  /*8840*/  SYNCS.ARRIVE.TRANS64.RED.A1T0 RZ, [R2+URZ], RZ ;  /* 0x000000ff02ff79a7 */ /* 0x0203ec00081004ff */
.L_x_147:
[----:B------:R-:W-:Y:S05]  /*8850*/  BSYNC B1 ;  /* 0x0000000000017941 */ /* 0x000fea0003800000 */
.L_x_146:
[----:B------:R-:W-:Y:S04]  /*8860*/  SHF.R.U32.HI R0, RZ, 0x15, R39 ;  /* 0x00000015ff007819 */ /* 0x000fe80000011627 */
[----:B------:R-:W-:Y:S01]  /*8870*/  LOP3.LUT P1, RZ, R0, 0x3, R87, 0x48, !PT ;  /* 0x0000000300ff7812 */ /* 0x000fe20007824857 */
[----:B------:R-:W-:Y:S01]  /*8880*/  @!UPT UIADD3 URZ, UPT, UPT, URZ, URZ, URZ ;  /* 0x000000fffffff290 */ /* 0x000fe2000fffe0ff */
[----:B----4-:R-:W-:Y:S11]  /*8890*/  @P0 BRA `(.L_x_151) ;  /* 0x0000000000080947 */ /* 0x010ff60003800000 */
[----:B------:R-:W4:Y:S02]  /*88a0*/  SYNCS.PHASECHK.TRANS64.TRYWAIT P0, [R104+URZ+0x380], R3 ;  /* 0x00038003680075a7 */ /* 0x000f2400080011ff */
[----:B----4-:R-:W-:Y:S05]  /*88b0*/  @!P0 BRA `(.L_x_152) ;  /* 0x00000034004c8947 */ /* 0x010fea0003800000 */
.L_x_151:
[----:B------:R-:W-:Y:S04]  /*88c0*/  BSSY.RECONVERGENT B6, `(.L_x_153) ;  /* 0x0000012000067945 */ /* 0x000fe80003800200 */
[----:B------:R-:W-:Y:S05]  /*88d0*/  @!P1 BRA `(.L_x_154) ;  /* 0x0000000000409947 */ /* 0x000fea0003800000 */
[----:B------:R-:W5:Y:S01]  /*88e0*/  LDCU.64 UR8, c[0x4][0x70] ;  /* 0x01000e00ff0877ac */ /* 0x000f620008000a00 */
[----:B----4-:R-:W-:Y:S01]  /*88f0*/  MOV R3, 0x0 ;  /* 0x0000000000037802 */ /* 0x010fe20000000f00 */
[----:B------:R-:W-:Y:S02]  /*8900*/  HFMA2 R12, -RZ, RZ, 0, 5.9604644775390625e-08 ;  /* 0x00000001ff0c7431 */ /* 0x000fe400000001ff */
[----:B------:R-:W-:Y:S02]  /*8910*/  IMAD.MOV.U32 R8, RZ, RZ, 0x192 ;  /* 0x00000192ff087424 */ /* 0x000fe400078e00ff */
[----:B------:R-:W-:Y:S01]  /*8920*/  IMAD.MOV.U32 R13, RZ, RZ, RZ ;  /* 0x000000ffff0d7224 */ /* 0x000fe200078e00ff */
[----:B------:R-:W4:Y:S01]  /*8930*/  LDCU.64 UR6, c[0x4][0x78] ;  /* 0x01000f00ff0677ac */ /* 0x000f220008000a00 */
[----:B-1----:R-:W1:Y:S01]  /*8940*/  LDC.64 R2, c[0x4][R3] ;  /* 0x0100000003027b82 */ /* 0x002e620000000a00 */
[----:B------:R-:W2:Y:S01]  /*8950*/  LDCU.64 UR4, c[0x4][0x10] ;  /* 0x01000200ff0477ac */ /* 0x000ea20008000a00 */
[----:B-----5:R-:W-:Y:S01]  /*8960*/  MOV R5, UR9 ;  /* 0x0000000900057c02 */ /* 0x020fe20008000f00 */
[----:B------:R-:W-:Y:S01]  /*8970*/  IMAD.U32 R4, RZ, RZ, UR8 ;  /* 0x00000008ff047e24 */ /* 0x000fe2000f8e00ff */
[----:B----4-:R-:W-:Y:S01]  /*8980*/  MOV R7, UR7 ;  /* 0x0000000700077c02 */ /* 0x010fe20008000f00 */
[----:B------:R-:W-:Y:S01]  /*8990*/  IMAD.U32 R6, RZ, RZ, UR6 ;  /* 0x00000006ff067e24 */ /* 0x000fe2000f8e00ff */
[----:B--2---:R-:W-:Y:S01]  /*89a0*/  MOV R11, UR5 ;  /* 0x00000005000b7c02 */ /* 0x004fe20008000f00 */
[----:B------:R-:W-:Y:S02]  /*89b0*/  IMAD.U32 R10, RZ, RZ, UR4 ;  /* 0x00000004ff0a7e24 */ /* 0x000fe4000f8e00ff */
[----:B------:R-:W-:Y:S07]  /*89c0*/  LEPC R20, `(.L_x_154) ;  /* 0x000000001014794e */ /* 0x000fee0000000000 */
[----:B-1-3--:R-:W-:Y:S05]  /*89d0*/  CALL.ABS.NOINC R2 ;  /* 0x0000000002007343 */ /* 0x00afea0003c00000 */
.L_x_154:
[----:B------:R-:W-:Y:S05]  /*89e0*/  BSYNC.RECONVERGENT B6 ;  /* 0x0000000000067941 */ /* 0x000fea0003800200 */
.L_x_153:
[-C--:B---3--:R-:W-:Y:S01]  /*89f0*/  F2FP.F16.E4M3.UNPACK_B R42, R76.reuse ;  /* 0x0000004cff2a723e */ /* 0x088fe200020006ff */
[----:B------:R-:W-:Y:S05]  /*8a00*/  WARPSYNC.ALL ;  /* 0x0000000000007948 */ /* 0x000fea0003800000 */
[----:B------:R-:W-:Y:S01]  /*8a10*/  R2UR UR4, R39 ;  /* 0x00000000270472ca */ /* 0x000fe200000e0000 */
[--C-:B------:R-:W-:Y:S01]  /*8a20*/  HADD2.F32 R40, -RZ, R42.reuse.H0_H0 ;  /* 0x2000002aff287230 */ /* 0x100fe20000004100 */
[----:B------:R-:W-:Y:S01]  /*8a30*/  F2FP.F16.E4M3.UNPACK_B R44, R76.H1 ;  /* 0x0000004cff2c723e */ /* 0x000fe200030006ff */
[----:B------:R-:W-:Y:S01]  /*8a40*/  HADD2.F32 R43, -RZ, R42.H1_H1 ;  /* 0x3000002aff2b7230 */ /* 0x000fe20000004100 */
[-C--:B------:R-:W-:Y:S01]  /*8a50*/  F2FP.F16.E4M3.UNPACK_B R46, R77.reuse ;  /* 0x0000004dff2e723e */ /* 0x080fe200020006ff */
[----:B------:R-:W-:Y:S01]  /*8a60*/  BSSY.RECONVERGENT B0, `(.L_x_155) ;  /* 0x00000a2000007945 */ /* 0x000fe20003800200 */
[----:B------:R-:W-:Y:S01]  /*8a70*/  F2FP.F16.E4M3.UNPACK_B R48, R77.H1 ;  /* 0x0000004dff30723e */ /* 0x000fe200030006ff */
[--C-:B------:R-:W-:Y:S01]  /*8a80*/  HADD2.F32 R42, -RZ, R44.reuse.H0_H0 ;  /* 0x2000002cff2a7230 */ /* 0x100fe20000004100 */
[-C--:B------:R-:W-:Y:S01]  /*8a90*/  F2FP.F16.E4M3.UNPACK_B R50, R78.reuse ;  /* 0x0000004eff32723e */ /* 0x080fe200020006ff */
[----:B------:R-:W-:Y:S01]  /*8aa0*/  HADD2.F32 R44, -RZ, R44.H1_H1 ;  /* 0x3000002cff2c7230 */ /* 0x000fe20000004100 */
[----:B------:R-:W-:Y:S01]  /*8ab0*/  F2FP.F16.E4M3.UNPACK_B R52, R78.H1 ;  /* 0x0000004eff34723e */ /* 0x000fe200030006ff */
[--C-:B------:R-:W-:Y:S01]  /*8ac0*/  HADD2.F32 R45, -RZ, R46.reuse.H0_H0 ;  /* 0x2000002eff2d7230 */ /* 0x100fe20000004100 */
[-C--:B------:R-:W-:Y:S01]  /*8ad0*/  F2FP.F16.E4M3.UNPACK_B R54, R79.reuse ;  /* 0x0000004fff36723e */ /* 0x080fe200020006ff */
[----:B-1----:R-:W2:Y:S01]  /*8ae0*/  LDTM.x32 R4, tmem[UR4] ;  /* 0x00000004000479ee */ /* 0x002ea200082c0000 */
[----:B------:R-:W-:Y:S01]  /*8af0*/  F2FP.F16.E4M3.UNPACK_B R56, R79.H1 ;  /* 0x0000004fff38723e */ /* 0x000fe200030006ff */
[----:B------:R-:W-:Y:S01]  /*8b00*/  HADD2.F32 R46, -RZ, R46.H1_H1 ;  /* 0x3000002eff2e7230 */ /* 0x000fe20000004100 */
[----:B------:R-:W-:Y:S01]  /*8b10*/  F2FP.F16.E4M3.UNPACK_B R58, R80 ;  /* 0x00000050ff3a723e */ /* 0x000fe200020006ff */
[--C-:B------:R-:W-:Y:S01]  /*8b20*/  HADD2.F32 R49, -RZ, R50.reuse.H0_H0 ;  /* 0x20000032ff317230 */ /* 0x100fe20000004100 */
[----:B------:R-:W-:Y:S01]  /*8b30*/  IADD3 R117, PT, PT, R97, UR44, RZ ;  /* 0x0000002c61757c10 */ /* 0x000fe2000fffe0ff */
[----:B------:R-:W-:Y:S01]  /*8b40*/  HADD2.F32 R50, -RZ, R50.H1_H1 ;  /* 0x30000032ff327230 */ /* 0x000fe20000004100 */
[----:B------:R-:W-:Y:S01]  /*8b50*/  ISETP.NE.AND P6, PT, R105, RZ, PT ;  /* 0x000000ff6900720c */ /* 0x000fe20003fc5270 */
[--C-:B------:R-:W-:Y:S01]  /*8b60*/  HADD2.F32 R53, -RZ, R54.reuse.H0_H0 ;  /* 0x20000036ff357230 */ /* 0x100fe20000004100 */
[----:B------:R-:W-:Y:S01]  /*8b70*/  LOP3.LUT P5, RZ, R73, 0x80, RZ, 0xc0, !PT ;  /* 0x0000008049ff7812 */ /* 0x000fe200078ac0ff */
[----:B------:R-:W-:Y:S01]  /*8b80*/  HADD2.F32 R54, -RZ, R54.H1_H1 ;  /* 0x30000036ff367230 */ /* 0x000fe20000004100 */
[----:B------:R-:W-:Y:S01]  /*8b90*/  F2FP.F16.E4M3.UNPACK_B R62, R81 ;  /* 0x00000051ff3e723e */ /* 0x000fe200020006ff */
[--C-:B------:R-:W-:Y:S01]  /*8ba0*/  HADD2.F32 R57, -RZ, R58.reuse.H0_H0 ;  /* 0x2000003aff397230 */ /* 0x100fe20000004100 */
[----:B------:R-:W-:Y:S01]  /*8bb0*/  F2FP.F16.E4M3.UNPACK_B R66, R82 ;  /* 0x00000052ff42723e */ /* 0x000fe200020006ff */
[----:B------:R-:W-:Y:S01]  /*8bc0*/  HADD2.F32 R58, -RZ, R58.H1_H1 ;  /* 0x3000003aff3a7230 */ /* 0x000fe20000004100 */
[----:B------:R-:W-:Y:S01]  /*8bd0*/  F2FP.F16.E4M3.UNPACK_B R70, R83 ;  /* 0x00000053ff46723e */ /* 0x000fe200020006ff */
[--C-:B------:R-:W-:Y:S01]  /*8be0*/  HADD2.F32 R61, -RZ, R62.reuse.H0_H0 ;  /* 0x2000003eff3d7230 */ /* 0x100fe20000004100 */
[----:B------:R-:W-:Y:S01]  /*8bf0*/  F2FP.F16.E4M3.UNPACK_B R60, R80.H1 ;  /* 0x00000050ff3c723e */ /* 0x000fe200030006ff */
[----:B------:R-:W-:Y:S01]  /*8c00*/  HADD2.F32 R62, -RZ, R62.H1_H1 ;  /* 0x3000003eff3e7230 */ /* 0x000fe20000004100 */
[----:B------:R-:W-:Y:S01]  /*8c10*/  F2FP.F16.E4M3.UNPACK_B R64, R81.H1 ;  /* 0x00000051ff40723e */ /* 0x000fe200030006ff */
[--C-:B------:R-:W-:Y:S01]  /*8c20*/  HADD2.F32 R65, -RZ, R66.reuse.H0_H0 ;  /* 0x20000042ff417230 */ /* 0x100fe20000004100 */
[----:B------:R-:W-:Y:S01]  /*8c30*/  F2FP.F16.E4M3.UNPACK_B R68, R82.H1 ;  /* 0x00000052ff44723e */ /* 0x000fe200030006ff */
[----:B------:R-:W-:Y:S01]  /*8c40*/  HADD2.F32 R66, -RZ, R66.H1_H1 ;  /* 0x30000042ff427230 */ /* 0x000fe20000004100 */
[----:B------:R-:W-:Y:S01]  /*8c50*/  F2FP.F16.E4M3.UNPACK_B R72, R83.H1 ;  /* 0x00000053ff48723e */ /* 0x000fe200030006ff */
[C---:B--2---:R-:W-:Y:S01]  /*8c60*/  FMUL R0, R38.reuse, R4 ;  /* 0x0000000426007220 */ /* 0x044fe20000400000 */
[C---:B------:R-:W-:Y:S01]  /*8c70*/  FMUL R2, R38.reuse, R5 ;  /* 0x0000000526027220 */ /* 0x040fe20000400000 */
[C---:B------:R-:W-:Y:S01]  /*8c80*/  FMUL R4, R38.reuse, R8 ;  /* 0x0000000826047220 */ /* 0x040fe20000400000 */
[C---:B------:R-:W-:Y:S01]  /*8c90*/  FMUL R5, R38.reuse, R9 ;  /* 0x0000000926057220 */ /* 0x040fe20000400000 */
[C---:B------:R-:W-:Y:S01]  /*8ca0*/  FFMA R0, R41.reuse, R40, R0 ;  /* 0x0000002829007223 */ /* 0x040fe20000000000 */
[----:B------:R-:W-:Y:S01]  /*8cb0*/  FFMA R2, R41, R43, R2 ;  /* 0x0000002b29027223 */ /* 0x000fe20000000002 */
[C---:B------:R-:W-:Y:S01]  /*8cc0*/  FMUL R8, R38.reuse, R12 ;  /* 0x0000000c26087220 */ /* 0x040fe20000400000 */
        /* <DEDUP_REMOVED lines=9> */
[--C-:B------:R-:W-:Y:S02]  /*8d60*/  HADD2.F32 R69, -RZ, R70.reuse.H0_H0 ;  /* 0x20000046ff457230 */ /* 0x100fe40000004100 */
[C---:B------:R-:W-:Y:S01]  /*8d70*/  FMUL R28, R38.reuse, R32 ;  /* 0x00000020261c7220 */ /* 0x040fe20000400000 */
[----:B------:R-:W-:Y:S02]  /*8d80*/  HADD2.F32 R70, -RZ, R70.H1_H1 ;  /* 0x30000046ff467230 */ /* 0x000fe40000004100 */
[C---:B------:R-:W-:Y:S01]  /*8d90*/  FMUL R29, R38.reuse, R33 ;  /* 0x00000021261d7220 */ /* 0x040fe20000400000 */
[C---:B----4-:R-:W-:Y:S01]  /*8da0*/  FMUL R3, R38.reuse, R6 ;  /* 0x0000000626037220 */ /* 0x050fe20000400000 */
[C---:B------:R-:W-:Y:S01]  /*8db0*/  FMUL R7, R38.reuse, R7 ;  /* 0x0000000726077220 */ /* 0x040fe20000400000 */
[--C-:B------:R-:W-:Y:S02]  /*8dc0*/  HADD2.F32 R47, -RZ, R48.reuse.H0_H0 ;  /* 0x20000030ff2f7230 */ /* 0x100fe40000004100 */
[C---:B------:R-:W-:Y:S01]  /*8dd0*/  FMUL R6, R38.reuse, R10 ;  /* 0x0000000a26067220 */ /* 0x040fe20000400000 */
[----:B------:R-:W-:Y:S01]  /*8de0*/  ISETP.NE.AND P0, PT, R99, RZ, PT ;  /* 0x000000ff6300720c */ /* 0x000fe20003f05270 */
[C---:B------:R-:W-:Y:S01]  /*8df0*/  FFMA R3, R41.reuse, R42, R3 ;  /* 0x0000002a29037223 */ /* 0x040fe20000000003 */
[----:B------:R-:W-:Y:S02]  /*8e00*/  HADD2.F32 R48, -RZ, R48.H1_H1 ;  /* 0x30000030ff307230 */ /* 0x000fe40000004100 */
[C---:B------:R-:W-:Y:S01]  /*8e10*/  FFMA R7, R41.reuse, R44, R7 ;  /* 0x0000002c29077223 */ /* 0x040fe20000000007 */
[C---:B------:R-:W-:Y:S01]  /*8e20*/  FMUL R11, R38.reuse, R11 ;  /* 0x0000000b260b7220 */ /* 0x040fe20000400000 */
[C---:B------:R-:W-:Y:S01]  /*8e30*/  FFMA R4, R41.reuse, R45, R4 ;  /* 0x0000002d29047223 */ /* 0x040fe20000000004 */
[----:B------:R-:W-:Y:S01]  /*8e40*/  FFMA R5, R41, R46, R5 ;  /* 0x0000002e29057223 */ /* 0x000fe20000000005 */
[--C-:B------:R-:W-:Y:S01]  /*8e50*/  HADD2.F32 R51, -RZ, R52.reuse.H0_H0 ;  /* 0x20000034ff337230 */ /* 0x100fe20000004100 */
[----:B------:R-:W-:Y:S01]  /*8e60*/  F2FP.SATFINITE.E4M3.F32.PACK_AB_MERGE_C R105, R7, R3, RZ ;  /* 0x000000030769723e */ /* 0x000fe200048070ff */
[C---:B------:R-:W-:Y:S01]  /*8e70*/  FFMA R6, R41.reuse, R47, R6 ;  /* 0x0000002f29067223 */ /* 0x040fe20000000006 */
[----:B------:R-:W-:Y:S02]  /*8e80*/  HADD2.F32 R52, -RZ, R52.H1_H1 ;  /* 0x30000034ff347230 */ /* 0x000fe40000004100 */
[----:B------:R-:W-:Y:S01]  /*8e90*/  FMUL R10, R38, R14 ;  /* 0x0000000e260a7220 */ /* 0x000fe20000400000 */
[----:B------:R-:W-:Y:S01]  /*8ea0*/  F2FP.SATFINITE.E4M3.F32.PACK_AB_MERGE_C R108, R2, R0, R105 ;  /* 0x00000000026c723e */ /* 0x000fe20004807069 */
[C---:B------:R-:W-:Y:S01]  /*8eb0*/  FFMA R11, R41.reuse, R48, R11 ;  /* 0x00000030290b7223 */ /* 0x040fe2000000000b */
[----:B------:R-:W-:Y:S01]  /*8ec0*/  MOV R105, 0x10 ;  /* 0x0000001000697802 */ /* 0x000fe20000000f00 */
[C---:B------:R-:W-:Y:S01]  /*8ed0*/  FMUL R15, R38.reuse, R15 ;  /* 0x0000000f260f7220 */ /* 0x040fe20000400000 */
[C---:B------:R-:W-:Y:S01]  /*8ee0*/  FFMA R8, R41.reuse, R49, R8 ;  /* 0x0000003129087223 */ /* 0x040fe20000000008 */
[----:B------:R-:W-:Y:S01]  /*8ef0*/  FFMA R9, R41, R50, R9 ;  /* 0x0000003229097223 */ /* 0x000fe20000000009 */
[----:B------:R-:W-:Y:S01]  /*8f00*/  F2FP.SATFINITE.E4M3.F32.PACK_AB_MERGE_C R109, R11, R6, RZ ;  /* 0x000000060b6d723e */ /* 0x000fe200048070ff */
[--C-:B------:R-:W-:Y:S01]  /*8f10*/  HADD2.F32 R55, -RZ, R56.reuse.H0_H0 ;  /* 0x20000038ff377230 */ /* 0x100fe20000004100 */
[----:B------:R-:W-:Y:S01]  /*8f20*/  SEL R116, R105, 0xfffffff0, !P5 ;  /* 0xfffffff069747807 */ /* 0x000fe20006800000 */
[----:B------:R-:W-:Y:S01]  /*8f30*/  FFMA R10, R41, R51, R10 ;  /* 0x00000033290a7223 */ /* 0x000fe2000000000a */
[----:B------:R-:W-:Y:S01]  /*8f40*/  F2FP.SATFINITE.E4M3.F32.PACK_AB_MERGE_C R109, R5, R4, R109 ;  /* 0x00000004056d723e */ /* 0x000fe2000480706d */
[----:B------:R-:W-:Y:S01]  /*8f50*/  FFMA R15, R41, R52, R15 ;  /* 0x00000034290f7223 */ /* 0x000fe2000000000f */
[----:B------:R-:W-:Y:S01]  /*8f60*/  IADD3 R105, PT, PT, R117, R116, RZ ;  /* 0x0000007475697210 */ /* 0x000fe20007ffe0ff */
[C---:B------:R-:W-:Y:S01]  /*8f70*/  FFMA R12, R41.reuse, R53, R12 ;  /* 0x00000035290c7223 */ /* 0x040fe2000000000c */
[----:B------:R-:W-:Y:S01]  /*8f80*/  FFMA R13, R41, R54, R13 ;  /* 0x00000036290d7223 */ /* 0x000fe2000000000d */
[----:B------:R-:W-:Y:S01]  /*8f90*/  HADD2.F32 R56, -RZ, R56.H1_H1 ;  /* 0x30000038ff387230 */ /* 0x000fe20000004100 */
[----:B------:R-:W-:Y:S01]  /*8fa0*/  F2FP.SATFINITE.E4M3.F32.PACK_AB_MERGE_C R110, R15, R10, RZ ;  /* 0x0000000a0f6e723e */ /* 0x000fe200048070ff */
[C---:B------:R-:W-:Y:S01]  /*8fb0*/  FMUL R14, R38.reuse, R18 ;  /* 0x00000012260e7220 */ /* 0x040fe20000400000 */
[C---:B------:R-:W-:Y:S01]  /*8fc0*/  FMUL R19, R38.reuse, R19 ;  /* 0x0000001326137220 */ /* 0x040fe20000400000 */
[--C-:B------:R-:W-:Y:S02]  /*8fd0*/  HADD2.F32 R59, -RZ, R60.reuse.H0_H0 ;  /* 0x2000003cff3b7230 */ /* 0x100fe40000004100 */
[C---:B------:R-:W-:Y:S01]  /*8fe0*/  FMUL R18, R38.reuse, R22 ;  /* 0x0000001626127220 */ /* 0x040fe20000400000 */
[C---:B------:R-:W-:Y:S01]  /*8ff0*/  FFMA R14, R41.reuse, R55, R14 ;  /* 0x00000037290e7223 */ /* 0x040fe2000000000e */
[----:B------:R-:W-:Y:S02]  /*9000*/  HADD2.F32 R60, -RZ, R60.H1_H1 ;  /* 0x3000003cff3c7230 */ /* 0x000fe40000004100 */
[C---:B------:R-:W-:Y:S01]  /*9010*/  FFMA R19, R41.reuse, R56, R19 ;  /* 0x0000003829137223 */ /* 0x040fe20000000013 */
[C---:B------:R-:W-:Y:S01]  /*9020*/  FMUL R23, R38.reuse, R23 ;  /* 0x0000001726177220 */ /* 0x040fe20000400000 */
[C---:B------:R-:W-:Y:S01]  /*9030*/  FFMA R16, R41.reuse, R57, R16 ;  /* 0x0000003929107223 */ /* 0x040fe20000000010 */
[C---:B------:R-:W-:Y:S01]  /*9040*/  FFMA R17, R41.reuse, R58, R17 ;  /* 0x0000003a29117223 */ /* 0x040fe20000000011 */
[--C-:B------:R-:W-:Y:S02]  /*9050*/  HADD2.F32 R63, -RZ, R64.reuse.H0_H0 ;  /* 0x20000040ff3f7230 */ /* 0x100fe40000004100 */
[C---:B------:R-:W-:Y:S01]  /*9060*/  FFMA R18, R41.reuse, R59, R18 ;  /* 0x0000003b29127223 */ /* 0x040fe20000000012 */
[----:B------:R-:W-:Y:S02]  /*9070*/  HADD2.F32 R64, -RZ, R64.H1_H1 ;  /* 0x30000040ff407230 */ /* 0x000fe40000004100 */
[C---:B------:R-:W-:Y:S01]  /*9080*/  FMUL R22, R38.reuse, R26 ;  /* 0x0000001a26167220 */ /* 0x040fe20000400000 */
        /* <DEDUP_REMOVED lines=16> */
[----:B------:R-:W-:Y:S01]  /*9190*/  FFMA R31, R41, R68, R31 ;  /* 0x00000044291f7223 */ /* 0x000fe2000000001f */
[----:B------:R-:W-:Y:S01]  /*91a0*/  FMUL R35, R38, R35 ;  /* 0x0000002326237220 */ /* 0x000fe20000400000 */
[----:B------:R-:W-:Y:S01]  /*91b0*/  F2FP.SATFINITE.E4M3.F32.PACK_AB_MERGE_C R111, R19, R14, RZ ;  /* 0x0000000e136f723e */ /* 0x000fe200048070ff */
[C---:B------:R-:W-:Y:S01]  /*91c0*/  FFMA R28, R41.reuse, R69, R28 ;  /* 0x00000045291c7223 */ /* 0x040fe2000000001c */
[C---:B------:R-:W-:Y:S01]  /*91d0*/  FFMA R29, R41.reuse, R70, R29 ;  /* 0x00000046291d7223 */ /* 0x040fe2000000001d */
[C---:B------:R-:W-:Y:S01]  /*91e0*/  FFMA R30, R41.reuse, R71, R30 ;  /* 0x00000047291e7223 */ /* 0x040fe2000000001e */
[----:B------:R-:W-:Y:S01]  /*91f0*/  FFMA R35, R41, R72, R35 ;  /* 0x0000004829237223 */ /* 0x000fe20000000023 */
[----:B------:R-:W-:Y:S02]  /*9200*/  F2FP.SATFINITE.E4M3.F32.PACK_AB_MERGE_C R110, R9, R8, R110 ;  /* 0x00000008096e723e */ /* 0x000fe4000480706e */
[----:B------:R-:W-:Y:S02]  /*9210*/  F2FP.SATFINITE.E4M3.F32.PACK_AB_MERGE_C R111, R13, R12, R111 ;  /* 0x0000000c0d6f723e */ /* 0x000fe4000480706f */
[----:B------:R-:W-:Y:S02]  /*9220*/  F2FP.SATFINITE.E4M3.F32.PACK_AB_MERGE_C R112, R23, R18, RZ ;  /* 0x000000121770723e */ /* 0x000fe400048070ff */
[----:B------:R-:W-:Y:S01]  /*9230*/  F2FP.SATFINITE.E4M3.F32.PACK_AB_MERGE_C R113, R27, R22, RZ ;  /* 0x000000161b71723e */ /* 0x000fe200048070ff */
[----:B------:R1:W-:Y:S01]  /*9240*/  STS.128 [R97+UR44+0x2400], R108 ;  /* 0x0024006c61007988 */ /* 0x0003e20008000c2c */
[----:B------:R-:W-:Y:S02]  /*9250*/  F2FP.SATFINITE.E4M3.F32.PACK_AB_MERGE_C R114, R31, R26, RZ ;  /* 0x0000001a1f72723e */ /* 0x000fe400048070ff */
[----:B------:R-:W-:Y:S02]  /*9260*/  F2FP.SATFINITE.E4M3.F32.PACK_AB_MERGE_C R118, R35, R30, RZ ;  /* 0x0000001e2376723e */ /* 0x000fe400048070ff */
[----:B------:R-:W-:Y:S02]  /*9270*/  F2FP.SATFINITE.E4M3.F32.PACK_AB_MERGE_C R112, R17, R16, R112 ;  /* 0x000000101170723e */ /* 0x000fe40004807070 */
[----:B------:R-:W-:Y:S02]  /*9280*/  F2FP.SATFINITE.E4M3.F32.PACK_AB_MERGE_C R113, R21, R20, R113 ;  /* 0x000000141571723e */ /* 0x000fe40004807071 */
[----:B------:R-:W-:Y:S02]  /*9290*/  F2FP.SATFINITE.E4M3.F32.PACK_AB_MERGE_C R114, R25, R24, R114 ;  /* 0x000000181972723e */ /* 0x000fe40004807072 */
[----:B------:R-:W-:Y:S02]  /*92a0*/  F2FP.SATFINITE.E4M3.F32.PACK_AB_MERGE_C R115, R29, R28, R118 ;  /* 0x0000001c1d73723e */ /* 0x000fe40004807076 */
[----:B------:R-:W-:Y:S02]  /*92b0*/  LEA R117, R94, UR44, 0x3 ;  /* 0x0000002c5e757c11 */ /* 0x000fe4000f8e18ff */
[----:B------:R-:W-:Y:S01]  /*92c0*/  @P6 SHF.L.U32 R118, R93, 0x1f, RZ ;  /* 0x0000001f5d766819 */ /* 0x000fe200000006ff */
[----:B------:R1:W-:Y:S01]  /*92d0*/  STS.128 [R105+0x2400], R112 ;  /* 0x0024007069007388 */ /* 0x0003e20000000c00 */
[----:B------:R-:W-:Y:S01]  /*92e0*/  @!PT LDS RZ, [RZ] ;  /* 0x00000000fffff984 */ /* 0x000fe20000000800 */
[----:B------:R-:W-:Y:S01]  /*92f0*/  @!PT LDS RZ, [RZ] ;  /* 0x00000000fffff984 */ /* 0x000fe20000000800 */
[----:B------:R-:W-:Y:S01]  /*9300*/  @!PT LDS RZ, [RZ] ;  /* 0x00000000fffff984 */ /* 0x000fe20000000800 */
[----:B------:R-:W-:Y:S01]  /*9310*/  @!PT LDS RZ, [RZ] ;  /* 0x00000000fffff984 */ /* 0x000fe20000000800 */
[----:B------:R2:W-:Y:S07]  /*9320*/  MEMBAR.ALL.CTA ;  /* 0x0000000000007992 */ /* 0x0005ee0000008000 */
[----:B--2---:R-:W2:Y:S02]  /*9330*/  FENCE.VIEW.ASYNC.S ;  /* 0x00000000000073c6 */ /* 0x004ea40000000000 */
[----:B--2---:R-:W-:Y:S06]  /*9340*/  BAR.SYNC.DEFER_BLOCKING 0x1, 0x80 ;  /* 0x0042000000007b1d */ /* 0x004fec0000010000 */
[----:B------:R-:W-:Y:S05]  /*9350*/  @P0 BRA `(.L_x_156) ;  /* 0x0000000000480947 */ /* 0x000fea0003800000 */
[----:B------:R-:W2:Y:S01]  /*9360*/  LDCU.64 UR14, c[0x0][0x348] ;  /* 0x00006900ff0e77ac */ /* 0x000ea20008000a00 */
[----:B------:R-:W-:Y:S02]  /*9370*/  R2UR UR10, R103 ;  /* 0x00000000670a72ca */ /* 0x000fe400000e0000 */
[----:B------:R-:W-:Y:S01]  /*9380*/  R2UR UR11, R101 ;  /* 0x00000000650b72ca */ /* 0x000fe200000e0000 */
[----:B------:R-:W-:Y:S01]  /*9390*/  UIADD3 UR4, UPT, UPT, UR44, 0x2400, URZ ;  /* 0x000024002c047890 */ /* 0x000fe2000fffe0ff */
[----:B------:R-:W-:Y:S01]  /*93a0*/  R2UR UR12, R102 ;  /* 0x00000000660c72ca */ /* 0x000fe200000e0000 */
[----:B------:R-:W-:Y:S01]  /*93b0*/  UMOV UR9, UR45 ;  /* 0x0000002d00097c82 */ /* 0x000fe20008000000 */
[----:B------:R-:W-:Y:S02]  /*93c0*/  UIADD3 UR6, UPT, UPT, UR44, 0x2c00, URZ ;  /* 0x00002c002c067890 */ /* 0x000fe4000fffe0ff */
[----:B------:R-:W-:Y:S01]  /*93d0*/  UIADD3 UR7, UPT, UPT, UR45, 0x40, URZ ;  /* 0x000000402d077890 */ /* 0x000fe2000fffe0ff */
[----:B------:R-:W-:Y:S05]  /*93e0*/  IMAD.U32 R98, RZ, RZ, UR4 ;  /* 0x00000004ff627e24 */ /* 0x000fea000f8e00ff */
[----:B------:R-:W-:Y:S01]  /*93f0*/  R2UR UR8, R98 ;  /* 0x00000000620872ca */ /* 0x000fe200000e0000 */
[----:B--2---:R-:W-:Y:S04]  /*9400*/  UIADD3 UR4, UP0, UPT, UR14, 0x680, URZ ;  /* 0x000006800e047890 */ /* 0x004fe8000ff1e0ff */
[----:B------:R-:W-:Y:S09]  /*9410*/  UIADD3.X UR5, UPT, UPT, URZ, UR15, URZ, UP0, !UPT ;  /* 0x0000000fff057290 */ /* 0x000ff200087fe4ff */
[----:B------:R2:W-:Y:S02]  /*9420*/  UTMASTG.4D.IM2COL [UR8], [UR4] ;  /* 0x00000008040073b5 */ /* 0x0005e40008058000 */
[----:B--2---:R-:W-:Y:S01]  /*9430*/  UMOV UR8, UR6 ;  /* 0x0000000600087c82 */ /* 0x004fe20008000000 */
[----:B------:R-:W-:Y:S02]  /*9440*/  UMOV UR9, UR7 ;  /* 0x0000000700097c82 */ /* 0x000fe40008000000 */
[----:B------:R2:W-:Y:S01]  /*9450*/  UTMASTG.4D.IM2COL [UR8], [UR4] ;  /* 0x00000008040073b5 */ /* 0x0005e20008058000 */
[----:B------:R0:W-:Y:S01]  /*9460*/  UTMACMDFLUSH ;  /* 0x00000000000079b7 */ /* 0x0001e20000000000 */
[----:B--2---:R-:W-:Y:S04]  /*9470*/  DEPBAR.LE SB0, 0x1 ;  /* 0x000080400000791a */ /* 0x004fe80000000000 */
.L_x_156:
[----:B------:R-:W-:Y:S05]  /*9480*/  BSYNC.RECONVERGENT B0 ;  /* 0x0000000000007941 */ /* 0x000fea0003800200 */
.L_x_155:
[----:B------:R-:W-:Y:S06]  /*9490*/  BAR.SYNC.DEFER_BLOCKING 0x1, 0x80 ;  /* 0x0042000000007b1d */ /* 0x000fec0000010000 */
[----:B------:R-:W2:Y:S01]  /*94a0*/  @P6 SYNCS.PHASECHK.TRANS64.TRYWAIT P0, [R117+URZ+0x340], R118 ;  /* 0x00034076750065a7 */ /* 0x000ea200080011ff */
[----:B------:R-:W-:Y:S01]  /*94b0*/  BSSY B1, `(.L_x_157) ;  /* 0x0000020000017945 */ /* 0x000fe20003800000 */
[----:B--2---:R-:W-:Y:S03]  /*94c0*/  @P6 SEL R106, RZ, 0x1, !P0 ;  /* 0x00000001ff6a6807 */ /* 0x004fe60004000000 */
[----:B------:R-:W-:Y:S05]  /*94d0*/  @!P6 BRA `(.L_x_158) ;  /* 0x000000000074e947 */ /* 0x000fea0003800000 */
[----:B------:R-:W-:Y:S01]  /*94e0*/  ISETP.NE.AND P1, PT, R107, RZ, PT ;  /* 0x000000ff6b00720c */ /* 0x000fe20003f25270 */
[----:B------:R-:W2:Y:S01]  /*94f0*/  S2R R0, SR_CgaCtaId ;  /* 0x0000000000007919 */ /* 0x000ea20000008800 */
[----:B------:R-:W-:Y:S01]  /*9500*/  ISETP.NE.AND P0, PT, R106, RZ, PT ;  /* 0x000000ff6a00720c */ /* 0x000fe20003f05270 */
[----:B------:R-:W-:Y:S10]  /*9510*/  BSSY B0, `(.L_x_159) ;  /* 0x0000008000007945 */ /* 0x000ff40003800000 */
[----:B------:R-:W-:Y:S05]  /*9520*/  @P1 IMAD R2, R94, 0x1000, R97 ;  /* 0x000010005e021824 */ /* 0x000fea00078e0261 */
[----:B------:R-:W-:Y:S05]  /*9530*/  @P1 IADD3 R3, PT, PT, R2, UR44, RZ ;  /* 0x0000002c02031c10 */ /* 0x000fea000fffe0ff */
[----:B------:R-:W-:Y:S01]  /*9540*/  @P1 IMAD.IADD R3, R3, 0x1, R116 ;  /* 0x0000000103031824 */ /* 0x000fe200078e0274 */
[----:B------:R-:W-:Y:S06]  /*9550*/  @P0 BRA `(.L_x_160) ;  /* 0x00000000000c0947 */ /* 0x000fec0003800000 */
[----:B------:R-:W-:Y:S04]  /*9560*/  SHF.L.U32 R4, R93, 0x1f, RZ ;  /* 0x0000001f5d047819 */ /* 0x000fe800000006ff */
[----:B------:R-:W3:Y:S02]  /*9570*/  SYNCS.PHASECHK.TRANS64.TRYWAIT P0, [R117+URZ+0x340], R4 ;  /* 0x00034004750075a7 */ /* 0x000ee400080011ff */
[----:B---3--:R-:W-:Y:S05]  /*9580*/  @!P0 BRA `(.L_x_161) ;  /* 0x00000028002c8947 */ /* 0x008fea0003800000 */
.L_x_160:
[----:B------:R-:W-:Y:S05]  /*9590*/  BSYNC B0 ;  /* 0x0000000000007941 */ /* 0x000fea0003800000 */
.L_x_159:
[----:B------:R-:W-:Y:S01]  /*95a0*/  ISETP.NE.AND P0, PT, R107, RZ, PT ;  /* 0x000000ff6b00720c */ /* 0x000fe20003f05270 */
[----:B---3--:R-:W-:Y:S02]  /*95b0*/  VIADD R117, R117, 0x350 ;  /* 0x0000035075757836 */ /* 0x008fe40000000000 */
[----:B------:R-:W-:Y:S03]  /*95c0*/  VIADD R94, R94, 0x1 ;  /* 0x000000015e5e7836 */ /* 0x000fe60000000000 */
[----:B--2---:R-:W-:Y:S07]  /*95d0*/  PRMT R0, R0, 0x654, R117 ;  /* 0x0000065400007816 */ /* 0x004fee0000000075 */
[----:B------:R2:W3:Y:S04]  /*95e0*/  @P0 LDS.128 R76, [R2+UR44+0x400] ;  /* 0x0004002c024c0984 */ /* 0x0004e80008000c00 */
[----:B------:R2:W4:Y:S01]  /*95f0*/  @P0 LDS.128 R80, [R3+0x400] ;  /* 0x0004000003500984 */ /* 0x0005220000000c00 */
[C---:B------:R-:W-:Y:S01]  /*9600*/  ISETP.NE.AND P0, PT, R94.reuse, 0x2, PT ;  /* 0x000000025e00780c */ /* 0x040fe20003f05270 */
[----:B------:R-:W-:Y:S01]  /*9610*/  @!PT LDS RZ, [RZ] ;  /* 0x00000000fffff984 */ /* 0x000fe20000000800 */
[----:B------:R-:W-:Y:S01]  /*9620*/  @!PT LDS RZ, [RZ] ;  /* 0x00000000fffff984 */ /* 0x000fe20000000800 */
[----:B------:R-:W-:Y:S01]  /*9630*/  @!PT LDS RZ, [RZ] ;  /* 0x00000000fffff984 */ /* 0x000fe20000000800 */
[----:B------:R-:W-:Y:S01]  /*9640*/  @!PT LDS RZ, [RZ] ;  /* 0x00000000fffff984 */ /* 0x000fe20000000800 */
[----:B------:R5:W-:Y:S06]  /*9650*/  MEMBAR.ALL.CTA ;  /* 0x0000000000007992 */ /* 0x000bec0000008000 */
[----:B-----5:R-:W5:Y:S01]  /*9660*/  FENCE.VIEW.ASYNC.S ;  /* 0x00000000000073c6 */ /* 0x020f620000000000 */
[----:B------:R-:W-:Y:S01]  /*9670*/  SEL R94, R94, RZ, P0 ;  /* 0x000000ff5e5e7207 */ /* 0x000fe20000000000 */
[----:B-----5:R5:W-:Y:S02]  /*9680*/  SYNCS.ARRIVE.TRANS64.RED.A1T0 RZ, [R0+URZ], RZ ;  /* 0x000000ff00ff79a7 */ /* 0x020be400081004ff */
[----:B-----5:R-:W-:Y:S04]  /*9690*/  SEL R0, RZ, 0x1, P0 ;  /* 0x00000001ff007807 */ /* 0x020fe80000000000 */
[----:B--23--:R-:W-:Y:S02]  /*96a0*/  LOP3.LUT R93, R93, R0, RZ, 0x3c, !PT ;  /* 0x000000005d5d7212 */ /* 0x00cfe400078e3cff */
.L_x_158:
[----:B------:R-:W-:Y:S05]  /*96b0*/  BSYNC B1 ;  /* 0x0000000000017941 */ /* 0x000fea0003800000 */
.L_x_157:
[----:B------:R-:W-:Y:S05]  /*96c0*/  VIADD R0, R39, 0x20 ;  /* 0x0000002027007836 */ /* 0x000fea0000000000 */
[----:B------:R-:W-:Y:S04]  /*96d0*/  SHF.R.U32.HI R0, RZ, 0x15, R0 ;  /* 0x00000015ff007819 */ /* 0x000fe80000011600 */
[----:B------:R-:W-:Y:S11]  /*96e0*/  LOP3.LUT P0, RZ, R0, 0x3, R87, 0x48, !PT ;  /* 0x0000000300ff7812 */ /* 0x000ff60007804857 */
[----:B------:R-:W-:Y:S02]  /*96f0*/  @!UPT UIADD3 URZ, UPT, UPT, URZ, URZ, URZ ;  /* 0x000000fffffff290 */ /* 0x000fe4000fffe0ff */
[----:B------:R-:W-:Y:S05]  /*9700*/  @!P0 BRA `(.L_x_162) ;  /* 0x0000000000408947 */ /* 0x000fea0003800000 */
[----:B------:R-:W2:Y:S01]  /*9710*/  LDCU.64 UR8, c[0x4][0x70] ;  /* 0x01000e00ff0877ac */ /* 0x000ea20008000a00 */
[----:B------:R-:W-:Y:S01]  /*9720*/  MOV R3, 0x0 ;  /* 0x0000000000037802 */ /* 0x000fe20000000f00 */
[----:B------:R-:W-:Y:S02]  /*9730*/  HFMA2 R12, -RZ, RZ, 0, 5.9604644775390625e-08 ;  /* 0x00000001ff0c7431 */ /* 0x000fe400000001ff */
[----:B------:R-:W-:Y:S02]  /*9740*/  IMAD.MOV.U32 R8, RZ, RZ, 0x192 ;  /* 0x00000192ff087424 */ /* 0x000fe400078e00ff */
[----:B------:R-:W-:Y:S01]  /*9750*/  IMAD.MOV.U32 R13, RZ, RZ, RZ ;  /* 0x000000ffff0d7224 */ /* 0x000fe200078e00ff */
[----:B------:R-:W3:Y:S01]  /*9760*/  LDCU.64 UR6, c[0x4][0x78] ;  /* 0x01000f00ff0677ac */ /* 0x000ee20008000a00 */
[----:B------:R-:W1:Y:S01]  /*9770*/  LDC.64 R2, c[0x4][R3] ;  /* 0x0100000003027b82 */ /* 0x000e620000000a00 */
[----:B------:R-:W5:Y:S01]  /*9780*/  LDCU.64 UR4, c[0x4][0x10] ;  /* 0x01000200ff0477ac */ /* 0x000f620008000a00 */
[----:B--2---:R-:W-:Y:S01]  /*9790*/  MOV R5, UR9 ;  /* 0x0000000900057c02 */ /* 0x004fe20008000f00 */
[----:B------:R-:W-:Y:S01]  /*97a0*/  IMAD.U32 R4, RZ, RZ, UR8 ;  /* 0x00000008ff047e24 */ /* 0x000fe2000f8e00ff */
[----:B---3--:R-:W-:Y:S01]  /*97b0*/  MOV R7, UR7 ;  /* 0x0000000700077c02 */ /* 0x008fe20008000f00 */
[----:B------:R-:W-:Y:S01]  /*97c0*/  IMAD.U32 R6, RZ, RZ, UR6 ;  /* 0x00000006ff067e24 */ /* 0x000fe2000f8e00ff */
[----:B-----5:R-:W-:Y:S01]  /*97d0*/  MOV R11, UR5 ;  /* 0x00000005000b7c02 */ /* 0x020fe20008000f00 */
[----:B------:R-:W-:Y:S02]  /*97e0*/  IMAD.U32 R10, RZ, RZ, UR4 ;  /* 0x00000004ff0a7e24 */ /* 0x000fe4000f8e00ff */
[----:B------:R-:W-:Y:S07]  /*97f0*/  LEPC R20, `(.L_x_162) ;  /* 0x000000001014794e */ /* 0x000fee0000000000 */
[----:B-1--4-:R-:W-:Y:S05]  /*9800*/  CALL.ABS.NOINC R2 ;  /* 0x0000000002007343 */ /* 0x012fea0003c00000 */
.L_x_162:
[----:B------:R-:W-:Y:S01]  /*9810*/  ISETP.NE.AND P0, PT, R99, RZ, PT ;  /* 0x000000ff6300720c */ /* 0x000fe20003f05270 */
[----:B------:R-:W-:Y:S05]  /*9820*/  WARPSYNC.ALL ;  /* 0x0000000000007948 */ /* 0x000fea0003800000 */
[----:B------:R-:W-:Y:S01]  /*9830*/  R2UR UR4, R39 ;  /* 0x00000000270472ca */ /* 0x000fe200000e0000 */
[----:B------:R-:W-:Y:S01]  /*9840*/  BSSY.RECONVERGENT B0, `(.L_x_163) ;  /* 0x00000a1000007945 */ /* 0x000fe20003800200 */
[-C--:B------:R-:W-:Y:S02]  /*9850*/  F2FP.F16.E4M3.UNPACK_B R42, R76.reuse ;  /* 0x0000004cff2a723e */ /* 0x080fe400020006ff */
[----:B------:R-:W-:Y:S02]  /*9860*/  F2FP.F16.E4M3.UNPACK_B R76, R76.H1 ;  /* 0x0000004cff4c723e */ /* 0x000fe400030006ff */
[-C--:B------:R-:W-:Y:S01]  /*9870*/  F2FP.F16.E4M3.UNPACK_B R46, R77.reuse ;  /* 0x0000004dff2e723e */ /* 0x080fe200020006ff */
[--C-:B------:R-:W-:Y:S01]  /*9880*/  HADD2.F32 R40, -RZ, R42.reuse.H0_H0 ;  /* 0x2000002aff287230 */ /* 0x100fe20000004100 */
[----:B------:R-:W-:Y:S01]  /*9890*/  F2FP.F16.E4M3.UNPACK_B R77, R77.H1 ;  /* 0x0000004dff4d723e */ /* 0x000fe200030006ff */
[----:B------:R-:W-:Y:S01]  /*98a0*/  HADD2.F32 R42, -RZ, R42.H1_H1 ;  /* 0x3000002aff2a7230 */ /* 0x000fe20000004100 */
[-C--:B------:R-:W-:Y:S01]  /*98b0*/  F2FP.F16.E4M3.UNPACK_B R50, R78.reuse ;  /* 0x0000004eff32723e */ /* 0x080fe200020006ff */
[----:B------:R-:W-:Y:S01]  /*98c0*/  HADD2.F32 R43, -RZ, R76.H0_H0 ;  /* 0x2000004cff2b7230 */ /* 0x000fe20000004100 */
[----:B------:R-:W-:Y:S01]  /*98d0*/  F2FP.F16.E4M3.UNPACK_B R78, R78.H1 ;  /* 0x0000004eff4e723e */ /* 0x000fe200030006ff */
[----:B------:R-:W2:Y:S01]  /*98e0*/  LDTM.x32 R4, tmem[UR4+0x20] ;  /* 0x00002004000479ee */ /* 0x000ea200082c0000 */
[----:B------:R-:W-:Y:S01]  /*98f0*/  NOP ;  /* 0x0000000000007918 */ /* 0x000fe20000000000 */
[----:B------:R-:W-:Y:S01]  /*9900*/  IADD3 R104, PT, PT, R104, 0x390, RZ ;  /* 0x0000039068687810 */ /* 0x000fe20007ffe0ff */
[--C-:B------:R-:W-:Y:S01]  /*9910*/  HADD2.F32 R45, -RZ, R46.reuse.H0_H0 ;  /* 0x2000002eff2d7230 */ /* 0x100fe20000004100 */
[----:B------:R-:W-:Y:S01]  /*9920*/  F2FP.F16.E4M3.UNPACK_B R54, R79 ;  /* 0x0000004fff36723e */ /* 0x000fe200020006ff */
[----:B------:R-:W-:Y:S01]  /*9930*/  HADD2.F32 R46, -RZ, R46.H1_H1 ;  /* 0x3000002eff2e7230 */ /* 0x000fe20000004100 */
[----:B------:R-:W-:Y:S01]  /*9940*/  LOP3.LUT R104, R104, 0xfefffff8, RZ, 0xc0, !PT ;  /* 0xfefffff868687812 */ /* 0x000fe200078ec0ff */
[--C-:B------:R-:W-:Y:S01]  /*9950*/  HADD2.F32 R49, -RZ, R50.reuse.H0_H0 ;  /* 0x20000032ff317230 */ /* 0x100fe20000004100 */
[----:B----4-:R-:W-:Y:S01]  /*9960*/  F2FP.F16.E4M3.UNPACK_B R58, R80 ;  /* 0x00000050ff3a723e */ /* 0x010fe200020006ff */
[----:B------:R-:W-:Y:S01]  /*9970*/  HADD2.F32 R50, -RZ, R50.H1_H1 ;  /* 0x30000032ff327230 */ /* 0x000fe20000004100 */
[----:B--2---:R2:W-:Y:S01]  /*9980*/  SYNCS.ARRIVE.TRANS64.RED.A1T0 RZ, [R104+URZ], RZ ;  /* 0x000000ff68ff79a7 */ /* 0x0045e200081004ff */
[--C-:B------:R-:W-:Y:S01]  /*9990*/  HADD2.F32 R53, -RZ, R54.reuse.H0_H0 ;  /* 0x20000036ff357230 */ /* 0x100fe20000004100 */
[----:B------:R-:W-:Y:S01]  /*99a0*/  F2FP.F16.E4M3.UNPACK_B R62, R81 ;  /* 0x00000051ff3e723e */ /* 0x000fe200020006ff */
[----:B------:R-:W-:Y:S01]  /*99b0*/  HADD2.F32 R54, -RZ, R54.H1_H1 ;  /* 0x30000036ff367230 */ /* 0x000fe20000004100 */
[----:B------:R-:W-:Y:S01]  /*99c0*/  F2FP.F16.E4M3.UNPACK_B R66, R82 ;  /* 0x00000052ff42723e */ /* 0x000fe200020006ff */
[--C-:B------:R-:W-:Y:S01]  /*99d0*/  HADD2.F32 R57, -RZ, R58.reuse.H0_H0 ;  /* 0x2000003aff397230 */ /* 0x100fe20000004100 */
[----:B------:R-:W-:Y:S01]  /*99e0*/  F2FP.F16.E4M3.UNPACK_B R70, R83 ;  /* 0x00000053ff46723e */ /* 0x000fe200020006ff */
[----:B------:R-:W-:Y:S01]  /*99f0*/  HADD2.F32 R58, -RZ, R58.H1_H1 ;  /* 0x3000003aff3a7230 */ /* 0x000fe20000004100 */
[----:B------:R-:W-:Y:S01]  /*9a00*/  F2FP.F16.E4M3.UNPACK_B R79, R79.H1 ;  /* 0x0000004fff4f723e */ /* 0x000fe200030006ff */
[--C-:B------:R-:W-:Y:S01]  /*9a10*/  HADD2.F32 R61, -RZ, R62.reuse.H0_H0 ;  /* 0x2000003eff3d7230 */ /* 0x100fe20000004100 */
[----:B------:R-:W-:Y:S01]  /*9a20*/  F2FP.F16.E4M3.UNPACK_B R80, R80.H1 ;  /* 0x00000050ff50723e */ /* 0x000fe200030006ff */
[----:B------:R-:W-:Y:S01]  /*9a30*/  HADD2.F32 R63, -RZ, R62.H1_H1 ;  /* 0x3000003eff3f7230 */ /* 0x000fe20000004100 */
[----:B------:R-:W-:Y:S01]  /*9a40*/  F2FP.F16.E4M3.UNPACK_B R81, R81.H1 ;  /* 0x00000051ff51723e */ /* 0x000fe200030006ff */
[--C-:B------:R-:W-:Y:S02]  /*9a50*/  HADD2.F32 R65, -RZ, R66.reuse.H0_H0 ;  /* 0x20000042ff417230 */ /* 0x100fe40000004100 */
[C---:B------:R-:W-:Y:S01]  /*9a60*/  FMUL R4, R38.reuse, R4 ;  /* 0x0000000426047220 */ /* 0x040fe20000400000 */
[C---:B------:R-:W-:Y:S01]  /*9a70*/  FMUL R5, R38.reuse, R5 ;  /* 0x0000000526057220 */ /* 0x040fe20000400000 */
[C---:B------:R-:W-:Y:S01]  /*9a80*/  FMUL R8, R38.reuse, R8 ;  /* 0x0000000826087220 */ /* 0x040fe20000400000 */
[C---:B------:R-:W-:Y:S01]  /*9a90*/  FMUL R9, R38.reuse, R9 ;  /* 0x0000000926097220 */ /* 0x040fe20000400000 */
[C---:B------:R-:W-:Y:S01]  /*9aa0*/  FFMA R4, R41.reuse, R40, R4 ;  /* 0x0000002829047223 */ /* 0x040fe20000000004 */
[C---:B------:R-:W-:Y:S01]  /*9ab0*/  FFMA R5, R41.reuse, R42, R5 ;  /* 0x0000002a29057223 */ /* 0x040fe20000000005 */
        /* <DEDUP_REMOVED lines=8> */
[----:B------:R-:W-:Y:S02]  /*9b40*/  HADD2.F32 R66, -RZ, R66.H1_H1 ;  /* 0x30000042ff427230 */ /* 0x000fe40000004100 */
[C---:B------:R-:W-:Y:S01]  /*9b50*/  FMUL R24, R38.reuse, R28 ;  /* 0x0000001c26187220 */ /* 0x040fe20000400000 */
[C---:B------:R-:W-:Y:S01]  /*9b60*/  FMUL R25, R38.reuse, R29 ;  /* 0x0000001d26197220 */ /* 0x040fe20000400000 */
[--C-:B------:R-:W-:Y:S02]  /*9b70*/  HADD2.F32 R69, -RZ, R70.reuse.H0_H0 ;  /* 0x20000046ff457230 */ /* 0x100fe40000004100 */
[C---:B------:R-:W-:Y:S01]  /*9b80*/  FMUL R28, R38.reuse, R32 ;  /* 0x00000020261c7220 */ /* 0x040fe20000400000 */
[----:B------:R-:W-:Y:S02]  /*9b90*/  HADD2.F32 R70, -RZ, R70.H1_H1 ;  /* 0x30000046ff467230 */ /* 0x000fe40000004100 */
[C---:B------:R-:W-:Y:S01]  /*9ba0*/  FMUL R29, R38.reuse, R33 ;  /* 0x00000021261d7220 */ /* 0x040fe20000400000 */
[----:B------:R-:W-:Y:S02]  /*9bb0*/  HADD2.F32 R44, -RZ, R76.H1_H1 ;  /* 0x3000004cff2c7230 */ /* 0x000fe40000004100 */
[C---:B------:R-:W-:Y:S01]  /*9bc0*/  FMUL R6, R38.reuse, R6 ;  /* 0x0000000626067220 */ /* 0x040fe20000400000 */
[C---:B------:R-:W-:Y:S01]  /*9bd0*/  FMUL R7, R38.reuse, R7 ;  /* 0x0000000726077220 */ /* 0x040fe20000400000 */
[--C-:B------:R-:W-:Y:S02]  /*9be0*/  HADD2.F32 R47, -RZ, R77.reuse.H0_H0 ;  /* 0x2000004dff2f7230 */ /* 0x100fe40000004100 */
[C---:B------:R-:W-:Y:S01]  /*9bf0*/  FMUL R10, R38.reuse, R10 ;  /* 0x0000000a260a7220 */ /* 0x040fe20000400000 */
[C---:B------:R-:W-:Y:S01]  /*9c00*/  FFMA R6, R41.reuse, R43, R6 ;  /* 0x0000002b29067223 */ /* 0x040fe20000000006 */
[----:B------:R-:W-:Y:S02]  /*9c10*/  HADD2.F32 R48, -RZ, R77.H1_H1 ;  /* 0x3000004dff307230 */ /* 0x000fe40000004100 */
[C---:B------:R-:W-:Y:S01]  /*9c20*/  FFMA R7, R41.reuse, R44, R7 ;  /* 0x0000002c29077223 */ /* 0x040fe20000000007 */
[C---:B------:R-:W-:Y:S01]  /*9c30*/  FFMA R8, R41.reuse, R45, R8 ;  /* 0x0000002d29087223 */ /* 0x040fe20000000008 */
[C---:B------:R-:W-:Y:S01]  /*9c40*/  FFMA R9, R41.reuse, R46, R9 ;  /* 0x0000002e29097223 */ /* 0x040fe20000000009 */
[----:B------:R-:W-:Y:S01]  /*9c50*/  FFMA R10, R41, R47, R10 ;  /* 0x0000002f290a7223 */ /* 0x000fe2000000000a */
[C---:B------:R-:W-:Y:S01]  /*9c60*/  FMUL R11, R38.reuse, R11 ;  /* 0x0000000b260b7220 */ /* 0x040fe20000400000 */
[----:B------:R-:W-:Y:S01]  /*9c70*/  F2FP.F16.E4M3.UNPACK_B R82, R82.H1 ;  /* 0x00000052ff52723e */ /* 0x000fe200030006ff */
[--C-:B------:R-:W-:Y:S01]  /*9c80*/  HADD2.F32 R51, -RZ, R78.reuse.H0_H0 ;  /* 0x2000004eff337230 */ /* 0x100fe20000004100 */
[----:B-1----:R-:W-:Y:S01]  /*9c90*/  F2FP.SATFINITE.E4M3.F32.PACK_AB_MERGE_C R108, R7, R6, RZ ;  /* 0x00000006076c723e */ /* 0x002fe200048070ff */
[C---:B------:R-:W-:Y:S01]  /*9ca0*/  FFMA R11, R41.reuse, R48, R11 ;  /* 0x00000030290b7223 */ /* 0x040fe2000000000b */
[C---:B------:R-:W-:Y:S01]  /*9cb0*/  FFMA R12, R41.reuse, R49, R12 ;  /* 0x00000031290c7223 */ /* 0x040fe2000000000c */
[----:B------:R-:W-:Y:S01]  /*9cc0*/  FFMA R13, R41, R50, R13 ;  /* 0x00000032290d7223 */ /* 0x000fe2000000000d */
[----:B------:R-:W-:Y:S01]  /*9cd0*/  F2FP.SATFINITE.E4M3.F32.PACK_AB_MERGE_C R108, R5, R4, R108 ;  /* 0x00000004056c723e */ /* 0x000fe2000480706c */
[----:B------:R-:W-:Y:S01]  /*9ce0*/  HADD2.F32 R52, -RZ, R78.H1_H1 ;  /* 0x3000004eff347230 */ /* 0x000fe20000004100 */
[----:B------:R-:W-:Y:S01]  /*9cf0*/  F2FP.SATFINITE.E4M3.F32.PACK_AB_MERGE_C R109, R11, R10, RZ ;  /* 0x0000000a0b6d723e */ /* 0x000fe200048070ff */
[C---:B------:R-:W-:Y:S01]  /*9d00*/  FMUL R14, R38.reuse, R14 ;  /* 0x0000000e260e7220 */ /* 0x040fe20000400000 */
[C---:B------:R-:W-:Y:S01]  /*9d10*/  FMUL R15, R38.reuse, R15 ;  /* 0x0000000f260f7220 */ /* 0x040fe20000400000 */
[--C-:B------:R-:W-:Y:S01]  /*9d20*/  HADD2.F32 R55, -RZ, R79.reuse.H0_H0 ;  /* 0x2000004fff377230 */ /* 0x100fe20000004100 */
[----:B------:R-:W-:Y:S01]  /*9d30*/  F2FP.SATFINITE.E4M3.F32.PACK_AB_MERGE_C R109, R9, R8, R109 ;  /* 0x00000008096d723e */ /* 0x000fe2000480706d */
[C---:B------:R-:W-:Y:S01]  /*9d40*/  FFMA R14, R41.reuse, R51, R14 ;  /* 0x00000033290e7223 */ /* 0x040fe2000000000e */
[C---:B------:R-:W-:Y:S01]  /*9d50*/  FFMA R15, R41.reuse, R52, R15 ;  /* 0x00000034290f7223 */ /* 0x040fe2000000000f */
[C---:B------:R-:W-:Y:S01]  /*9d60*/  FFMA R16, R41.reuse, R53, R16 ;  /* 0x0000003529107223 */ /* 0x040fe20000000010 */
[C---:B------:R-:W-:Y:S01]  /*9d70*/  FFMA R17, R41.reuse, R54, R17 ;  /* 0x0000003629117223 */ /* 0x040fe20000000011 */
        /* <DEDUP_REMOVED lines=18> */
[----:B------:R-:W-:Y:S01]  /*9ea0*/  F2FP.F16.E4M3.UNPACK_B R83, R83.H1 ;  /* 0x00000053ff53723e */ /* 0x000fe200030006ff */
        /* <DEDUP_REMOVED lines=16> */
[----:B------:R-:W-:Y:S01]  /*9fb0*/  FFMA R28, R41, R69, R28 ;  /* 0x00000045291c7223 */ /* 0x000fe2000000001c */
[----:B------:R-:W-:Y:S01]  /*9fc0*/  F2FP.SATFINITE.E4M3.F32.PACK_AB_MERGE_C R111, R19, R18, RZ ;  /* 0x00000012136f723e */ /* 0x000fe200048070ff */
        /* <DEDUP_REMOVED lines=14> */
[----:B--2---:R-:W-:Y:S03]  /*a0b0*/  IADD3 R104, PT, PT, R36, 0x1, RZ ;  /* 0x0000000124687810 */ /* 0x004fe60007ffe0ff */
        /* <DEDUP_REMOVED lines=14> */
[----:B------:R-:W-:Y:S02]  /*a1a0*/  UIADD3 UR9, UPT, UPT, UR45, 0x20, URZ ;  /* 0x000000202d097890 */ /* 0x000fe4000fffe0ff */
[----:B------:R-:W-:Y:S02]  /*a1b0*/  UIADD3 UR6, UPT, UPT, UR44, 0x3c00, URZ ;  /* 0x00003c002c067890 */ /* 0x000fe4000fffe0ff */
[----:B------:R-:W-:Y:S02]  /*a1c0*/  UIADD3 UR7, UPT, UPT, UR45, 0x60, URZ ;  /* 0x000000602d077890 */ /* 0x000fe4000fffe0ff */
        /* <DEDUP_REMOVED lines=8> */
.L_x_164:
[----:B------:R-:W-:Y:S05]  /*a250*/  BSYNC.RECONVERGENT B0 ;  /* 0x0000000000007941 */ /* 0x000fea0003800200 */
.L_x_163:
[----:B------:R-:W-:Y:S01]  /*a260*/  R2UR UR5, R90 ;  /* 0x000000005a0572ca */ /* 0x000fe200000e0000 */
[----:B------:R-:W-:Y:S01]  /*a270*/  BAR.SYNC.DEFER_BLOCKING 0x1, 0x80 ;  /* 0x0042000000007b1d */ /* 0x000fe20000010000 */
[----:B------:R-:W-:Y:S01]  /*a280*/  R2UR UR4, R91 ;  /* 0x000000005b0472ca */ /* 0x000fe200000e0000 */
[----:B------:R-:W-:Y:S01]  /*a290*/  UISETP.NE.AND UP0, UPT, UR48, URZ, UPT ;  /* 0x000000ff3000728c */ /* 0x000fe2000bf05270 */
[C---:B------:R-:W-:Y:S02]  /*a2a0*/  ISETP.NE.AND P0, PT, R104.reuse, 0x2, PT ;  /* 0x000000026800780c */ /* 0x040fe40003f05270 */
[----:B------:R-:W-:Y:S02]  /*a2b0*/  LOP3.LUT R95, R95, 0x1, RZ, 0x3c, !PT ;  /* 0x000000015f5f7812 */ /* 0x000fe400078e3cff */
[----:B------:R-:W-:Y:S02]  /*a2c0*/  SEL R3, RZ, 0x1, P0 ;  /* 0x00000001ff037807 */ /* 0x000fe40000000000 */
[----:B------:R-:W-:Y:S02]  /*a2d0*/  SEL R36, R104, RZ, P0 ;  /* 0x000000ff68247207 */ /* 0x000fe40000000000 */
[----:B------:R-:W-:Y:S01]  /*a2e0*/  LOP3.LUT R96, R96, R3, RZ, 0x3c, !PT ;  /* 0x0000000360607212 */ /* 0x000fe200078e3cff */
[----:B------:R-:W-:Y:S02]  /*a2f0*/  UIADD3 UR20, UPT, UPT, UR36, UR5, URZ ;  /* 0x0000000524147290 */ /* 0x000fe4000fffe0ff */
[----:B------:R-:W-:Y:S01]  /*a300*/  UIADD3 UR46, UPT, UPT, UR37, UR4, URZ ;  /* 0x00000004252e7290 */ /* 0x000fe2000fffe0ff */
[----:B------:R-:W-:Y:S01]  /*a310*/  UMOV UR47, UR57 ;  /* 0x00000039002f7c82 */ /* 0x000fe20008000000 */
[----:B------:R-:W-:Y:S10]  /*a320*/  BRA.U UP0, `(.L_x_165) ;  /* 0xffffffd5001c7547 */ /* 0x000ff4000b83ffff */
[----:B------:R-:W-:Y:S05]  /*a330*/  EXIT ;  /* 0x000000000000794d */ /* 0x000fea0003800000 */
.L_x_25:
[----:B------:R-:W-:Y:S07]  /*a340*/  MOV R0, UR17 ;  /* 0x0000001100007c02 */ /* 0x000fee0008000f00 */
.L_x_166:
[----:B-1----:R1:W2:Y:S02]  /*a350*/  SYNCS.PHASECHK.TRANS64.TRYWAIT P0, [R0+URZ+0x1a0], R5 ;  /* 0x0001a005000075a7 */ /* 0x0022a400080011ff */
[----:B--2---:R-:W-:Y:S05]  /*a360*/  @!P0 NANOSLEEP.SYNCS 0x989680 ;  /* 0x009896800000895d */ /* 0x004fea0003900000 */
[----:B------:R-:W2:Y:S02]  /*a370*/  @!P0 SYNCS.PHASECHK.TRANS64 P0, [R0+URZ+0x1a0], R5 ;  /* 0x0001a005000085a7 */ /* 0x000ea400080010ff */
[----:B--2---:R-:W-:Y:S05]  /*a380*/  @!P0 BRA `(.L_x_166) ;  /* 0xfffffffc00f08947 */ /* 0x004fea000383ffff */
[----:B------:R-:W-:Y:S05]  /*a390*/  BRA `(.L_x_24) ;  /* 0xffffff7c00347947 */ /* 0x000fea000383ffff */
.L_x_32:
[----:B------:R-:W-:Y:S07]  /*a3a0*/  MOV R0, UR17 ;  /* 0x0000001100007c02 */ /* 0x000fee0008000f00 */
.L_x_167:
[----:B-1----:R1:W2:Y:S02]  /*a3b0*/  SYNCS.PHASECHK.TRANS64.TRYWAIT P0, [R0+URZ+0x1a0], R5 ;  /* 0x0001a005000075a7 */ /* 0x0022a400080011ff */
[----:B--2---:R-:W-:Y:S05]  /*a3c0*/  @!P0 NANOSLEEP.SYNCS 0x989680 ;  /* 0x009896800000895d */ /* 0x004fea0003900000 */
[----:B------:R-:W2:Y:S02]  /*a3d0*/  @!P0 SYNCS.PHASECHK.TRANS64 P0, [R0+URZ+0x1a0], R5 ;  /* 0x0001a005000085a7 */ /* 0x000ea400080010ff */
[----:B--2---:R-:W-:Y:S05]  /*a3e0*/  @!P0 BRA `(.L_x_167) ;  /* 0xfffffffc00f08947 */ /* 0x004fea000383ffff */
[----:B------:R-:W-:Y:S05]  /*a3f0*/  BRA `(.L_x_31) ;  /* 0xffffff80008c7947 */ /* 0x000fea000383ffff */
.L_x_37:
[----:B------:R-:W-:-:S07]  /*a400*/  MOV R0, UR31 ;  /* 0x0000001f00007c02 */ /* 0x000fce0008000f00 */
.L_x_168:
[----:B-1----:R1:W2:Y:S02]  /*a410*/  SYNCS.PHASECHK.TRANS64.TRYWAIT P0, [R0+URZ+0x370], R3 ;  /* 0x00037003000075a7 */ /* 0x0022a400080011ff */
[----:B--2---:R-:W-:Y:S05]  /*a420*/  @!P0 NANOSLEEP.SYNCS 0x989680 ;  /* 0x009896800000895d */ /* 0x004fea0003900000 */
[----:B------:R-:W2:Y:S02]  /*a430*/  @!P0 SYNCS.PHASECHK.TRANS64 P0, [R0+URZ+0x370], R3 ;  /* 0x00037003000085a7 */ /* 0x000ea400080010ff */
[----:B--2---:R-:W-:Y:S05]  /*a440*/  @!P0 BRA `(.L_x_168) ;  /* 0xfffffffc00f08947 */ /* 0x004fea000383ffff */
[----:B------:R-:W-:Y:S05]  /*a450*/  BRA `(.L_x_169) ;  /* 0xffffff8400547947 */ /* 0x000fea000383ffff */
.L_x_41:
[----:B------:R-:W-:-:S07]  /*a460*/  MOV R0, UR4 ;  /* 0x0000000400007c02 */ /* 0x000fce0008000f00 */
.L_x_170:
[----:B-1----:R1:W2:Y:S02]  /*a470*/  SYNCS.PHASECHK.TRANS64.TRYWAIT P0, [R0+URZ], R3 ;  /* 0x00000003000075a7 */ /* 0x0022a400080011ff */
[----:B--2---:R-:W-:Y:S05]  /*a480*/  @!P0 NANOSLEEP.SYNCS 0x989680 ;  /* 0x009896800000895d */ /* 0x004fea0003900000 */
[----:B------:R-:W2:Y:S02]  /*a490*/  @!P0 SYNCS.PHASECHK.TRANS64 P0, [R0+URZ], R3 ;  /* 0x00000003000085a7 */ /* 0x000ea400080010ff */
[----:B--2---:R-:W-:Y:S05]  /*a4a0*/  @!P0 BRA `(.L_x_170) ;  /* 0xfffffffc00f08947 */ /* 0x004fea000383ffff */
[----:B------:R-:W-:Y:S05]  /*a4b0*/  BRA `(.L_x_171) ;  /* 0xffffff8800ec7947 */ /* 0x000fea000383ffff */
.L_x_42:
[----:B------:R-:W-:-:S07]  /*a4c0*/  MOV R0, UR5 ;  /* 0x0000000500007c02 */ /* 0x000fce0008000f00 */
.L_x_172:
[----:B-1----:R1:W2:Y:S02]  /*a4d0*/  SYNCS.PHASECHK.TRANS64.TRYWAIT P0, [R0+URZ], R3 ;  /* 0x00000003000075a7 */ /* 0x0022a400080011ff */
[----:B--2---:R-:W-:Y:S05]  /*a4e0*/  @!P0 NANOSLEEP.SYNCS 0x989680 ;  /* 0x009896800000895d */ /* 0x004fea0003900000 */
[----:B------:R-:W2:Y:S02]  /*a4f0*/  @!P0 SYNCS.PHASECHK.TRANS64 P0, [R0+URZ], R3 ;  /* 0x00000003000085a7 */ /* 0x000ea400080010ff */
[----:B--2---:R-:W-:Y:S05]  /*a500*/  @!P0 BRA `(.L_x_172) ;  /* 0xfffffffc00f08947 */ /* 0x004fea000383ffff */
[----:B------:R-:W-:Y:S05]  /*a510*/  BRA `(.L_x_173) ;  /* 0xffffff8800fc7947 */ /* 0x000fea000383ffff */
.L_x_43:
[----:B------:R-:W-:-:S07]  /*a520*/  MOV R0, UR5 ;  /* 0x0000000500007c02 */ /* 0x000fce0008000f00 */
.L_x_174:
[----:B-1----:R1:W2:Y:S02]  /*a530*/  SYNCS.PHASECHK.TRANS64.TRYWAIT P0, [R0+URZ], R3 ;  /* 0x00000003000075a7 */ /* 0x0022a400080011ff */
[----:B--2---:R-:W-:Y:S05]  /*a540*/  @!P0 NANOSLEEP.SYNCS 0x989680 ;  /* 0x009896800000895d */ /* 0x004fea0003900000 */
[----:B------:R-:W2:Y:S02]  /*a550*/  @!P0 SYNCS.PHASECHK.TRANS64 P0, [R0+URZ], R3 ;  /* 0x00000003000085a7 */ /* 0x000ea400080010ff */
[----:B--2---:R-:W-:Y:S05]  /*a560*/  @!P0 BRA `(.L_x_174) ;  /* 0xfffffffc00f08947 */ /* 0x004fea000383ffff */
[----:B------:R-:W-:Y:S05]  /*a570*/  BRA `(.L_x_175) ;  /* 0xffffff8c000c7947 */ /* 0x000fea000383ffff */
.L_x_44:
[----:B------:R-:W-:-:S07]  /*a580*/  MOV R0, UR5 ;  /* 0x0000000500007c02 */ /* 0x000fce0008000f00 */
.L_x_176:
[----:B-1----:R1:W2:Y:S02]  /*a590*/  SYNCS.PHASECHK.TRANS64.TRYWAIT P0, [R0+URZ], R3 ;  /* 0x00000003000075a7 */ /* 0x0022a400080011ff */
[----:B--2---:R-:W-:Y:S05]  /*a5a0*/  @!P0 NANOSLEEP.SYNCS 0x989680 ;  /* 0x009896800000895d */ /* 0x004fea0003900000 */
[----:B------:R-:W2:Y:S02]  /*a5b0*/  @!P0 SYNCS.PHASECHK.TRANS64 P0, [R0+URZ], R3 ;  /* 0x00000003000085a7 */ /* 0x000ea400080010ff */
[----:B--2---:R-:W-:Y:S05]  /*a5c0*/  @!P0 BRA `(.L_x_176) ;  /* 0xfffffffc00f08947 */ /* 0x004fea000383ffff */
[----:B------:R-:W-:Y:S05]  /*a5d0*/  BRA `(.L_x_177) ;  /* 0xffffff8c001c7947 */ /* 0x000fea000383ffff */
.L_x_45:
[----:B------:R-:W-:-:S07]  /*a5e0*/  MOV R0, UR5 ;  /* 0x0000000500007c02 */ /* 0x000fce0008000f00 */
.L_x_178:
[----:B-1----:R1:W2:Y:S02]  /*a5f0*/  SYNCS.PHASECHK.TRANS64.TRYWAIT P0, [R0+URZ], R3 ;  /* 0x00000003000075a7 */ /* 0x0022a400080011ff */
[----:B--2---:R-:W-:Y:S05]  /*a600*/  @!P0 NANOSLEEP.SYNCS 0x989680 ;  /* 0x009896800000895d */ /* 0x004fea0003900000 */
[----:B------:R-:W2:Y:S02]  /*a610*/  @!P0 SYNCS.PHASECHK.TRANS64 P0, [R0+URZ], R3 ;  /* 0x00000003000085a7 */ /* 0x000ea400080010ff */
[----:B--2---:R-:W-:Y:S05]  /*a620*/  @!P0 BRA `(.L_x_178) ;  /* 0xfffffffc00f08947 */ /* 0x004fea000383ffff */
[----:B------:R-:W-:Y:S05]  /*a630*/  BRA `(.L_x_179) ;  /* 0xffffff8c002c7947 */ /* 0x000fea000383ffff */
.L_x_46:
[----:B------:R-:W-:-:S07]  /*a640*/  MOV R0, UR5 ;  /* 0x0000000500007c02 */ /* 0x000fce0008000f00 */
.L_x_180:
[----:B-1----:R1:W2:Y:S02]  /*a650*/  SYNCS.PHASECHK.TRANS64.TRYWAIT P0, [R0+URZ], R3 ;  /* 0x00000003000075a7 */ /* 0x0022a400080011ff */
[----:B--2---:R-:W-:Y:S05]  /*a660*/  @!P0 NANOSLEEP.SYNCS 0x989680 ;  /* 0x009896800000895d */ /* 0x004fea0003900000 */
[----:B------:R-:W2:Y:S02]  /*a670*/  @!P0 SYNCS.PHASECHK.TRANS64 P0, [R0+URZ], R3 ;  /* 0x00000003000085a7 */ /* 0x000ea400080010ff */
[----:B--2---:R-:W-:Y:S05]  /*a680*/  @!P0 BRA `(.L_x_180) ;  /* 0xfffffffc00f08947 */ /* 0x004fea000383ffff */
[----:B------:R-:W-:Y:S05]  /*a690*/  BRA `(.L_x_181) ;  /* 0xffffff8c003c7947 */ /* 0x000fea000383ffff */
.L_x_47:
[----:B------:R-:W-:-:S07]  /*a6a0*/  MOV R0, UR5 ;  /* 0x0000000500007c02 */ /* 0x000fce0008000f00 */
.L_x_182:
[----:B-1----:R1:W2:Y:S02]  /*a6b0*/  SYNCS.PHASECHK.TRANS64.TRYWAIT P0, [R0+URZ], R3 ;  /* 0x00000003000075a7 */ /* 0x0022a400080011ff */
[----:B--2---:R-:W-:Y:S05]  /*a6c0*/  @!P0 NANOSLEEP.SYNCS 0x989680 ;  /* 0x009896800000895d */ /* 0x004fea0003900000 */
[----:B------:R-:W2:Y:S02]  /*a6d0*/  @!P0 SYNCS.PHASECHK.TRANS64 P0, [R0+URZ], R3 ;  /* 0x00000003000085a7 */ /* 0x000ea400080010ff */
[----:B--2---:R-:W-:Y:S05]  /*a6e0*/  @!P0 BRA `(.L_x_182) ;  /* 0xfffffffc00f08947 */ /* 0x004fea000383ffff */
[----:B------:R-:W-:Y:S05]  /*a6f0*/  BRA `(.L_x_183) ;  /* 0xffffff8c004c7947 */ /* 0x000fea000383ffff */
.L_x_48:
[----:B------:R-:W-:-:S07]  /*a700*/  MOV R0, UR5 ;  /* 0x0000000500007c02 */ /* 0x000fce0008000f00 */
.L_x_184:
[----:B-1----:R1:W2:Y:S02]  /*a710*/  SYNCS.PHASECHK.TRANS64.TRYWAIT P0, [R0+URZ], R3 ;  /* 0x00000003000075a7 */ /* 0x0022a400080011ff */
[----:B--2---:R-:W-:Y:S05]  /*a720*/  @!P0 NANOSLEEP.SYNCS 0x989680 ;  /* 0x009896800000895d */ /* 0x004fea0003900000 */
[----:B------:R-:W2:Y:S02]  /*a730*/  @!P0 SYNCS.PHASECHK.TRANS64 P0, [R0+URZ], R3 ;  /* 0x00000003000085a7 */ /* 0x000ea400080010ff */
[----:B--2---:R-:W-:Y:S05]  /*a740*/  @!P0 BRA `(.L_x_184) ;  /* 0xfffffffc00f08947 */ /* 0x004fea000383ffff */
[----:B------:R-:W-:Y:S05]  /*a750*/  BRA `(.L_x_185) ;  /* 0xffffff8c005c7947 */ /* 0x000fea000383ffff */
.L_x_49:
[----:B------:R-:W-:-:S07]  /*a760*/  MOV R0, UR5 ;  /* 0x0000000500007c02 */ /* 0x000fce0008000f00 */
.L_x_186:
[----:B-1----:R1:W2:Y:S02]  /*a770*/  SYNCS.PHASECHK.TRANS64.TRYWAIT P0, [R0+URZ], R3 ;  /* 0x00000003000075a7 */ /* 0x0022a400080011ff */
[----:B--2---:R-:W-:Y:S05]  /*a780*/  @!P0 NANOSLEEP.SYNCS 0x989680 ;  /* 0x009896800000895d */ /* 0x004fea0003900000 */
[----:B------:R-:W2:Y:S02]  /*a790*/  @!P0 SYNCS.PHASECHK.TRANS64 P0, [R0+URZ], R3 ;  /* 0x00000003000085a7 */ /* 0x000ea400080010ff */
[----:B--2---:R-:W-:Y:S05]  /*a7a0*/  @!P0 BRA `(.L_x_186) ;  /* 0xfffffffc00f08947 */ /* 0x004fea000383ffff */
[----:B------:R-:W-:Y:S05]  /*a7b0*/  BRA `(.L_x_187) ;  /* 0xffffff8c006c7947 */ /* 0x000fea000383ffff */
.L_x_50:
[----:B------:R-:W-:-:S07]  /*a7c0*/  MOV R0, UR5 ;  /* 0x0000000500007c02 */ /* 0x000fce0008000f00 */
.L_x_188:
[----:B-1----:R1:W2:Y:S02]  /*a7d0*/  SYNCS.PHASECHK.TRANS64.TRYWAIT P0, [R0+URZ], R3 ;  /* 0x00000003000075a7 */ /* 0x0022a400080011ff */
[----:B--2---:R-:W-:Y:S05]  /*a7e0*/  @!P0 NANOSLEEP.SYNCS 0x989680 ;  /* 0x009896800000895d */ /* 0x004fea0003900000 */
[----:B------:R-:W2:Y:S02]  /*a7f0*/  @!P0 SYNCS.PHASECHK.TRANS64 P0, [R0+URZ], R3 ;  /* 0x00000003000085a7 */ /* 0x000ea400080010ff */
[----:B--2---:R-:W-:Y:S05]  /*a800*/  @!P0 BRA `(.L_x_188) ;  /* 0xfffffffc00f08947 */ /* 0x004fea000383ffff */
[----:B------:R-:W-:Y:S05]  /*a810*/  BRA `(.L_x_189) ;  /* 0xffffff8c007c7947 */ /* 0x000fea000383ffff */
.L_x_51:
[----:B------:R-:W-:-:S07]  /*a820*/  MOV R0, UR5 ;  /* 0x0000000500007c02 */ /* 0x000fce0008000f00 */
.L_x_190:
[----:B-1----:R1:W2:Y:S02]  /*a830*/  SYNCS.PHASECHK.TRANS64.TRYWAIT P0, [R0+URZ], R3 ;  /* 0x00000003000075a7 */ /* 0x0022a400080011ff */
[----:B--2---:R-:W-:Y:S05]  /*a840*/  @!P0 NANOSLEEP.SYNCS 0x989680 ;  /* 0x009896800000895d */ /* 0x004fea0003900000 */
[----:B------:R-:W2:Y:S02]  /*a850*/  @!P0 SYNCS.PHASECHK.TRANS64 P0, [R0+URZ], R3 ;  /* 0x00000003000085a7 */ /* 0x000ea400080010ff */
[----:B--2---:R-:W-:Y:S05]  /*a860*/  @!P0 BRA `(.L_x_190) ;  /* 0xfffffffc00f08947 */ /* 0x004fea000383ffff */
[----:B------:R-:W-:Y:S05]  /*a870*/  BRA `(.L_x_191) ;  /* 0xffffff8c008c7947 */ /* 0x000fea000383ffff */
.L_x_52:
[----:B------:R-:W-:-:S07]  /*a880*/  MOV R0, UR5 ;  /* 0x0000000500007c02 */ /* 0x000fce0008000f00 */
.L_x_192:
[----:B-1----:R1:W2:Y:S02]  /*a890*/  SYNCS.PHASECHK.TRANS64.TRYWAIT P0, [R0+URZ], R3 ;  /* 0x00000003000075a7 */ /* 0x0022a400080011ff */
[----:B--2---:R-:W-:Y:S05]  /*a8a0*/  @!P0 NANOSLEEP.SYNCS 0x989680 ;  /* 0x009896800000895d */ /* 0x004fea0003900000 */
[----:B------:R-:W2:Y:S02]  /*a8b0*/  @!P0 SYNCS.PHASECHK.TRANS64 P0, [R0+URZ], R3 ;  /* 0x00000003000085a7 */ /* 0x000ea400080010ff */
[----:B--2---:R-:W-:Y:S05]  /*a8c0*/  @!P0 BRA `(.L_x_192) ;  /* 0xfffffffc00f08947 */ /* 0x004fea000383ffff */
[----:B------:R-:W-:Y:S05]  /*a8d0*/  BRA `(.L_x_193) ;  /* 0xffffff8c009c7947 */ /* 0x000fea000383ffff */
.L_x_53:
[----:B------:R-:W-:-:S07]  /*a8e0*/  MOV R0, UR5 ;  /* 0x0000000500007c02 */ /* 0x000fce0008000f00 */
.L_x_194:
[----:B-1----:R1:W2:Y:S02]  /*a8f0*/  SYNCS.PHASECHK.TRANS64.TRYWAIT P0, [R0+URZ], R3 ;  /* 0x00000003000075a7 */ /* 0x0022a400080011ff */
[----:B--2---:R-:W-:Y:S05]  /*a900*/  @!P0 NANOSLEEP.SYNCS 0x989680 ;  /* 0x009896800000895d */ /* 0x004fea0003900000 */
[----:B------:R-:W2:Y:S02]  /*a910*/  @!P0 SYNCS.PHASECHK.TRANS64 P0, [R0+URZ], R3 ;  /* 0x00000003000085a7 */ /* 0x000ea400080010ff */
[----:B--2---:R-:W-:Y:S05]  /*a920*/  @!P0 BRA `(.L_x_194) ;  /* 0xfffffffc00f08947 */ /* 0x004fea000383ffff */
[----:B------:R-:W-:Y:S05]  /*a930*/  BRA `(.L_x_195) ;  /* 0xffffff8c00ac7947 */ /* 0x000fea000383ffff */
.L_x_54:
[----:B------:R-:W-:-:S07]  /*a940*/  MOV R0, UR5 ;  /* 0x0000000500007c02 */ /* 0x000fce0008000f00 */
.L_x_196:
[----:B-1----:R1:W2:Y:S02]  /*a950*/  SYNCS.PHASECHK.TRANS64.TRYWAIT P0, [R0+URZ], R3 ;  /* 0x00000003000075a7 */ /* 0x0022a400080011ff */
[----:B--2---:R-:W-:Y:S05]  /*a960*/  @!P0 NANOSLEEP.SYNCS 0x989680 ;  /* 0x009896800000895d */ /* 0x004fea0003900000 */
[----:B------:R-:W2:Y:S02]  /*a970*/  @!P0 SYNCS.PHASECHK.TRANS64 P0, [R0+URZ], R3 ;  /* 0x00000003000085a7 */ /* 0x000ea400080010ff */
[----:B--2---:R-:W-:Y:S05]  /*a980*/  @!P0 BRA `(.L_x_196) ;  /* 0xfffffffc00f08947 */ /* 0x004fea000383ffff */
[----:B------:R-:W-:Y:S05]  /*a990*/  BRA `(.L_x_197) ;  /* 0xffffff8c00bc7947 */ /* 0x000fea000383ffff */
.L_x_55:
[----:B------:R-:W-:-:S07]  /*a9a0*/  MOV R0, UR5 ;  /* 0x0000000500007c02 */ /* 0x000fce0008000f00 */
.L_x_198:
[----:B-1----:R1:W2:Y:S02]  /*a9b0*/  SYNCS.PHASECHK.TRANS64.TRYWAIT P0, [R0+URZ], R3 ;  /* 0x00000003000075a7 */ /* 0x0022a400080011ff */
[----:B--2---:R-:W-:Y:S05]  /*a9c0*/  @!P0 NANOSLEEP.SYNCS 0x989680 ;  /* 0x009896800000895d */ /* 0x004fea0003900000 */
[----:B------:R-:W2:Y:S02]  /*a9d0*/  @!P0 SYNCS.PHASECHK.TRANS64 P0, [R0+URZ], R3 ;  /* 0x00000003000085a7 */ /* 0x000ea400080010ff */
[----:B--2---:R-:W-:Y:S05]  /*a9e0*/  @!P0 BRA `(.L_x_198) ;  /* 0xfffffffc00f08947 */ /* 0x004fea000383ffff */
[----:B------:R-:W-:Y:S05]  /*a9f0*/  BRA `(.L_x_199) ;  /* 0xffffff8c00cc7947 */ /* 0x000fea000383ffff */
.L_x_56:
[----:B------:R-:W-:-:S07]  /*aa00*/  MOV R0, UR5 ;  /* 0x0000000500007c02 */ /* 0x000fce0008000f00 */
.L_x_200:
[----:B-1----:R1:W2:Y:S02]  /*aa10*/  SYNCS.PHASECHK.TRANS64.TRYWAIT P0, [R0+URZ], R3 ;  /* 0x00000003000075a7 */ /* 0x0022a400080011ff */
[----:B--2---:R-:W-:Y:S05]  /*aa20*/  @!P0 NANOSLEEP.SYNCS 0x989680 ;  /* 0x009896800000895d */ /* 0x004fea0003900000 */
[----:B------:R-:W2:Y:S02]  /*aa30*/  @!P0 SYNCS.PHASECHK.TRANS64 P0, [R0+URZ], R3 ;  /* 0x00000003000085a7 */ /* 0x000ea400080010ff */
[----:B--2---:R-:W-:Y:S05]  /*aa40*/  @!P0 BRA `(.L_x_200) ;  /* 0xfffffffc00f08947 */ /* 0x004fea000383ffff */
[----:B------:R-:W-:Y:S05]  /*aa50*/  BRA `(.L_x_201) ;  /* 0xffffff8c00dc7947 */ /* 0x000fea000383ffff */
.L_x_57:
[----:B------:R-:W-:-:S07]  /*aa60*/  MOV R0, UR5 ;  /* 0x0000000500007c02 */ /* 0x000fce0008000f00 */
.L_x_202:
[----:B-1----:R1:W2:Y:S02]  /*aa70*/  SYNCS.PHASECHK.TRANS64.TRYWAIT P0, [R0+URZ], R3 ;  /* 0x00000003000075a7 */ /* 0x0022a400080011ff */
[----:B--2---:R-:W-:Y:S05]  /*aa80*/  @!P0 NANOSLEEP.SYNCS 0x989680 ;  /* 0x009896800000895d */ /* 0x004fea0003900000 */
[----:B------:R-:W2:Y:S02]  /*aa90*/  @!P0 SYNCS.PHASECHK.TRANS64 P0, [R0+URZ], R3 ;  /* 0x00000003000085a7 */ /* 0x000ea400080010ff */
[----:B--2---:R-:W-:Y:S05]  /*aaa0*/  @!P0 BRA `(.L_x_202) ;  /* 0xfffffffc00f08947 */ /* 0x004fea000383ffff */
[----:B------:R-:W-:Y:S05]  /*aab0*/  BRA `(.L_x_203) ;  /* 0xffffff8c00ec7947 */ /* 0x000fea000383ffff */
.L_x_58:
[----:B------:R-:W-:-:S07]  /*aac0*/  MOV R0, UR5 ;  /* 0x0000000500007c02 */ /* 0x000fce0008000f00 */
.L_x_204:
[----:B-1----:R1:W2:Y:S02]  /*aad0*/  SYNCS.PHASECHK.TRANS64.TRYWAIT P0, [R0+URZ], R3 ;  /* 0x00000003000075a7 */ /* 0x0022a400080011ff */
[----:B--2---:R-:W-:Y:S05]  /*aae0*/  @!P0 NANOSLEEP.SYNCS 0x989680 ;  /* 0x009896800000895d */ /* 0x004fea0003900000 */
[----:B------:R-:W2:Y:S02]  /*aaf0*/  @!P0 SYNCS.PHASECHK.TRANS64 P0, [R0+URZ], R3 ;  /* 0x00000003000085a7 */ /* 0x000ea400080010ff */
[----:B--2---:R-:W-:Y:S05]  /*ab00*/  @!P0 BRA `(.L_x_204) ;  /* 0xfffffffc00f08947 */ /* 0x004fea000383ffff */
[----:B------:R-:W-:Y:S05]  /*ab10*/  BRA `(.L_x_205) ;  /* 0xffffff8c00fc7947 */ /* 0x000fea000383ffff */
.L_x_59:
[----:B------:R-:W-:-:S07]  /*ab20*/  MOV R0, UR5 ;  /* 0x0000000500007c02 */ /* 0x000fce0008000f00 */
.L_x_206:
[----:B-1----:R1:W2:Y:S02]  /*ab30*/  SYNCS.PHASECHK.TRANS64.TRYWAIT P0, [R0+URZ], R3 ;  /* 0x00000003000075a7 */ /* 0x0022a400080011ff */
[----:B--2---:R-:W-:Y:S05]  /*ab40*/  @!P0 NANOSLEEP.SYNCS 0x989680 ;  /* 0x009896800000895d */ /* 0x004fea0003900000 */
[----:B------:R-:W2:Y:S02]  /*ab50*/  @!P0 SYNCS.PHASECHK.TRANS64 P0, [R0+URZ], R3 ;  /* 0x00000003000085a7 */ /* 0x000ea400080010ff */
[----:B--2---:R-:W-:Y:S05]  /*ab60*/  @!P0 BRA `(.L_x_206) ;  /* 0xfffffffc00f08947 */ /* 0x004fea000383ffff */
[----:B------:R-:W-:Y:S05]  /*ab70*/  BRA `(.L_x_207) ;  /* 0xffffff90000c7947 */ /* 0x000fea000383ffff */
.L_x_60:
[----:B------:R-:W-:-:S07]  /*ab80*/  MOV R0, UR5 ;  /* 0x0000000500007c02 */ /* 0x000fce0008000f00 */
.L_x_208:
[----:B-1----:R1:W2:Y:S02]  /*ab90*/  SYNCS.PHASECHK.TRANS64.TRYWAIT P0, [R0+URZ], R3 ;  /* 0x00000003000075a7 */ /* 0x0022a400080011ff */
[----:B--2---:R-:W-:Y:S05]  /*aba0*/  @!P0 NANOSLEEP.SYNCS 0x989680 ;  /* 0x009896800000895d */ /* 0x004fea0003900000 */
[----:B------:R-:W2:Y:S02]  /*abb0*/  @!P0 SYNCS.PHASECHK.TRANS64 P0, [R0+URZ], R3 ;  /* 0x00000003000085a7 */ /* 0x000ea400080010ff */
[----:B--2---:R-:W-:Y:S05]  /*abc0*/  @!P0 BRA `(.L_x_208) ;  /* 0xfffffffc00f08947 */ /* 0x004fea000383ffff */
[----:B------:R-:W-:Y:S05]  /*abd0*/  BRA `(.L_x_209) ;  /* 0xffffff90001c7947 */ /* 0x000fea000383ffff */
.L_x_61:
[----:B------:R-:W-:-:S07]  /*abe0*/  MOV R0, UR5 ;  /* 0x0000000500007c02 */ /* 0x000fce0008000f00 */
.L_x_210:
[----:B-1----:R1:W2:Y:S02]  /*abf0*/  SYNCS.PHASECHK.TRANS64.TRYWAIT P0, [R0+URZ], R3 ;  /* 0x00000003000075a7 */ /* 0x0022a400080011ff */
[----:B--2---:R-:W-:Y:S05]  /*ac00*/  @!P0 NANOSLEEP.SYNCS 0x989680 ;  /* 0x009896800000895d */ /* 0x004fea0003900000 */
[----:B------:R-:W2:Y:S02]  /*ac10*/  @!P0 SYNCS.PHASECHK.TRANS64 P0, [R0+URZ], R3 ;  /* 0x00000003000085a7 */ /* 0x000ea400080010ff */
[----:B--2---:R-:W-:Y:S05]  /*ac20*/  @!P0 BRA `(.L_x_210) ;  /* 0xfffffffc00f08947 */ /* 0x004fea000383ffff */
[----:B------:R-:W-:Y:S05]  /*ac30*/  BRA `(.L_x_211) ;  /* 0xffffff90002c7947 */ /* 0x000fea000383ffff */
.L_x_62:
[----:B------:R-:W-:-:S07]  /*ac40*/  MOV R0, UR5 ;  /* 0x0000000500007c02 */ /* 0x000fce0008000f00 */
.L_x_212:
[----:B-1----:R1:W2:Y:S02]  /*ac50*/  SYNCS.PHASECHK.TRANS64.TRYWAIT P0, [R0+URZ], R3 ;  /* 0x00000003000075a7 */ /* 0x0022a400080011ff */
[----:B--2---:R-:W-:Y:S05]  /*ac60*/  @!P0 NANOSLEEP.SYNCS 0x989680 ;  /* 0x009896800000895d */ /* 0x004fea0003900000 */
[----:B------:R-:W2:Y:S02]  /*ac70*/  @!P0 SYNCS.PHASECHK.TRANS64 P0, [R0+URZ], R3 ;  /* 0x00000003000085a7 */ /* 0x000ea400080010ff */
[----:B--2---:R-:W-:Y:S05]  /*ac80*/  @!P0 BRA `(.L_x_212) ;  /* 0xfffffffc00f08947 */ /* 0x004fea000383ffff */
[----:B------:R-:W-:Y:S05]  /*ac90*/  BRA `(.L_x_213) ;  /* 0xffffff90003c7947 */ /* 0x000fea000383ffff */
.L_x_63:
[----:B------:R-:W-:-:S07]  /*aca0*/  MOV R0, UR5 ;  /* 0x0000000500007c02 */ /* 0x000fce0008000f00 */
.L_x_214:
[----:B-1----:R1:W2:Y:S02]  /*acb0*/  SYNCS.PHASECHK.TRANS64.TRYWAIT P0, [R0+URZ], R3 ;  /* 0x00000003000075a7 */ /* 0x0022a400080011ff */
[----:B--2---:R-:W-:Y:S05]  /*acc0*/  @!P0 NANOSLEEP.SYNCS 0x989680 ;  /* 0x009896800000895d */ /* 0x004fea0003900000 */
[----:B------:R-:W2:Y:S02]  /*acd0*/  @!P0 SYNCS.PHASECHK.TRANS64 P0, [R0+URZ], R3 ;  /* 0x00000003000085a7 */ /* 0x000ea400080010ff */
[----:B--2---:R-:W-:Y:S05]  /*ace0*/  @!P0 BRA `(.L_x_214) ;  /* 0xfffffffc00f08947 */ /* 0x004fea000383ffff */
[----:B------:R-:W-:Y:S05]  /*acf0*/  BRA `(.L_x_215) ;  /* 0xffffff90004c7947 */ /* 0x000fea000383ffff */
.L_x_64:
[----:B------:R-:W-:-:S07]  /*ad00*/  MOV R0, UR5 ;  /* 0x0000000500007c02 */ /* 0x000fce0008000f00 */
.L_x_216:
[----:B-1----:R1:W2:Y:S02]  /*ad10*/  SYNCS.PHASECHK.TRANS64.TRYWAIT P0, [R0+URZ], R3 ;  /* 0x00000003000075a7 */ /* 0x0022a400080011ff */
[----:B--2---:R-:W-:Y:S05]  /*ad20*/  @!P0 NANOSLEEP.SYNCS 0x989680 ;  /* 0x009896800000895d */ /* 0x004fea0003900000 */
[----:B------:R-:W2:Y:S02]  /*ad30*/  @!P0 SYNCS.PHASECHK.TRANS64 P0, [R0+URZ], R3 ;  /* 0x00000003000085a7 */ /* 0x000ea400080010ff */
[----:B--2---:R-:W-:Y:S05]  /*ad40*/  @!P0 BRA `(.L_x_216) ;  /* 0xfffffffc00f08947 */ /* 0x004fea000383ffff */
[----:B------:R-:W-:Y:S05]  /*ad50*/  BRA `(.L_x_217) ;  /* 0xffffff90005c7947 */ /* 0x000fea000383ffff */
.L_x_65:
[----:B------:R-:W-:-:S07]  /*ad60*/  MOV R0, UR5 ;  /* 0x0000000500007c02 */ /* 0x000fce0008000f00 */
.L_x_218:
[----:B-1----:R1:W2:Y:S02]  /*ad70*/  SYNCS.PHASECHK.TRANS64.TRYWAIT P0, [R0+URZ], R3 ;  /* 0x00000003000075a7 */ /* 0x0022a400080011ff */
[----:B--2---:R-:W-:Y:S05]  /*ad80*/  @!P0 NANOSLEEP.SYNCS 0x989680 ;  /* 0x009896800000895d */ /* 0x004fea0003900000 */
[----:B------:R-:W2:Y:S02]  /*ad90*/  @!P0 SYNCS.PHASECHK.TRANS64 P0, [R0+URZ], R3 ;  /* 0x00000003000085a7 */ /* 0x000ea400080010ff */
[----:B--2---:R-:W-:Y:S05]  /*ada0*/  @!P0 BRA `(.L_x_218) ;  /* 0xfffffffc00f08947 */ /* 0x004fea000383ffff */
[----:B------:R-:W-:Y:S05]  /*adb0*/  BRA `(.L_x_219) ;  /* 0xffffff90006c7947 */ /* 0x000fea000383ffff */
.L_x_66:
[----:B------:R-:W-:-:S07]  /*adc0*/  MOV R0, UR5 ;  /* 0x0000000500007c02 */ /* 0x000fce0008000f00 */
.L_x_220:
[----:B-1----:R1:W2:Y:S02]  /*add0*/  SYNCS.PHASECHK.TRANS64.TRYWAIT P0, [R0+URZ], R3 ;  /* 0x00000003000075a7 */ /* 0x0022a400080011ff */
[----:B--2---:R-:W-:Y:S05]  /*ade0*/  @!P0 NANOSLEEP.SYNCS 0x989680 ;  /* 0x009896800000895d */ /* 0x004fea0003900000 */
[----:B------:R-:W2:Y:S02]  /*adf0*/  @!P0 SYNCS.PHASECHK.TRANS64 P0, [R0+URZ], R3 ;  /* 0x00000003000085a7 */ /* 0x000ea400080010ff */
[----:B--2---:R-:W-:Y:S05]  /*ae00*/  @!P0 BRA `(.L_x_220) ;  /* 0xfffffffc00f08947 */ /* 0x004fea000383ffff */
[----:B------:R-:W-:Y:S05]  /*ae10*/  BRA `(.L_x_221) ;  /* 0xffffff90007c7947 */ /* 0x000fea000383ffff */
.L_x_67:
[----:B------:R-:W-:-:S07]  /*ae20*/  MOV R0, UR5 ;  /* 0x0000000500007c02 */ /* 0x000fce0008000f00 */
.L_x_222:
[----:B-1----:R1:W2:Y:S02]  /*ae30*/  SYNCS.PHASECHK.TRANS64.TRYWAIT P0, [R0+URZ], R3 ;  /* 0x00000003000075a7 */ /* 0x0022a400080011ff */
[----:B--2---:R-:W-:Y:S05]  /*ae40*/  @!P0 NANOSLEEP.SYNCS 0x989680 ;  /* 0x009896800000895d */ /* 0x004fea0003900000 */
[----:B------:R-:W2:Y:S02]  /*ae50*/  @!P0 SYNCS.PHASECHK.TRANS64 P0, [R0+URZ], R3 ;  /* 0x00000003000085a7 */ /* 0x000ea400080010ff */
[----:B--2---:R-:W-:Y:S05]  /*ae60*/  @!P0 BRA `(.L_x_222) ;  /* 0xfffffffc00f08947 */ /* 0x004fea000383ffff */
[----:B------:R-:W-:Y:S05]  /*ae70*/  BRA `(.L_x_223) ;  /* 0xffffff90008c7947 */ /* 0x000fea000383ffff */
.L_x_68:
[----:B------:R-:W-:-:S07]  /*ae80*/  MOV R0, UR5 ;  /* 0x0000000500007c02 */ /* 0x000fce0008000f00 */
.L_x_224:
[----:B-1----:R1:W2:Y:S02]  /*ae90*/  SYNCS.PHASECHK.TRANS64.TRYWAIT P0, [R0+URZ], R3 ;  /* 0x00000003000075a7 */ /* 0x0022a400080011ff */
[----:B--2---:R-:W-:Y:S05]  /*aea0*/  @!P0 NANOSLEEP.SYNCS 0x989680 ;  /* 0x009896800000895d */ /* 0x004fea0003900000 */
[----:B------:R-:W2:Y:S02]  /*aeb0*/  @!P0 SYNCS.PHASECHK.TRANS64 P0, [R0+URZ], R3 ;  /* 0x00000003000085a7 */ /* 0x000ea400080010ff */
[----:B--2---:R-:W-:Y:S05]  /*aec0*/  @!P0 BRA `(.L_x_224) ;  /* 0xfffffffc00f08947 */ /* 0x004fea000383ffff */
[----:B------:R-:W-:Y:S05]  /*aed0*/  BRA `(.L_x_225) ;  /* 0xffffff90009c7947 */ /* 0x000fea000383ffff */
.L_x_69:
[----:B------:R-:W-:-:S07]  /*aee0*/  MOV R0, UR5 ;  /* 0x0000000500007c02 */ /* 0x000fce0008000f00 */
.L_x_226:
[----:B-1----:R1:W2:Y:S02]  /*aef0*/  SYNCS.PHASECHK.TRANS64.TRYWAIT P0, [R0+URZ], R3 ;  /* 0x00000003000075a7 */ /* 0x0022a400080011ff */
[----:B--2---:R-:W-:Y:S05]  /*af00*/  @!P0 NANOSLEEP.SYNCS 0x989680 ;  /* 0x009896800000895d */ /* 0x004fea0003900000 */
[----:B------:R-:W2:Y:S02]  /*af10*/  @!P0 SYNCS.PHASECHK.TRANS64 P0, [R0+URZ], R3 ;  /* 0x00000003000085a7 */ /* 0x000ea400080010ff */
[----:B--2---:R-:W-:Y:S05]  /*af20*/  @!P0 BRA `(.L_x_226) ;  /* 0xfffffffc00f08947 */ /* 0x004fea000383ffff */
[----:B------:R-:W-:Y:S05]  /*af30*/  BRA `(.L_x_227) ;  /* 0xffffff9000ac7947 */ /* 0x000fea000383ffff */
.L_x_70:
[----:B------:R-:W-:-:S07]  /*af40*/  MOV R0, UR5 ;  /* 0x0000000500007c02 */ /* 0x000fce0008000f00 */
.L_x_228:
[----:B-1----:R1:W2:Y:S02]  /*af50*/  SYNCS.PHASECHK.TRANS64.TRYWAIT P0, [R0+URZ], R3 ;  /* 0x00000003000075a7 */ /* 0x0022a400080011ff */
[----:B--2---:R-:W-:Y:S05]  /*af60*/  @!P0 NANOSLEEP.SYNCS 0x989680 ;  /* 0x009896800000895d */ /* 0x004fea0003900000 */
[----:B------:R-:W2:Y:S02]  /*af70*/  @!P0 SYNCS.PHASECHK.TRANS64 P0, [R0+URZ], R3 ;  /* 0x00000003000085a7 */ /* 0x000ea400080010ff */
[----:B--2---:R-:W-:Y:S05]  /*af80*/  @!P0 BRA `(.L_x_228) ;  /* 0xfffffffc00f08947 */ /* 0x004fea000383ffff */
[----:B------:R-:W-:Y:S05]  /*af90*/  BRA `(.L_x_229) ;  /* 0xffffff9000bc7947 */ /* 0x000fea000383ffff */
.L_x_71:
[----:B------:R-:W-:-:S07]  /*afa0*/  MOV R0, UR5 ;  /* 0x0000000500007c02 */ /* 0x000fce0008000f00 */
.L_x_230:
[----:B-1----:R1:W2:Y:S02]  /*afb0*/  SYNCS.PHASECHK.TRANS64.TRYWAIT P0, [R0+URZ], R3 ;  /* 0x00000003000075a7 */ /* 0x0022a400080011ff */
[----:B--2---:R-:W-:Y:S05]  /*afc0*/  @!P0 NANOSLEEP.SYNCS 0x989680 ;  /* 0x009896800000895d */ /* 0x004fea0003900000 */
[----:B------:R-:W2:Y:S02]  /*afd0*/  @!P0 SYNCS.PHASECHK.TRANS64 P0, [R0+URZ], R3 ;  /* 0x00000003000085a7 */ /* 0x000ea400080010ff */
[----:B--2---:R-:W-:Y:S05]  /*afe0*/  @!P0 BRA `(.L_x_230) ;  /* 0xfffffffc00f08947 */ /* 0x004fea000383ffff */
[----:B------:R-:W-:Y:S05]  /*aff0*/  BRA `(.L_x_231) ;  /* 0xffffff9000cc7947 */ /* 0x000fea000383ffff */
.L_x_72:
[----:B------:R-:W-:-:S07]  /*b000*/  MOV R0, UR5 ;  /* 0x0000000500007c02 */ /* 0x000fce0008000f00 */
.L_x_232:
[----:B-1----:R1:W2:Y:S02]  /*b010*/  SYNCS.PHASECHK.TRANS64.TRYWAIT P0, [R0+URZ], R3 ;  /* 0x00000003000075a7 */ /* 0x0022a400080011ff */
[----:B--2---:R-:W-:Y:S05]  /*b020*/  @!P0 NANOSLEEP.SYNCS 0x989680 ;  /* 0x009896800000895d */ /* 0x004fea0003900000 */
[----:B------:R-:W2:Y:S02]  /*b030*/  @!P0 SYNCS.PHASECHK.TRANS64 P0, [R0+URZ], R3 ;  /* 0x00000003000085a7 */ /* 0x000ea400080010ff */
[----:B--2---:R-:W-:Y:S05]  /*b040*/  @!P0 BRA `(.L_x_232) ;  /* 0xfffffffc00f08947 */ /* 0x004fea000383ffff */
[----:B------:R-:W-:Y:S05]  /*b050*/  BRA `(.L_x_233) ;  /* 0xffffff9000dc7947 */ /* 0x000fea000383ffff */
.L_x_73:
[----:B------:R-:W-:-:S07]  /*b060*/  MOV R0, UR5 ;  /* 0x0000000500007c02 */ /* 0x000fce0008000f00 */
.L_x_234:
[----:B-1----:R1:W2:Y:S02]  /*b070*/  SYNCS.PHASECHK.TRANS64.TRYWAIT P0, [R0+URZ], R3 ;  /* 0x00000003000075a7 */ /* 0x0022a400080011ff */
[----:B--2---:R-:W-:Y:S05]  /*b080*/  @!P0 NANOSLEEP.SYNCS 0x989680 ;  /* 0x009896800000895d */ /* 0x004fea0003900000 */
[----:B------:R-:W2:Y:S02]  /*b090*/  @!P0 SYNCS.PHASECHK.TRANS64 P0, [R0+URZ], R3 ;  /* 0x00000003000085a7 */ /* 0x000ea400080010ff */
[----:B--2---:R-:W-:Y:S05]  /*b0a0*/  @!P0 BRA `(.L_x_234) ;  /* 0xfffffffc00f08947 */ /* 0x004fea000383ffff */
[----:B------:R-:W-:Y:S05]  /*b0b0*/  BRA `(.L_x_235) ;  /* 0xffffff9000ec7947 */ /* 0x000fea000383ffff */
.L_x_74:
[----:B------:R-:W-:-:S07]  /*b0c0*/  MOV R0, UR5 ;  /* 0x0000000500007c02 */ /* 0x000fce0008000f00 */
.L_x_236:
[----:B-1----:R1:W2:Y:S02]  /*b0d0*/  SYNCS.PHASECHK.TRANS64.TRYWAIT P0, [R0+URZ], R3 ;  /* 0x00000003000075a7 */ /* 0x0022a400080011ff */
[----:B--2---:R-:W-:Y:S05]  /*b0e0*/  @!P0 NANOSLEEP.SYNCS 0x989680 ;  /* 0x009896800000895d */ /* 0x004fea0003900000 */
[----:B------:R-:W2:Y:S02]  /*b0f0*/  @!P0 SYNCS.PHASECHK.TRANS64 P0, [R0+URZ], R3 ;  /* 0x00000003000085a7 */ /* 0x000ea400080010ff */
[----:B--2---:R-:W-:Y:S05]  /*b100*/  @!P0 BRA `(.L_x_236) ;  /* 0xfffffffc00f08947 */ /* 0x004fea000383ffff */
[----:B------:R-:W-:Y:S05]  /*b110*/  BRA `(.L_x_237) ;  /* 0xffffff9000fc7947 */ /* 0x000fea000383ffff */
.L_x_75:
[----:B------:R-:W-:-:S07]  /*b120*/  MOV R0, UR5 ;  /* 0x0000000500007c02 */ /* 0x000fce0008000f00 */
.L_x_238:
[----:B-1----:R1:W2:Y:S02]  /*b130*/  SYNCS.PHASECHK.TRANS64.TRYWAIT P0, [R0+URZ], R3 ;  /* 0x00000003000075a7 */ /* 0x0022a400080011ff */
[----:B--2---:R-:W-:Y:S05]  /*b140*/  @!P0 NANOSLEEP.SYNCS 0x989680 ;  /* 0x009896800000895d */ /* 0x004fea0003900000 */
[----:B------:R-:W2:Y:S02]  /*b150*/  @!P0 SYNCS.PHASECHK.TRANS64 P0, [R0+URZ], R3 ;  /* 0x00000003000085a7 */ /* 0x000ea400080010ff */
[----:B--2---:R-:W-:Y:S05]  /*b160*/  @!P0 BRA `(.L_x_238) ;  /* 0xfffffffc00f08947 */ /* 0x004fea000383ffff */
[----:B------:R-:W-:Y:S05]  /*b170*/  BRA `(.L_x_239) ;  /* 0xffffff94000c7947 */ /* 0x000fea000383ffff */
.L_x_76:
[----:B------:R-:W-:-:S07]  /*b180*/  MOV R0, UR5 ;  /* 0x0000000500007c02 */ /* 0x000fce0008000f00 */
.L_x_240:
[----:B-1----:R1:W2:Y:S02]  /*b190*/  SYNCS.PHASECHK.TRANS64.TRYWAIT P0, [R0+URZ], R3 ;  /* 0x00000003000075a7 */ /* 0x0022a400080011ff */
[----:B--2---:R-:W-:Y:S05]  /*b1a0*/  @!P0 NANOSLEEP.SYNCS 0x989680 ;  /* 0x009896800000895d */ /* 0x004fea0003900000 */
[----:B------:R-:W2:Y:S02]  /*b1b0*/  @!P0 SYNCS.PHASECHK.TRANS64 P0, [R0+URZ], R3 ;  /* 0x00000003000085a7 */ /* 0x000ea400080010ff */
[----:B--2---:R-:W-:Y:S05]  /*b1c0*/  @!P0 BRA `(.L_x_240) ;  /* 0xfffffffc00f08947 */ /* 0x004fea000383ffff */
[----:B------:R-:W-:Y:S05]  /*b1d0*/  BRA `(.L_x_241) ;  /* 0xffffff94001c7947 */ /* 0x000fea000383ffff */
.L_x_77:
[----:B------:R-:W-:-:S07]  /*b1e0*/  MOV R0, UR5 ;  /* 0x0000000500007c02 */ /* 0x000fce0008000f00 */
.L_x_242:
[----:B-1----:R1:W2:Y:S02]  /*b1f0*/  SYNCS.PHASECHK.TRANS64.TRYWAIT P0, [R0+URZ], R3 ;  /* 0x00000003000075a7 */ /* 0x0022a400080011ff */
[----:B--2---:R-:W-:Y:S05]  /*b200*/  @!P0 NANOSLEEP.SYNCS 0x989680 ;  /* 0x009896800000895d */ /* 0x004fea0003900000 */
[----:B------:R-:W2:Y:S02]  /*b210*/  @!P0 SYNCS.PHASECHK.TRANS64 P0, [R0+URZ], R3 ;  /* 0x00000003000085a7 */ /* 0x000ea400080010ff */
[----:B--2---:R-:W-:Y:S05]  /*b220*/  @!P0 BRA `(.L_x_242) ;  /* 0xfffffffc00f08947 */ /* 0x004fea000383ffff */
[----:B------:R-:W-:Y:S05]  /*b230*/  BRA `(.L_x_243) ;  /* 0xffffff94002c7947 */ /* 0x000fea000383ffff */
.L_x_78:
[----:B------:R-:W-:-:S07]  /*b240*/  MOV R0, UR5 ;  /* 0x0000000500007c02 */ /* 0x000fce0008000f00 */
.L_x_244:
[----:B-1----:R1:W2:Y:S02]  /*b250*/  SYNCS.PHASECHK.TRANS64.TRYWAIT P0, [R0+URZ], R3 ;  /* 0x00000003000075a7 */ /* 0x0022a400080011ff */
[----:B--2---:R-:W-:Y:S05]  /*b260*/  @!P0 NANOSLEEP.SYNCS 0x989680 ;  /* 0x009896800000895d */ /* 0x004fea0003900000 */
[----:B------:R-:W2:Y:S02]  /*b270*/  @!P0 SYNCS.PHASECHK.TRANS64 P0, [R0+URZ], R3 ;  /* 0x00000003000085a7 */ /* 0x000ea400080010ff */
[----:B--2---:R-:W-:Y:S05]  /*b280*/  @!P0 BRA `(.L_x_244) ;  /* 0xfffffffc00f08947 */ /* 0x004fea000383ffff */
[----:B------:R-:W-:Y:S05]  /*b290*/  BRA `(.L_x_245) ;  /* 0xffffff94003c7947 */ /* 0x000fea000383ffff */
.L_x_79:
[----:B------:R-:W-:-:S07]  /*b2a0*/  MOV R0, UR5 ;  /* 0x0000000500007c02 */ /* 0x000fce0008000f00 */
.L_x_246:
[----:B-1----:R1:W2:Y:S02]  /*b2b0*/  SYNCS.PHASECHK.TRANS64.TRYWAIT P0, [R0+URZ], R3 ;  /* 0x00000003000075a7 */ /* 0x0022a400080011ff */
[----:B--2---:R-:W-:Y:S05]  /*b2c0*/  @!P0 NANOSLEEP.SYNCS 0x989680 ;  /* 0x009896800000895d */ /* 0x004fea0003900000 */
[----:B------:R-:W2:Y:S02]  /*b2d0*/  @!P0 SYNCS.PHASECHK.TRANS64 P0, [R0+URZ], R3 ;  /* 0x00000003000085a7 */ /* 0x000ea400080010ff */
[----:B--2---:R-:W-:Y:S05]  /*b2e0*/  @!P0 BRA `(.L_x_246) ;  /* 0xfffffffc00f08947 */ /* 0x004fea000383ffff */
[----:B------:R-:W-:Y:S05]  /*b2f0*/  BRA `(.L_x_247) ;  /* 0xffffff94004c7947 */ /* 0x000fea000383ffff */
.L_x_80:
[----:B------:R-:W-:-:S07]  /*b300*/  MOV R0, UR5 ;  /* 0x0000000500007c02 */ /* 0x000fce0008000f00 */
.L_x_248:
[----:B-1----:R1:W2:Y:S02]  /*b310*/  SYNCS.PHASECHK.TRANS64.TRYWAIT P0, [R0+URZ], R3 ;  /* 0x00000003000075a7 */ /* 0x0022a400080011ff */
[----:B--2---:R-:W-:Y:S05]  /*b320*/  @!P0 NANOSLEEP.SYNCS 0x989680 ;  /* 0x009896800000895d */ /* 0x004fea0003900000 */
[----:B------:R-:W2:Y:S02]  /*b330*/  @!P0 SYNCS.PHASECHK.TRANS64 P0, [R0+URZ], R3 ;  /* 0x00000003000085a7 */ /* 0x000ea400080010ff */
[----:B--2---:R-:W-:Y:S05]  /*b340*/  @!P0 BRA `(.L_x_248) ;  /* 0xfffffffc00f08947 */ /* 0x004fea000383ffff */
[----:B------:R-:W-:Y:S05]  /*b350*/  BRA `(.L_x_249) ;  /* 0xffffff94005c7947 */ /* 0x000fea000383ffff */
.L_x_81:
[----:B------:R-:W-:-:S07]  /*b360*/  MOV R0, UR5 ;  /* 0x0000000500007c02 */ /* 0x000fce0008000f00 */
.L_x_250:
[----:B-1----:R1:W2:Y:S02]  /*b370*/  SYNCS.PHASECHK.TRANS64.TRYWAIT P0, [R0+URZ], R3 ;  /* 0x00000003000075a7 */ /* 0x0022a400080011ff */
[----:B--2---:R-:W-:Y:S05]  /*b380*/  @!P0 NANOSLEEP.SYNCS 0x989680 ;  /* 0x009896800000895d */ /* 0x004fea0003900000 */
[----:B------:R-:W2:Y:S02]  /*b390*/  @!P0 SYNCS.PHASECHK.TRANS64 P0, [R0+URZ], R3 ;  /* 0x00000003000085a7 */ /* 0x000ea400080010ff */
[----:B--2---:R-:W-:Y:S05]  /*b3a0*/  @!P0 BRA `(.L_x_250) ;  /* 0xfffffffc00f08947 */ /* 0x004fea000383ffff */
[----:B------:R-:W-:Y:S05]  /*b3b0*/  BRA `(.L_x_251) ;  /* 0xffffff94006c7947 */ /* 0x000fea000383ffff */
.L_x_82:
[----:B------:R-:W-:-:S07]  /*b3c0*/  MOV R0, UR5 ;  /* 0x0000000500007c02 */ /* 0x000fce0008000f00 */
.L_x_252:
[----:B-1----:R1:W2:Y:S02]  /*b3d0*/  SYNCS.PHASECHK.TRANS64.TRYWAIT P0, [R0+URZ], R3 ;  /* 0x00000003000075a7 */ /* 0x0022a400080011ff */
[----:B--2---:R-:W-:Y:S05]  /*b3e0*/  @!P0 NANOSLEEP.SYNCS 0x989680 ;  /* 0x009896800000895d */ /* 0x004fea0003900000 */
[----:B------:R-:W2:Y:S02]  /*b3f0*/  @!P0 SYNCS.PHASECHK.TRANS64 P0, [R0+URZ], R3 ;  /* 0x00000003000085a7 */ /* 0x000ea400080010ff */
[----:B--2---:R-:W-:Y:S05]  /*b400*/  @!P0 BRA `(.L_x_252) ;  /* 0xfffffffc00f08947 */ /* 0x004fea000383ffff */
[----:B------:R-:W-:Y:S05]  /*b410*/  BRA `(.L_x_253) ;  /* 0xffffff94007c7947 */ /* 0x000fea000383ffff */
.L_x_83:
[----:B------:R-:W-:-:S07]  /*b420*/  MOV R0, UR5 ;  /* 0x0000000500007c02 */ /* 0x000fce0008000f00 */
.L_x_254:
[----:B-1----:R1:W2:Y:S02]  /*b430*/  SYNCS.PHASECHK.TRANS64.TRYWAIT P0, [R0+URZ], R3 ;  /* 0x00000003000075a7 */ /* 0x0022a400080011ff */
[----:B--2---:R-:W-:Y:S05]  /*b440*/  @!P0 NANOSLEEP.SYNCS 0x989680 ;  /* 0x009896800000895d */ /* 0x004fea0003900000 */
[----:B------:R-:W2:Y:S02]  /*b450*/  @!P0 SYNCS.PHASECHK.TRANS64 P0, [R0+URZ], R3 ;  /* 0x00000003000085a7 */ /* 0x000ea400080010ff */
[----:B--2---:R-:W-:Y:S05]  /*b460*/  @!P0 BRA `(.L_x_254) ;  /* 0xfffffffc00f08947 */ /* 0x004fea000383ffff */
[----:B------:R-:W-:Y:S05]  /*b470*/  BRA `(.L_x_255) ;  /* 0xffffff94008c7947 */ /* 0x000fea000383ffff */
.L_x_84:
[----:B------:R-:W-:-:S07]  /*b480*/  MOV R0, UR5 ;  /* 0x0000000500007c02 */ /* 0x000fce0008000f00 */
.L_x_256:
[----:B-1----:R1:W2:Y:S02]  /*b490*/  SYNCS.PHASECHK.TRANS64.TRYWAIT P0, [R0+URZ], R3 ;  /* 0x00000003000075a7 */ /* 0x0022a400080011ff */
[----:B--2---:R-:W-:Y:S05]  /*b4a0*/  @!P0 NANOSLEEP.SYNCS 0x989680 ;  /* 0x009896800000895d */ /* 0x004fea0003900000 */
[----:B------:R-:W2:Y:S02]  /*b4b0*/  @!P0 SYNCS.PHASECHK.TRANS64 P0, [R0+URZ], R3 ;  /* 0x00000003000085a7 */ /* 0x000ea400080010ff */
[----:B--2---:R-:W-:Y:S05]  /*b4c0*/  @!P0 BRA `(.L_x_256) ;  /* 0xfffffffc00f08947 */ /* 0x004fea000383ffff */
[----:B------:R-:W-:Y:S05]  /*b4d0*/  BRA `(.L_x_257) ;  /* 0xffffff94009c7947 */ /* 0x000fea000383ffff */
.L_x_85:
[----:B------:R-:W-:-:S07]  /*b4e0*/  MOV R0, UR5 ;  /* 0x0000000500007c02 */ /* 0x000fce0008000f00 */
.L_x_258:
[----:B-1----:R1:W2:Y:S02]  /*b4f0*/  SYNCS.PHASECHK.TRANS64.TRYWAIT P0, [R0+URZ], R3 ;  /* 0x00000003000075a7 */ /* 0x0022a400080011ff */
[----:B--2---:R-:W-:Y:S05]  /*b500*/  @!P0 NANOSLEEP.SYNCS 0x989680 ;  /* 0x009896800000895d */ /* 0x004fea0003900000 */
[----:B------:R-:W2:Y:S02]  /*b510*/  @!P0 SYNCS.PHASECHK.TRANS64 P0, [R0+URZ], R3 ;  /* 0x00000003000085a7 */ /* 0x000ea400080010ff */
[----:B--2---:R-:W-:Y:S05]  /*b520*/  @!P0 BRA `(.L_x_258) ;  /* 0xfffffffc00f08947 */ /* 0x004fea000383ffff */
[----:B------:R-:W-:Y:S05]  /*b530*/  BRA `(.L_x_259) ;  /* 0xffffff9400ac7947 */ /* 0x000fea000383ffff */
.L_x_86:
[----:B------:R-:W-:-:S07]  /*b540*/  MOV R0, UR5 ;  /* 0x0000000500007c02 */ /* 0x000fce0008000f00 */
.L_x_260:
[----:B-1----:R1:W2:Y:S02]  /*b550*/  SYNCS.PHASECHK.TRANS64.TRYWAIT P0, [R0+URZ], R3 ;  /* 0x00000003000075a7 */ /* 0x0022a400080011ff */
[----:B--2---:R-:W-:Y:S05]  /*b560*/  @!P0 NANOSLEEP.SYNCS 0x989680 ;  /* 0x009896800000895d */ /* 0x004fea0003900000 */
[----:B------:R-:W2:Y:S02]  /*b570*/  @!P0 SYNCS.PHASECHK.TRANS64 P0, [R0+URZ], R3 ;  /* 0x00000003000085a7 */ /* 0x000ea400080010ff */
[----:B--2---:R-:W-:Y:S05]  /*b580*/  @!P0 BRA `(.L_x_260) ;  /* 0xfffffffc00f08947 */ /* 0x004fea000383ffff */
[----:B------:R-:W-:Y:S05]  /*b590*/  BRA `(.L_x_261) ;  /* 0xffffff9400bc7947 */ /* 0x000fea000383ffff */
.L_x_87:
[----:B------:R-:W-:-:S07]  /*b5a0*/  MOV R0, UR5 ;  /* 0x0000000500007c02 */ /* 0x000fce0008000f00 */
.L_x_262:
[----:B-1----:R1:W2:Y:S02]  /*b5b0*/  SYNCS.PHASECHK.TRANS64.TRYWAIT P0, [R0+URZ], R3 ;  /* 0x00000003000075a7 */ /* 0x0022a400080011ff */
[----:B--2---:R-:W-:Y:S05]  /*b5c0*/  @!P0 NANOSLEEP.SYNCS 0x989680 ;  /* 0x009896800000895d */ /* 0x004fea0003900000 */
[----:B------:R-:W2:Y:S02]  /*b5d0*/  @!P0 SYNCS.PHASECHK.TRANS64 P0, [R0+URZ], R3 ;  /* 0x00000003000085a7 */ /* 0x000ea400080010ff */
[----:B--2---:R-:W-:Y:S05]  /*b5e0*/  @!P0 BRA `(.L_x_262) ;  /* 0xfffffffc00f08947 */ /* 0x004fea000383ffff */
[----:B------:R-:W-:Y:S05]  /*b5f0*/  BRA `(.L_x_263) ;  /* 0xffffff9400cc7947 */ /* 0x000fea000383ffff */
.L_x_88:
[----:B------:R-:W-:-:S07]  /*b600*/  MOV R0, UR5 ;  /* 0x0000000500007c02 */ /* 0x000fce0008000f00 */
.L_x_264:
[----:B-1----:R1:W2:Y:S02]  /*b610*/  SYNCS.PHASECHK.TRANS64.TRYWAIT P0, [R0+URZ], R3 ;  /* 0x00000003000075a7 */ /* 0x0022a400080011ff */
[----:B--2---:R-:W-:Y:S05]  /*b620*/  @!P0 NANOSLEEP.SYNCS 0x989680 ;  /* 0x009896800000895d */ /* 0x004fea0003900000 */
[----:B------:R-:W2:Y:S02]  /*b630*/  @!P0 SYNCS.PHASECHK.TRANS64 P0, [R0+URZ], R3 ;  /* 0x00000003000085a7 */ /* 0x000ea400080010ff */
[----:B--2---:R-:W-:Y:S05]  /*b640*/  @!P0 BRA `(.L_x_264) ;  /* 0xfffffffc00f08947 */ /* 0x004fea000383ffff */
[----:B------:R-:W-:Y:S05]  /*b650*/  BRA `(.L_x_265) ;  /* 0xffffff9400dc7947 */ /* 0x000fea000383ffff */
.L_x_89:
[----:B------:R-:W-:-:S07]  /*b660*/  MOV R0, UR5 ;  /* 0x0000000500007c02 */ /* 0x000fce0008000f00 */
.L_x_266:
[----:B-1----:R1:W2:Y:S02]  /*b670*/  SYNCS.PHASECHK.TRANS64.TRYWAIT P0, [R0+URZ], R3 ;  /* 0x00000003000075a7 */ /* 0x0022a400080011ff */
[----:B--2---:R-:W-:Y:S05]  /*b680*/  @!P0 NANOSLEEP.SYNCS 0x989680 ;  /* 0x009896800000895d */ /* 0x004fea0003900000 */
[----:B------:R-:W2:Y:S02]  /*b690*/  @!P0 SYNCS.PHASECHK.TRANS64 P0, [R0+URZ], R3 ;  /* 0x00000003000085a7 */ /* 0x000ea400080010ff */
[----:B--2---:R-:W-:Y:S05]  /*b6a0*/  @!P0 BRA `(.L_x_266) ;  /* 0xfffffffc00f08947 */ /* 0x004fea000383ffff */
[----:B------:R-:W-:Y:S05]  /*b6b0*/  BRA `(.L_x_267) ;  /* 0xffffff9400ec7947 */ /* 0x000fea000383ffff */
.L_x_90:
[----:B------:R-:W-:-:S07]  /*b6c0*/  MOV R0, UR5 ;  /* 0x0000000500007c02 */ /* 0x000fce0008000f00 */
.L_x_268:
[----:B-1----:R1:W2:Y:S02]  /*b6d0*/  SYNCS.PHASECHK.TRANS64.TRYWAIT P0, [R0+URZ], R3 ;  /* 0x00000003000075a7 */ /* 0x0022a400080011ff */
[----:B--2---:R-:W-:Y:S05]  /*b6e0*/  @!P0 NANOSLEEP.SYNCS 0x989680 ;  /* 0x009896800000895d */ /* 0x004fea0003900000 */
[----:B------:R-:W2:Y:S02]  /*b6f0*/  @!P0 SYNCS.PHASECHK.TRANS64 P0, [R0+URZ], R3 ;  /* 0x00000003000085a7 */ /* 0x000ea400080010ff */
[----:B--2---:R-:W-:Y:S05]  /*b700*/  @!P0 BRA `(.L_x_268) ;  /* 0xfffffffc00f08947 */ /* 0x004fea000383ffff */
[----:B------:R-:W-:Y:S05]  /*b710*/  BRA `(.L_x_269) ;  /* 0xffffff9400fc7947 */ /* 0x000fea000383ffff */
.L_x_91:
[----:B------:R-:W-:-:S07]  /*b720*/  MOV R0, UR5 ;  /* 0x0000000500007c02 */ /* 0x000fce0008000f00 */
.L_x_270:
[----:B-1----:R1:W2:Y:S02]  /*b730*/  SYNCS.PHASECHK.TRANS64.TRYWAIT P0, [R0+URZ], R3 ;  /* 0x00000003000075a7 */ /* 0x0022a400080011ff */
[----:B--2---:R-:W-:Y:S05]  /*b740*/  @!P0 NANOSLEEP.SYNCS 0x989680 ;  /* 0x009896800000895d */ /* 0x004fea0003900000 */
[----:B------:R-:W2:Y:S02]  /*b750*/  @!P0 SYNCS.PHASECHK.TRANS64 P0, [R0+URZ], R3 ;  /* 0x00000003000085a7 */ /* 0x000ea400080010ff */
[----:B--2---:R-:W-:Y:S05]  /*b760*/  @!P0 BRA `(.L_x_270) ;  /* 0xfffffffc00f08947 */ /* 0x004fea000383ffff */
[----:B------:R-:W-:Y:S05]  /*b770*/  BRA `(.L_x_271) ;  /* 0xffffff98000c7947 */ /* 0x000fea000383ffff */
.L_x_94:
[----:B------:R-:W-:-:S07]  /*b780*/  MOV R4, UR4 ;  /* 0x0000000400047c02 */ /* 0x000fce0008000f00 */
.L_x_272:
[----:B--2---:R2:W3:Y:S02]  /*b790*/  SYNCS.PHASECHK.TRANS64.TRYWAIT P1, [R4+URZ+0x378], R7 ;  /* 0x00037807040075a7 */ /* 0x0044e400080211ff */
[----:B---3--:R-:W-:Y:S05]  /*b7a0*/  @!P1 NANOSLEEP.SYNCS 0x989680 ;  /* 0x009896800000995d */ /* 0x008fea0003900000 */
[----:B------:R-:W3:Y:S02]  /*b7b0*/  @!P1 SYNCS.PHASECHK.TRANS64 P1, [R4+URZ+0x378], R7 ;  /* 0x00037807040095a7 */ /* 0x000ee400080210ff */
[----:B---3--:R-:W-:Y:S05]  /*b7c0*/  @!P1 BRA `(.L_x_272) ;  /* 0xfffffffc00f09947 */ /* 0x008fea000383ffff */
[----:B------:R-:W-:Y:S05]  /*b7d0*/  BRA `(.L_x_273) ;  /* 0xffffff9800747947 */ /* 0x000fea000383ffff */
.L_x_95:
[----:B--2---:R-:W-:-:S07]  /*b7e0*/  MOV R4, UR4 ;  /* 0x0000000400047c02 */ /* 0x004fce0008000f00 */
.L_x_274:
[----:B--2---:R2:W3:Y:S02]  /*b7f0*/  SYNCS.PHASECHK.TRANS64.TRYWAIT P1, [R4+URZ+0x370], R5 ;  /* 0x00037005040075a7 */ /* 0x0044e400080211ff */
[----:B---3--:R-:W-:Y:S05]  /*b800*/  @!P1 NANOSLEEP.SYNCS 0x989680 ;  /* 0x009896800000995d */ /* 0x008fea0003900000 */
[----:B------:R-:W3:Y:S02]  /*b810*/  @!P1 SYNCS.PHASECHK.TRANS64 P1, [R4+URZ+0x370], R5 ;  /* 0x00037005040095a7 */ /* 0x000ee400080210ff */
[----:B---3--:R-:W-:Y:S05]  /*b820*/  @!P1 BRA `(.L_x_274) ;  /* 0xfffffffc00f09947 */ /* 0x008fea000383ffff */
[----:B------:R-:W-:Y:S05]  /*b830*/  BRA `(.L_x_275) ;  /* 0xffffff98007c7947 */ /* 0x000fea000383ffff */
.L_x_105:
[----:B--2---:R-:W-:-:S04]  /*b840*/  MOV R5, UR5 ;  /* 0x0000000500057c02 */ /* 0x004fc80008000f00 */
[----:B------:R2:W3:Y:S03]  /*b850*/  SYNCS.PHASECHK.TRANS64.TRYWAIT P0, [R5+URZ+0x8], R6 ;  /* 0x00000806050075a7 */ /* 0x0004e600080011ff */
[----:B---3--:R-:W-:Y:S05]  /*b860*/  @!P0 NANOSLEEP.SYNCS 0x989680 ;  /* 0x009896800000895d */ /* 0x008fea0003900000 */
[----:B------:R-:W3:Y:S02]  /*b870*/  @!P0 SYNCS.PHASECHK.TRANS64 P0, [R5+URZ+0x8], R6 ;  /* 0x00000806050085a7 */ /* 0x000ee400080010ff */
[----:B---3--:R-:W-:Y:S05]  /*b880*/  @!P0 BRA `(.L_x_105) ;  /* 0xfffffffc00ec8947 */ /* 0x008fea000383ffff */
[----:B------:R-:W-:Y:S05]  /*b890*/  BRA `(.L_x_104) ;  /* 0xffffff9c00447947 */ /* 0x000fea000383ffff */
.L_x_107:
[----:B------:R-:W-:Y:S01]  /*b8a0*/  BSSY B0, `(.L_x_276) ;  /* 0x0000006000007945 */ /* 0x000fe20003800000 */
[----:B------:R-:W-:-:S07]  /*b8b0*/  MOV R15, 0xffffffff ;  /* 0xffffffff000f7802 */ /* 0x000fce0000000f00 */
[----:B-12--5:R-:W-:Y:S05]  /*b8c0*/  WARPSYNC.COLLECTIVE R15, `(.L_x_277) ;  /* 0x000000000f0c7348 */ /* 0x026fea0003c00000 */
[----:B------:R-:W-:Y:S02]  /*b8d0*/  ELECT P6, UR79, PT ;  /* 0x00000000004f782f */ /* 0x000fe400038c0000 */
[----:B------:R-:W-:Y:S01]  /*b8e0*/  MOV R14, UR79 ;  /* 0x0000004f000e7c02 */ /* 0x000fe20008000f00 */
[----:B-12--5:R-:W-:Y:S10]  /*b8f0*/  ENDCOLLECTIVE ;  /* 0x000000000000791b */ /* 0x026ff40003800000 */
.L_x_277:
[----:B------:R-:W-:Y:S05]  /*b900*/  BSYNC B0 ;  /* 0x0000000000007941 */ /* 0x000fea0003800000 */
.L_x_276:
[----:B------:R-:W-:Y:S05]  /*b910*/  BRA `(.L_x_278) ;  /* 0xffffff9c00747947 */ /* 0x000fea000383ffff */
.L_x_109:
[----:B--2---:R-:W-:-:S04]  /*b920*/  MOV R3, UR5 ;  /* 0x0000000500037c02 */ /* 0x004fc80008000f00 */
[----:B------:R2:W3:Y:S03]  /*b930*/  SYNCS.PHASECHK.TRANS64.TRYWAIT P0, [R3+URZ+0x8], R4 ;  /* 0x00000804030075a7 */ /* 0x0004e600080011ff */
[----:B---3--:R-:W-:Y:S05]  /*b940*/  @!P0 NANOSLEEP.SYNCS 0x989680 ;  /* 0x009896800000895d */ /* 0x008fea0003900000 */
[----:B------:R-:W3:Y:S02]  /*b950*/  @!P0 SYNCS.PHASECHK.TRANS64 P0, [R3+URZ+0x8], R4 ;  /* 0x00000804030085a7 */ /* 0x000ee400080010ff */
[----:B---3--:R-:W-:Y:S05]  /*b960*/  @!P0 BRA `(.L_x_109) ;  /* 0xfffffffc00ec8947 */ /* 0x008fea000383ffff */
[----:B------:R-:W-:Y:S05]  /*b970*/  BRA `(.L_x_108) ;  /* 0xffffff9c00787947 */ /* 0x000fea000383ffff */
.L_x_110:
[----:B------:R-:W-:-:S07]  /*b980*/  MOV R4, UR14 ;  /* 0x0000000e00047c02 */ /* 0x000fce0008000f00 */
.L_x_279:
[----:B-1----:R1:W2:Y:S02]  /*b990*/  SYNCS.PHASECHK.TRANS64.TRYWAIT P0, [R4+URZ+0x370], R5 ;  /* 0x00037005040075a7 */ /* 0x0022a400080011ff */
[----:B--2---:R-:W-:Y:S05]  /*b9a0*/  @!P0 NANOSLEEP.SYNCS 0x989680 ;  /* 0x009896800000895d */ /* 0x004fea0003900000 */
[----:B------:R-:W2:Y:S02]  /*b9b0*/  @!P0 SYNCS.PHASECHK.TRANS64 P0, [R4+URZ+0x370], R5 ;  /* 0x00037005040085a7 */ /* 0x000ea400080010ff */
[----:B--2---:R-:W-:Y:S05]  /*b9c0*/  @!P0 BRA `(.L_x_279) ;  /* 0xfffffffc00f08947 */ /* 0x004fea000383ffff */
[----:B------:R-:W-:Y:S05]  /*b9d0*/  BRA `(.L_x_280) ;  /* 0xffffffa000587947 */ /* 0x000fea000383ffff */
.L_x_112:
[----:B------:R-:W-:-:S07]  /*b9e0*/  MOV R4, UR19 ;  /* 0x0000001300047c02 */ /* 0x000fce0008000f00 */
.L_x_281:
[----:B-1----:R1:W2:Y:S02]  /*b9f0*/  SYNCS.PHASECHK.TRANS64.TRYWAIT P0, [R4+URZ+0x390], R5 ;  /* 0x00039005040075a7 */ /* 0x0022a400080011ff */
[----:B--2---:R-:W-:Y:S05]  /*ba00*/  @!P0 NANOSLEEP.SYNCS 0x989680 ;  /* 0x009896800000895d */ /* 0x004fea0003900000 */
[----:B------:R-:W2:Y:S02]  /*ba10*/  @!P0 SYNCS.PHASECHK.TRANS64 P0, [R4+URZ+0x390], R5 ;  /* 0x00039005040085a7 */ /* 0x000ea400080010ff */
[----:B--2---:R-:W-:Y:S05]  /*ba20*/  @!P0 BRA `(.L_x_281) ;  /* 0xfffffffc00f08947 */ /* 0x004fea000383ffff */
[----:B------:R-:W-:Y:S05]  /*ba30*/  BRA `(.L_x_111) ;  /* 0xffffffa000787947 */ /* 0x000fea000383ffff */
.L_x_116:
[----:B-1----:R-:W-:Y:S07]  /*ba40*/  MOV R4, UR11 ;  /* 0x0000000b00047c02 */ /* 0x002fee0008000f00 */
.L_x_282:
[----:B-1----:R1:W2:Y:S02]  /*ba50*/  SYNCS.PHASECHK.TRANS64.TRYWAIT P0, [R4+URZ], R7 ;  /* 0x00000007040075a7 */ /* 0x0022a400080011ff */
[----:B--2---:R-:W-:Y:S05]  /*ba60*/  @!P0 NANOSLEEP.SYNCS 0x989680 ;  /* 0x009896800000895d */ /* 0x004fea0003900000 */
[----:B------:R-:W2:Y:S02]  /*ba70*/  @!P0 SYNCS.PHASECHK.TRANS64 P0, [R4+URZ], R7 ;  /* 0x00000007040085a7 */ /* 0x000ea400080010ff */
[----:B--2---:R-:W-:Y:S05]  /*ba80*/  @!P0 BRA `(.L_x_282) ;  /* 0xfffffffc00f08947 */ /* 0x004fea000383ffff */
[----:B------:R-:W-:Y:S05]  /*ba90*/  BRA `(.L_x_115) ;  /* 0xffffffa0009c7947 */ /* 0x000fea000383ffff */
.L_x_120:
[----:B--2---:R-:W-:-:S07]  /*baa0*/  MOV R0, UR4 ;  /* 0x0000000400007c02 */ /* 0x004fce0008000f00 */
.L_x_283:
[----:B-1----:R1:W2:Y:S02]  /*bab0*/  SYNCS.PHASECHK.TRANS64.TRYWAIT P0, [R0+URZ], R5 ;  /* 0x00000005000075a7 */ /* 0x0022a400080011ff */
[----:B--2---:R-:W-:Y:S05]  /*bac0*/  @!P0 NANOSLEEP.SYNCS 0x989680 ;  /* 0x009896800000895d */ /* 0x004fea0003900000 */
[----:B------:R-:W2:Y:S02]  /*bad0*/  @!P0 SYNCS.PHASECHK.TRANS64 P0, [R0+URZ], R5 ;  /* 0x00000005000085a7 */ /* 0x000ea400080010ff */
[----:B--2---:R-:W-:Y:S05]  /*bae0*/  @!P0 BRA `(.L_x_283) ;  /* 0xfffffffc00f08947 */ /* 0x004fea000383ffff */
[----:B------:R-:W-:Y:S05]  /*baf0*/  BRA `(.L_x_284) ;  /* 0xffffffa400547947 */ /* 0x000fea000383ffff */
.L_x_123:
[----:B------:R-:W-:-:S07]  /*bb00*/  MOV R0, UR14 ;  /* 0x0000000e00007c02 */ /* 0x000fce0008000f00 */
.L_x_285:
[----:B-1----:R1:W2:Y:S02]  /*bb10*/  SYNCS.PHASECHK.TRANS64.TRYWAIT P1, [R0+URZ+0x3a0], R5 ;  /* 0x0003a005000075a7 */ /* 0x0022a400080211ff */
[----:B--2---:R-:W-:Y:S05]  /*bb20*/  @!P1 NANOSLEEP.SYNCS 0x989680 ;  /* 0x009896800000995d */ /* 0x004fea0003900000 */
[----:B------:R-:W2:Y:S02]  /*bb30*/  @!P1 SYNCS.PHASECHK.TRANS64 P1, [R0+URZ+0x3a0], R5 ;  /* 0x0003a005000095a7 */ /* 0x000ea400080210ff */
[----:B--2---:R-:W-:Y:S05]  /*bb40*/  @!P1 BRA `(.L_x_285) ;  /* 0xfffffffc00f09947 */ /* 0x004fea000383ffff */
[----:B------:R-:W-:Y:S05]  /*bb50*/  BRA `(.L_x_286) ;  /* 0xffffffa400a07947 */ /* 0x000fea000383ffff */
.L_x_128:
[----:B------:R-:W-:Y:S07]  /*bb60*/  MOV R2, UR31 ;  /* 0x0000001f00027c02 */ /* 0x000fee0008000f00 */
.L_x_287:
[----:B--2---:R2:W3:Y:S02]  /*bb70*/  SYNCS.PHASECHK.TRANS64.TRYWAIT P0, [R2+URZ+0x370], R3 ;  /* 0x00037003020075a7 */ /* 0x0044e400080011ff */
[----:B---3--:R-:W-:Y:S05]  /*bb80*/  @!P0 NANOSLEEP.SYNCS 0x989680 ;  /* 0x009896800000895d */ /* 0x008fea0003900000 */
[----:B------:R-:W3:Y:S02]  /*bb90*/  @!P0 SYNCS.PHASECHK.TRANS64 P0, [R2+URZ+0x370], R3 ;  /* 0x00037003020085a7 */ /* 0x000ee400080010ff */
[----:B---3--:R-:W-:Y:S05]  /*bba0*/  @!P0 BRA `(.L_x_287) ;  /* 0xfffffffc00f08947 */ /* 0x008fea000383ffff */
[----:B------:R-:W-:Y:S05]  /*bbb0*/  BRA `(.L_x_288) ;  /* 0xffffffa800e07947 */ /* 0x000fea000383ffff */
.L_x_131:
[----:B------:R-:W-:Y:S07]  /*bbc0*/  MOV R2, UR31 ;  /* 0x0000001f00027c02 */ /* 0x000fee0008000f00 */
.L_x_289:
[----:B-1----:R1:W2:Y:S02]  /*bbd0*/  SYNCS.PHASECHK.TRANS64.TRYWAIT P2, [R2+URZ+0x368], R3 ;  /* 0x00036803020075a7 */ /* 0x0022a400080411ff */
[----:B--2---:R-:W-:Y:S05]  /*bbe0*/  @!P2 NANOSLEEP.SYNCS 0x989680 ;  /* 0x009896800000a95d */ /* 0x004fea0003900000 */
[----:B------:R-:W2:Y:S02]  /*bbf0*/  @!P2 SYNCS.PHASECHK.TRANS64 P2, [R2+URZ+0x368], R3 ;  /* 0x000368030200a5a7 */ /* 0x000ea400080410ff */
[----:B--2---:R-:W-:Y:S05]  /*bc00*/  @!P2 BRA `(.L_x_289) ;  /* 0xfffffffc00f0a947 */ /* 0x004fea000383ffff */
[----:B------:R-:W-:Y:S05]  /*bc10*/  BRA `(.L_x_130) ;  /* 0xffffffb000447947 */ /* 0x000fea000383ffff */
.L_x_134:
[----:B-1----:R-:W-:Y:S07]  /*bc20*/  MOV R3, UR31 ;  /* 0x0000001f00037c02 */ /* 0x002fee0008000f00 */
.L_x_290:
[----:B-1----:R1:W2:Y:S02]  /*bc30*/  SYNCS.PHASECHK.TRANS64.TRYWAIT P1, [R3+URZ+0x350], R8 ;  /* 0x00035008030075a7 */ /* 0x0022a400080211ff */
[----:B--2---:R-:W-:Y:S05]  /*bc40*/  @!P1 NANOSLEEP.SYNCS 0x989680 ;  /* 0x009896800000995d */ /* 0x004fea0003900000 */
[----:B------:R-:W2:Y:S02]  /*bc50*/  @!P1 SYNCS.PHASECHK.TRANS64 P1, [R3+URZ+0x350], R8 ;  /* 0x00035008030095a7 */ /* 0x000ea400080210ff */
[----:B--2---:R-:W-:Y:S05]  /*bc60*/  @!P1 BRA `(.L_x_290) ;  /* 0xfffffffc00f09947 */ /* 0x004fea000383ffff */
[----:B------:R-:W-:Y:S05]  /*bc70*/  BRA `(.L_x_291) ;  /* 0xffffffb000d47947 */ /* 0x000fea000383ffff */
.L_x_135:
[----:B------:R-:W-:Y:S07]  /*bc80*/  MOV R3, UR31 ;  /* 0x0000001f00037c02 */ /* 0x000fee0008000f00 */
.L_x_292:
[----:B-1----:R1:W2:Y:S02]  /*bc90*/  SYNCS.PHASECHK.TRANS64.TRYWAIT P0, [R3+URZ+0x358], R8 ;  /* 0x00035808030075a7 */ /* 0x0022a400080011ff */
[----:B--2---:R-:W-:Y:S05]  /*bca0*/  @!P0 NANOSLEEP.SYNCS 0x989680 ;  /* 0x009896800000895d */ /* 0x004fea0003900000 */
[----:B------:R-:W2:Y:S02]  /*bcb0*/  @!P0 SYNCS.PHASECHK.TRANS64 P0, [R3+URZ+0x358], R8 ;  /* 0x00035808030085a7 */ /* 0x000ea400080010ff */
[----:B--2---:R-:W-:Y:S05]  /*bcc0*/  @!P0 BRA `(.L_x_292) ;  /* 0xfffffffc00f08947 */ /* 0x004fea000383ffff */
[----:B------:R-:W-:Y:S05]  /*bcd0*/  BRA `(.L_x_293) ;  /* 0xffffffb400347947 */ /* 0x000fea000383ffff */
.L_x_137:
[----:B--2---:R-:W-:-:S07]  /*bce0*/  MOV R0, UR31 ;  /* 0x0000001f00007c02 */ /* 0x004fce0008000f00 */
.L_x_294:
[----:B-1----:R1:W2:Y:S02]  /*bcf0*/  SYNCS.PHASECHK.TRANS64.TRYWAIT P0, [R0+URZ+0x350], R3 ;  /* 0x00035003000075a7 */ /* 0x0022a400080011ff */
[----:B--2---:R-:W-:Y:S05]  /*bd00*/  @!P0 NANOSLEEP.SYNCS 0x989680 ;  /* 0x009896800000895d */ /* 0x004fea0003900000 */
[----:B------:R-:W2:Y:S02]  /*bd10*/  @!P0 SYNCS.PHASECHK.TRANS64 P0, [R0+URZ+0x350], R3 ;  /* 0x00035003000085a7 */ /* 0x000ea400080010ff */
[----:B--2---:R-:W-:Y:S05]  /*bd20*/  @!P0 BRA `(.L_x_294) ;  /* 0xfffffffc00f08947 */ /* 0x004fea000383ffff */
[----:B------:R-:W-:Y:S05]  /*bd30*/  BRA `(.L_x_295) ;  /* 0xffffffb400bc7947 */ /* 0x000fea000383ffff */
.L_x_139:
[----:B------:R-:W-:Y:S07]  /*bd40*/  MOV R0, UR44 ;  /* 0x0000002c00007c02 */ /* 0x000fee0008000f00 */
.L_x_296:
[----:B-1----:R1:W2:Y:S02]  /*bd50*/  SYNCS.PHASECHK.TRANS64.TRYWAIT P0, [R0+URZ+0x370], R3 ;  /* 0x00037003000075a7 */ /* 0x0022a400080011ff */
[----:B--2---:R-:W-:Y:S05]  /*bd60*/  @!P0 NANOSLEEP.SYNCS 0x989680 ;  /* 0x009896800000895d */ /* 0x004fea0003900000 */
[----:B------:R-:W2:Y:S02]  /*bd70*/  @!P0 SYNCS.PHASECHK.TRANS64 P0, [R0+URZ+0x370], R3 ;  /* 0x00037003000085a7 */ /* 0x000ea400080010ff */
[----:B--2---:R-:W-:Y:S05]  /*bd80*/  @!P0 BRA `(.L_x_296) ;  /* 0xfffffffc00f08947 */ /* 0x004fea000383ffff */
[----:B------:R-:W-:Y:S05]  /*bd90*/  BRA `(.L_x_297) ;  /* 0xffffffb8008c7947 */ /* 0x000fea000383ffff */
.L_x_150:
[----:B---3--:R3:W1:Y:S02]  /*bda0*/  SYNCS.PHASECHK.TRANS64.TRYWAIT P1, [R0+URZ+0x340], R5 ;  /* 0x00034005000075a7 */ /* 0x00866400080211ff */
[----:B-1----:R-:W-:Y:S05]  /*bdb0*/  @!P1 NANOSLEEP.SYNCS 0x989680 ;  /* 0x009896800000995d */ /* 0x002fea0003900000 */
[----:B------:R-:W1:Y:S02]  /*bdc0*/  @!P1 SYNCS.PHASECHK.TRANS64 P1, [R0+URZ+0x340], R5 ;  /* 0x00034005000095a7 */ /* 0x000e6400080210ff */
[----:B-1----:R-:W-:Y:S05]  /*bdd0*/  @!P1 BRA `(.L_x_150) ;  /* 0xfffffffc00f09947 */ /* 0x002fea000383ffff */
[----:B------:R-:W-:Y:S05]  /*bde0*/  BRA `(.L_x_149) ;  /* 0xffffffc800507947 */ /* 0x000fea000383ffff */
.L_x_152:
[----:B----4-:R4:W1:Y:S02]  /*bdf0*/  SYNCS.PHASECHK.TRANS64.TRYWAIT P0, [R104+URZ+0x380], R3 ;  /* 0x00038003680075a7 */ /* 0x01086400080011ff */
[----:B-1----:R-:W-:Y:S05]  /*be00*/  @!P0 NANOSLEEP.SYNCS 0x989680 ;  /* 0x009896800000895d */ /* 0x002fea0003900000 */
[----:B------:R-:W1:Y:S02]  /*be10*/  @!P0 SYNCS.PHASECHK.TRANS64 P0, [R104+URZ+0x380], R3 ;  /* 0x00038003680085a7 */ /* 0x000e6400080010ff */
[----:B-1----:R-:W-:Y:S05]  /*be20*/  @!P0 BRA `(.L_x_152) ;  /* 0xfffffffc00f08947 */ /* 0x002fea000383ffff */
[----:B------:R-:W-:Y:S05]  /*be30*/  BRA `(.L_x_151) ;  /* 0xffffffc800a07947 */ /* 0x000fea000383ffff */
.L_x_161:
[----:B---3--:R3:W4:Y:S02]  /*be40*/  SYNCS.PHASECHK.TRANS64.TRYWAIT P0, [R117+URZ+0x340], R4 ;  /* 0x00034004750075a7 */ /* 0x00872400080011ff */
[----:B----4-:R-:W-:Y:S05]  /*be50*/  @!P0 NANOSLEEP.SYNCS 0x989680 ;  /* 0x009896800000895d */ /* 0x010fea0003900000 */
[----:B------:R-:W4:Y:S02]  /*be60*/  @!P0 SYNCS.PHASECHK.TRANS64 P0, [R117+URZ+0x340], R4 ;  /* 0x00034004750085a7 */ /* 0x000f2400080010ff */
[----:B----4-:R-:W-:Y:S05]  /*be70*/  @!P0 BRA `(.L_x_161) ;  /* 0xfffffffc00f08947 */ /* 0x010fea000383ffff */
[----:B------:R-:W-:Y:S05]  /*be80*/  BRA `(.L_x_160) ;  /* 0xffffffd400c07947 */ /* 0x000fea000383ffff */
        .weak           $__internal_0_$__cuda_sm10x_tcgen05_guardrail_trap_col_being_dealloced_not_returned_by_alloc
        .type           $__internal_0_$__cuda_sm10x_tcgen05_guardrail_trap_col_being_dealloced_not_returned_by_alloc,@function
        .size           $__internal_0_$__cuda_sm10x_tcgen05_guardrail_trap_col_being_dealloced_not_returned_by_alloc,($__internal_1_$__cuda_sm10x_tcgen05_guardrail_trap_phase_invalid_during_alloc - $__internal_0_$__cuda_sm10x_tcgen05_guardrail_trap_col_being_dealloced_not_returned_by_alloc)
$__internal_0_$__cuda_sm10x_tcgen05_guardrail_trap_col_being_dealloced_not_returned_by_alloc:
[----:B------:R-:W-:Y:S05]  /*be90*/  BPT.TRAP 0x1 ;  /* 0x000000040000795c */ /* 0x000fea0000300000 */
[----:B------:R-:W-:-:S04]  /*bea0*/  HFMA2 R3, -RZ, RZ, 0, 0 ;  /* 0x00000000ff037431 */ /* 0x000fc800000001ff */
[----:B------:R-:W-:Y:S05]  /*beb0*/  RET.REL.NODEC R2 `(_ZN7cutlass13device_kernelINS_4conv6kernel13ConvUniversalINS1_16ConvProblemShapeILNS1_8OperatorE1ELi2EEENS1_10collective14CollectiveConvINS1_47MainloopSm100TmaUmmaWarpSpecializedImplicitGemmILS5_1ELi52ELi2ELi1ELi2EN4cute5tupleIJNSA_1CILi2EEENSC_ILi1EEESE_EEEEENSB_IJNSC_ILi128EEESH_NSB_IJNSC_ILi32EEEEEEEEENS_12float_e4m3_tESL_NSA_8TiledMMAINSA_8MMA_AtomIJNSA_10MMA_TraitsINSA_25SM100_MMA_F8F6F4_2x1SM_SSEJSL_SL_fSH_SH_NSA_17integral_constantINSA_4UMMA5MajorELSS_0EEENSQ_ISS_LSS_1EEENSQ_INSR_7ScaleInELSV_0EEESW_EEEEEENSA_6LayoutINSB_IJSE_SE_SE_EEENSB_IJNSC_ILi0EEES11_S11_EEEEENSB_IJNSA_10UnderscoreES14_S14_EEEEENS7_6detail27Sm100ImplicitGemmTileTraitsINSA_25SM100_TMA_2SM_LOAD_IM2COLENSA_14ComposedLayoutINSA_7SwizzleILi1ELi4ELi3EEENSA_18smem_ptr_flag_bitsILi8EEENSZ_INSB_IJNSC_ILi8EEESI_EEENSB_IJSI_SE_EEEEEEEvEENS18_INSA_18SM100_TMA_2SM_LOADENS1A_INS1B_ILi2ELi4ELi3EEES1E_NSZ_INSB_IJNSC_ILi64EEES1F_EEENSB_IJSE_S1N_EEEEEEEvEEEENS_8epilogue10collective18CollectiveEpilogueINS1U_23Sm100TmaWarpSpecializedILi2ELi2ELi32ELb0ELb0EEEJNSB_IJS1N_SH_SJ_EEENSB_IJNSZ_IS1N_SE_EENSZ_INSB_IJSI_SD_EEES1P_EEEEESL_NSB_IJNSB_IJlllEEESE_S11_EEESL_S25_NS1U_6fusion15FusionCallbacksIS1Y_NS26_17LinearCombinationISL_fSL_fLNS_15FloatRoundStyleE2EEES1Z_S23_JEEENSA_5SM1004TMEM4LOAD26SM100_TMEM_LOAD_32dp32b32xENSA_20SM90_TMA_LOAD_IM2COLES1J_NSA_39AutoVectorizingCopyWithAssumedAlignmentILi128EEENSA_21SM90_TMA_STORE_IM2COLES1J_S2I_S2I_EEEvvEEEEvNT_6ParamsE) ;  /* 0xffffff4002507950 */ /* 0x000fea0003c3ffff */
        .weak           $__internal_1_$__cuda_sm10x_tcgen05_guardrail_trap_phase_invalid_during_alloc
        .type           $__internal_1_$__cuda_sm10x_tcgen05_guardrail_trap_phase_invalid_during_alloc,@function
        .size           $__internal_1_$__cuda_sm10x_tcgen05_guardrail_trap_phase_invalid_during_alloc,($__internal_2_$__cuda_sm10x_tcgen05_guardrail_trap_unallocated_columns_being_dealloced - $__internal_1_$__cuda_sm10x_tcgen05_guardrail_trap_phase_invalid_during_alloc)
$__internal_1_$__cuda_sm10x_tcgen05_guardrail_trap_phase_invalid_during_alloc:
[----:B------:R-:W-:Y:S05]  /*bec0*/  BPT.TRAP 0x1 ;  /* 0x000000040000795c */ /* 0x000fea0000300000 */
[----:B------:R-:W-:-:S04]  /*bed0*/  MOV R5, 0x0 ;  /* 0x0000000000057802 */ /* 0x000fc80000000f00 */
[----:B------:R-:W-:Y:S05]  /*bee0*/  RET.REL.NODEC R4 `(_ZN7cutlass13device_kernelINS_4conv6kernel13ConvUniversalINS1_16ConvProblemShapeILNS1_8OperatorE1ELi2EEENS1_10collective14CollectiveConvINS1_47MainloopSm100TmaUmmaWarpSpecializedImplicitGemmILS5_1ELi52ELi2ELi1ELi2EN4cute5tupleIJNSA_1CILi2EEENSC_ILi1EEESE_EEEEENSB_IJNSC_ILi128EEESH_NSB_IJNSC_ILi32EEEEEEEEENS_12float_e4m3_tESL_NSA_8TiledMMAINSA_8MMA_AtomIJNSA_10MMA_TraitsINSA_25SM100_MMA_F8F6F4_2x1SM_SSEJSL_SL_fSH_SH_NSA_17integral_constantINSA_4UMMA5MajorELSS_0EEENSQ_ISS_LSS_1EEENSQ_INSR_7ScaleInELSV_0EEESW_EEEEEENSA_6LayoutINSB_IJSE_SE_SE_EEENSB_IJNSC_ILi0EEES11_S11_EEEEENSB_IJNSA_10UnderscoreES14_S14_EEEEENS7_6detail27Sm100ImplicitGemmTileTraitsINSA_25SM100_TMA_2SM_LOAD_IM2COLENSA_14ComposedLayoutINSA_7SwizzleILi1ELi4ELi3EEENSA_18smem_ptr_flag_bitsILi8EEENSZ_INSB_IJNSC_ILi8EEESI_EEENSB_IJSI_SE_EEEEEEEvEENS18_INSA_18SM100_TMA_2SM_LOADENS1A_INS1B_ILi2ELi4ELi3EEES1E_NSZ_INSB_IJNSC_ILi64EEES1F_EEENSB_IJSE_S1N_EEEEEEEvEEEENS_8epilogue10collective18CollectiveEpilogueINS1U_23Sm100TmaWarpSpecializedILi2ELi2ELi32ELb0ELb0EEEJNSB_IJS1N_SH_SJ_EEENSB_IJNSZ_IS1N_SE_EENSZ_INSB_IJSI_SD_EEES1P_EEEEESL_NSB_IJNSB_IJlllEEESE_S11_EEESL_S25_NS1U_6fusion15FusionCallbacksIS1Y_NS26_17LinearCombinationISL_fSL_fLNS_15FloatRoundStyleE2EEES1Z_S23_JEEENSA_5SM1004TMEM4LOAD26SM100_TMEM_LOAD_32dp32b32xENSA_20SM90_TMA_LOAD_IM2COLES1J_NSA_39AutoVectorizingCopyWithAssumedAlignmentILi128EEENSA_21SM90_TMA_STORE_IM2COLES1J_S2I_S2I_EEEvvEEEEvNT_6ParamsE) ;  /* 0xffffff4004447950 */ /* 0x000fea0003c3ffff */
        .weak           $__internal_2_$__cuda_sm10x_tcgen05_guardrail_trap_unallocated_columns_being_dealloced
        .type           $__internal_2_$__cuda_sm10x_tcgen05_guardrail_trap_unallocated_columns_being_dealloced,@function
        .size           $__internal_2_$__cuda_sm10x_tcgen05_guardrail_trap_unallocated_columns_being_dealloced,(.L_x_299 - $__internal_2_$__cuda_sm10x_tcgen05_guardrail_trap_unallocated_columns_being_dealloced)
$__internal_2_$__cuda_sm10x_tcgen05_guardrail_trap_unallocated_columns_being_dealloced:
[----:B------:R-:W-:Y:S05]  /*bef0*/  BPT.TRAP 0x1 ;  /* 0x000000040000795c */ /* 0x000fea0000300000 */
[----:B------:R-:W-:-:S04]  /*bf00*/  HFMA2 R3, -RZ, RZ, 0, 0 ;  /* 0x00000000ff037431 */ /* 0x000fc800000001ff */
[----:B------:R-:W-:Y:S05]  /*bf10*/  RET.REL.NODEC R2 `(_ZN7cutlass13device_kernelINS_4conv6kernel13ConvUniversalINS1_16ConvProblemShapeILNS1_8OperatorE1ELi2EEENS1_10collective14CollectiveConvINS1_47MainloopSm100TmaUmmaWarpSpecializedImplicitGemmILS5_1ELi52ELi2ELi1ELi2EN4cute5tupleIJNSA_1CILi2EEENSC_ILi1EEESE_EEEEENSB_IJNSC_ILi128EEESH_NSB_IJNSC_ILi32EEEEEEEEENS_12float_e4m3_tESL_NSA_8TiledMMAINSA_8MMA_AtomIJNSA_10MMA_TraitsINSA_25SM100_MMA_F8F6F4_2x1SM_SSEJSL_SL_fSH_SH_NSA_17integral_constantINSA_4UMMA5MajorELSS_0EEENSQ_ISS_LSS_1EEENSQ_INSR_7ScaleInELSV_0EEESW_EEEEEENSA_6LayoutINSB_IJSE_SE_SE_EEENSB_IJNSC_ILi0EEES11_S11_EEEEENSB_IJNSA_10UnderscoreES14_S14_EEEEENS7_6detail27Sm100ImplicitGemmTileTraitsINSA_25SM100_TMA_2SM_LOAD_IM2COLENSA_14ComposedLayoutINSA_7SwizzleILi1ELi4ELi3EEENSA_18smem_ptr_flag_bitsILi8EEENSZ_INSB_IJNSC_ILi8EEESI_EEENSB_IJSI_SE_EEEEEEEvEENS18_INSA_18SM100_TMA_2SM_LOADENS1A_INS1B_ILi2ELi4ELi3EEES1E_NSZ_INSB_IJNSC_ILi64EEES1F_EEENSB_IJSE_S1N_EEEEEEEvEEEENS_8epilogue10collective18CollectiveEpilogueINS1U_23Sm100TmaWarpSpecializedILi2ELi2ELi32ELb0ELb0EEEJNSB_IJS1N_SH_SJ_EEENSB_IJNSZ_IS1N_SE_EENSZ_INSB_IJSI_SD_EEES1P_EEEEESL_NSB_IJNSB_IJlllEEESE_S11_EEESL_S25_NS1U_6fusion15FusionCallbacksIS1Y_NS26_17LinearCombinationISL_fSL_fLNS_15FloatRoundStyleE2EEES1Z_S23_JEEENSA_5SM1004TMEM4LOAD26SM100_TMEM_LOAD_32dp32b32xENSA_20SM90_TMA_LOAD_IM2COLES1J_NSA_39AutoVectorizingCopyWithAssumedAlignmentILi128EEENSA_21SM90_TMA_STORE_IM2COLES1J_S2I_S2I_EEEvvEEEEvNT_6ParamsE) ;  /* 0xffffff4002387950 */ /* 0x000fea0003c3ffff */
.L_x_298:
[----:B------:R-:W-:-:S00]  /*bf20*/  BRA `(.L_x_298) ;  /* 0xfffffffc00fc7947 */ /* 0x000fc0000383ffff */
[----:B------:R-:W-:-:S00]  /*bf30*/  NOP ;  /* 0x0000000000007918 */ /* 0x000fc00000000000 */
        /* <DEDUP_REMOVED lines=12> */
.L_x_299:


//--------------------- .nv.global.init           --------------------------
	.section	.nv.global.init,"aw",@progbits
.nv.global.init:
	.type		$str$29,@object
	.size		$str$29,($str$30 - $str$29)
$str$29:
        /*0000*/ 	.byte	0x28, 0x61, 0x64, 0x64, 0x72, 0x65, 0x73, 0x73, 0x20, 0x26, 0x20, 0x6d, 0x61, 0x73, 0x6b, 0x29
        /*0010*/ 	.byte	0x20, 0x3d, 0x3d, 0x20, 0x30, 0x00
	.type		$str$30,@object
	.size		$str$30,($str$28 - $str$30)
$str$30:
        /*0016*/ 	.byte	0x2f, 0x74, 0x6d, 0x70, 0x2f, 0x63, 0x75, 0x74, 0x6c, 0x61, 0x73, 0x73, 0x5f, 0x73, 0x77, 0x65
        /*0026*/ 	.byte	0x65, 0x70, 0x5f, 0x73, 0x72, 0x63, 0x2f, 0x69, 0x6e, 0x63, 0x6c, 0x75, 0x64, 0x65, 0x2f, 0x63
        /*0036*/ 	.byte	0x75, 0x74, 0x65, 0x2f, 0x70, 0x6f, 0x69, 0x6e, 0x74, 0x65, 0x72, 0x5f, 0x66, 0x6c, 0x61, 0x67
        /*0046*/ 	.byte	0x67, 0x65, 0x64, 0x2e, 0x68, 0x70, 0x70, 0x00
	.type		$str$28,@object
	.size		$str$28,($str$27 - $str$28)
$str$28:
        /*004e*/ 	.byte	0x2f, 0x74, 0x6d, 0x70, 0x2f, 0x63, 0x75, 0x74, 0x6c, 0x61, 0x73, 0x73, 0x5f, 0x73, 0x77, 0x65
        /*005e*/ 	.byte	0x65, 0x70, 0x5f, 0x73, 0x72, 0x63, 0x2f, 0x69, 0x6e, 0x63, 0x6c, 0x75, 0x64, 0x65, 0x2f, 0x63
        /*006e*/ 	.byte	0x75, 0x74, 0x65, 0x2f, 0x61, 0x74, 0x6f, 0x6d, 0x2f, 0x63, 0x6f, 0x70, 0x79, 0x5f, 0x74, 0x72
        /*007e*/ 	.byte	0x61, 0x69, 0x74, 0x73, 0x5f, 0x73, 0x6d, 0x31, 0x30, 0x30, 0x2e, 0x68, 0x70, 0x70, 0x00
	.type		$str$27,@object
	.size		$str$27,(__unnamed_1 - $str$27)
$str$27:
        /*008d*/ 	.byte	0x28, 0x28, 0x75, 0x69, 0x6e, 0x74, 0x33, 0x32, 0x5f, 0x74, 0x28, 0x74, 0x68, 0x72, 0x65, 0x61
        /*009d*/ 	.byte	0x64, 0x49, 0x64, 0x78, 0x2e, 0x78, 0x29, 0x20, 0x2f, 0x20, 0x33, 0x32, 0x29, 0x20, 0x25, 0x20
        /*00ad*/ 	.byte	0x34, 0x29, 0x20, 0x3d, 0x3d, 0x20, 0x28, 0x28, 0x28, 0x74, 0x6d, 0x65, 0x6d, 0x5f, 0x61, 0x64
        /*00bd*/ 	.byte	0x64, 0x72, 0x20, 0x3e, 0x3e, 0x20, 0x31, 0x36, 0x29, 0x20, 0x2f, 0x20, 0x33, 0x32, 0x29, 0x20
        /*00cd*/ 	.byte	0x25, 0x20, 0x34, 0x29, 0x00
	.type		__unnamed_1,@object
	.size		__unnamed_1,(__unnamed_2 - __unnamed_1)
__unnamed_1:
        /*00d2*/ 	.byte	0x61, 0x75, 0x74, 0x6f, 0x20, 0x63, 0x75, 0x74, 0x65, 0x3a, 0x3a, 0x61, 0x73, 0x5f, 0x70, 0x6f
        /* <DEDUP_REMOVED lines=24> */
        /*0262*/ 	.byte	0x3a, 0x3a, 0x43, 0x3c, 0x34, 0x30, 0x39, 0x36, 0x3e, 0x3e, 0x3e, 0x3e, 0x5d, 0x00
	.type		__unnamed_2,@object
	.size		__unnamed_2,(.L_2 - __unnamed_2)
__unnamed_2:
        /* <DEDUP_REMOVED lines=40> */
        /*04f0*/ 	.byte	0x74, 0x65, 0x3a, 0x3a, 0x43, 0x3c, 0x30, 0x3e, 0x3e, 0x3e, 0x3e, 0x5d, 0x00
.L_2:


//--------------------- .nv.shared._ZN7cutlass13device_kernelINS_4conv6kernel13ConvUniversalINS1_16ConvProblemShapeILNS1_8OperatorE1ELi2EEENS1_10collective14CollectiveConvINS1_47MainloopSm100TmaUmmaWarpSpecializedImplicitGemmILS5_1ELi52ELi2ELi1ELi2EN4cute5tupleIJNSA_1CILi2EEENSC_ILi1EEESE_EEEEENSB_IJNSC_ILi128EEESH_NSB_IJNSC_ILi32EEEEEEEEENS_12float_e4m3_tESL_NSA_8TiledMMAINSA_8MMA_AtomIJNSA_10MMA_TraitsINSA_25SM100_MMA_F8F6F4_2x1SM_SSEJSL_SL_fSH_SH_NSA_17integral_constantINSA_4UMMA5MajorELSS_0EEENSQ_ISS_LSS_1EEENSQ_INSR_7ScaleInELSV_0EEESW_EEEEEENSA_6LayoutINSB_IJSE_SE_SE_EEENSB_IJNSC_ILi0EEES11_S11_EEEEENSB_IJNSA_10UnderscoreES14_S14_EEEEENS7_6detail27Sm100ImplicitGemmTileTraitsINSA_25SM100_TMA_2SM_LOAD_IM2COLENSA_14ComposedLayoutINSA_7SwizzleILi1ELi4ELi3EEENSA_18smem_ptr_flag_bitsILi8EEENSZ_INSB_IJNSC_ILi8EEESI_EEENSB_IJSI_SE_EEEEEEEvEENS18_INSA_18SM100_TMA_2SM_LOADENS1A_INS1B_ILi2ELi4ELi3EEES1E_NSZ_INSB_IJNSC_ILi64EEES1F_EEENSB_IJSE_S1N_EEEEEEEvEEEENS_8epilogue10collective18CollectiveEpilogueINS1U_23Sm100TmaWarpSpecializedILi2ELi2ELi32ELb0ELb0EEEJNSB_IJS1N_SH_SJ_EEENSB_IJNSZ_IS1N_SE_EENSZ_INSB_IJSI_SD_EEES1P_EEEEESL_NSB_IJNSB_IJlllEEESE_S11_EEESL_S25_NS1U_6fusion15FusionCallbacksIS1Y_NS26_17LinearCombinationISL_fSL_fLNS_15FloatRoundStyleE2EEES1Z_S23_JEEENSA_5SM1004TMEM4LOAD26SM100_TMEM_LOAD_32dp32b32xENSA_20SM90_TMA_LOAD_IM2COLES1J_NSA_39AutoVectorizingCopyWithAssumedAlignmentILi128EEENSA_21SM90_TMA_STORE_IM2COLES1J_S2I_S2I_EEEvvEEEEvNT_6ParamsE --------------------------
	.section	.nv.shared._ZN7cutlass13device_kernelINS_4conv6kernel13ConvUniversalINS1_16ConvProblemShapeILNS1_8OperatorE1ELi2EEENS1_10collective14CollectiveConvINS1_47MainloopSm100TmaUmmaWarpSpecializedImplicitGemmILS5_1ELi52ELi2ELi1ELi2EN4cute5tupleIJNSA_1CILi2EEENSC_ILi1EEESE_EEEEENSB_IJNSC_ILi128EEESH_NSB_IJNSC_ILi32EEEEEEEEENS_12float_e4m3_tESL_NSA_8TiledMMAINSA_8MMA_AtomIJNSA_10MMA_TraitsINSA_25SM100_MMA_F8F6F4_2x1SM_SSEJSL_SL_fSH_SH_NSA_17integral_constantINSA_4UMMA5MajorELSS_0EEENSQ_ISS_LSS_1EEENSQ_INSR_7ScaleInELSV_0EEESW_EEEEEENSA_6LayoutINSB_IJSE_SE_SE_EEENSB_IJNSC_ILi0EEES11_S11_EEEEENSB_IJNSA_10UnderscoreES14_S14_EEEEENS7_6detail27Sm100ImplicitGemmTileTraitsINSA_25SM100_TMA_2SM_LOAD_IM2COLENSA_14ComposedLayoutINSA_7SwizzleILi1ELi4ELi3EEENSA_18smem_ptr_flag_bitsILi8EEENSZ_INSB_IJNSC_ILi8EEESI_EEENSB_IJSI_SE_EEEEEEEvEENS18_INSA_18SM100_TMA_2SM_LOADENS1A_INS1B_ILi2ELi4ELi3EEES1E_NSZ_INSB_IJNSC_ILi64EEES1F_EEENSB_IJSE_S1N_EEEEEEEvEEEENS_8epilogue10collective18CollectiveEpilogueINS1U_23Sm100TmaWarpSpecializedILi2ELi2ELi32ELb0ELb0EEEJNSB_IJS1N_SH_SJ_EEENSB_IJNSZ_IS1N_SE_EENSZ_INSB_IJSI_SD_EEES1P_EEEEESL_NSB_IJNSB_IJlllEEESE_S11_EEESL_S25_NS1U_6fusion15FusionCallbacksIS1Y_NS26_17LinearCombinationISL_fSL_fLNS_15FloatRoundStyleE2EEES1Z_S23_JEEENSA_5SM1004TMEM4LOAD26SM100_TMEM_LOAD_32dp32b32xENSA_20SM90_TMA_LOAD_IM2COLES1J_NSA_39AutoVectorizingCopyWithAssumedAlignmentILi128EEENSA_21SM90_TMA_STORE_IM2COLES1J_S2I_S2I_EEEvvEEEEvNT_6ParamsE,"aw",@nobits
	.sectionflags	@""
	.align	16
	.zero		1024


//--------------------- .nv.shared.reserved.0     --------------------------
	.section	.nv.shared.reserved.0,"aw",@nobits
	.weak		__nv_reservedSMEM_offset_0_alias
	.size		__nv_reservedSMEM_offset_0_alias, 0, 64
	.other		__nv_reservedSMEM_offset_0_alias,@"STO_CUDA_RESERVED_SHARED STV_DEFAULT"
__nv_reservedSMEM_offset_0_alias:
	.zero		0
.nv.shared.reserved.0:
	.zero		64
	.weak		__nv_reservedSMEM_tcgen05_partition
	.type		__nv_reservedSMEM_tcgen05_partition,@object
	.size		__nv_reservedSMEM_tcgen05_partition,(.L_0 - __nv_reservedSMEM_tcgen05_partition)
__nv_reservedSMEM_tcgen05_partition:
	.zero		32
.L_0:


//--------------------- .nv.global                --------------------------
	.section	.nv.global,"aw",@nobits
.nv.global:
	.type		_ZN39_INTERNAL_83cb1a02_4_k_cu_62b3268a_38824cute1_E,@object
	.size		_ZN39_INTERNAL_83cb1a02_4_k_cu_62b3268a_38824cute1_E,(_ZN39_INTERNAL_83cb1a02_4_k_cu_62b3268a_38824cuda3std3__45__cpo6cbeginE - _ZN39_INTERNAL_83cb1a02_4_k_cu_62b3268a_38824cute1_E)
_ZN39_INTERNAL_83cb1a02_4_k_cu_62b3268a_38824cute1_E:
	.zero		1
	.type		_ZN39_INTERNAL_83cb1a02_4_k_cu_62b3268a_38824cuda3std3__45__cpo6cbeginE,@object
	.size		_ZN39_INTERNAL_83cb1a02_4_k_cu_62b3268a_38824cuda3std3__45__cpo6cbeginE,(_ZN39_INTERNAL_83cb1a02_4_k_cu_62b3268a_38824cuda3std3__48in_placeE - _ZN39_INTERNAL_83cb1a02_4_k_cu_62b3268a_38824cuda3std3__45__cpo6cbeginE)
_ZN39_INTERNAL_83cb1a02_4_k_cu_62b3268a_38824cuda3std3__45__cpo6cbeginE:
	.zero		1
	.type		_ZN39_INTERNAL_83cb1a02_4_k_cu_62b3268a_38824cuda3std3__48in_placeE,@object
	.size		_ZN39_INTERNAL_83cb1a02_4_k_cu_62b3268a_38824cuda3std3__48in_placeE,(_ZN39_INTERNAL_83cb1a02_4_k_cu_62b3268a_38824cuda3std6ranges3__45__cpo9iter_moveE - _ZN39_INTERNAL_83cb1a02_4_k_cu_62b3268a_38824cuda3std3__48in_placeE)
_ZN39_INTERNAL_83cb1a02_4_k_cu_62b3268a_38824cuda3std3__48in_placeE:
	.zero		1
	.type		_ZN39_INTERNAL_83cb1a02_4_k_cu_62b3268a_38824cuda3std6ranges3__45__cpo9iter_moveE,@object
	.size		_ZN39_INTERNAL_83cb1a02_4_k_cu_62b3268a_38824cuda3std6ranges3__45__cpo9iter_moveE,(_ZN39_INTERNAL_83cb1a02_4_k_cu_62b3268a_38824cuda3std3__45__cpo5beginE - _ZN39_INTERNAL_83cb1a02_4_k_cu_62b3268a_38824cuda3std6ranges3__45__cpo9iter_moveE)
_ZN39_INTERNAL_83cb1a02_4_k_cu_62b3268a_38824cuda3std6ranges3__45__cpo9iter_moveE:
	.zero		1
	.type		_ZN39_INTERNAL_83cb1a02_4_k_cu_62b3268a_38824cuda3std3__45__cpo5beginE,@object
	.size		_ZN39_INTERNAL_83cb1a02_4_k_cu_62b3268a_38824cuda3std3__45__cpo5beginE,(_ZN39_INTERNAL_83cb1a02_4_k_cu_62b3268a_38824cuda3std3__441_GLOBAL__N__83cb1a02_4_k_cu_62b3268a_38826ignoreE - _ZN39_INTERNAL_83cb1a02_4_k_cu_62b3268a_38824cuda3std3__45__cpo5beginE)
_ZN39_INTERNAL_83cb1a02_4_k_cu_62b3268a_38824cuda3std3__45__cpo5beginE:
	.zero		1
	.type		_ZN39_INTERNAL_83cb1a02_4_k_cu_62b3268a_38824cuda3std3__441_GLOBAL__N__83cb1a02_4_k_cu_62b3268a_38826ignoreE,@object
	.size		_ZN39_INTERNAL_83cb1a02_4_k_cu_62b3268a_38824cuda3std3__441_GLOBAL__N__83cb1a02_4_k_cu_62b3268a_38826ignoreE,(_ZN39_INTERNAL_83cb1a02_4_k_cu_62b3268a_38824cute7productE - _ZN39_INTERNAL_83cb1a02_4_k_cu_62b3268a_38824cuda3std3__441_GLOBAL__N__83cb1a02_4_k_cu_62b3268a_38826ignoreE)
_ZN39_INTERNAL_83cb1a02_4_k_cu_62b3268a_38824cuda3std3__441_GLOBAL__N__83cb1a02_4_k_cu_62b3268a_38826ignoreE:
	.zero		1
	.type		_ZN39_INTERNAL_83cb1a02_4_k_cu_62b3268a_38824cute7productE,@object
	.size		_ZN39_INTERNAL_83cb1a02_4_k_cu_62b3268a_38824cute7productE,(_ZN39_INTERNAL_83cb1a02_4_k_cu_62b3268a_38824cuda3std3__45__cpo3endE - _ZN39_INTERNAL_83cb1a02_4_k_cu_62b3268a_38824cute7productE)
_ZN39_INTERNAL_83cb1a02_4_k_cu_62b3268a_38824cute7productE:
	.zero		1
	.type		_ZN39_INTERNAL_83cb1a02_4_k_cu_62b3268a_38824cuda3std3__45__cpo3endE,@object
	.size		_ZN39_INTERNAL_83cb1a02_4_k_cu_62b3268a_38824cuda3std3__45__cpo3endE,(_ZN39_INTERNAL_83cb1a02_4_k_cu_62b3268a_38824cuda3std3__419piecewise_constructE - _ZN39_INTERNAL_83cb1a02_4_k_cu_62b3268a_38824cuda3std3__45__cpo3endE)
_ZN39_INTERNAL_83cb1a02_4_k_cu_62b3268a_38824cuda3std3__45__cpo3endE:
	.zero		1
	.type		_ZN39_INTERNAL_83cb1a02_4_k_cu_62b3268a_38824cuda3std3__419piecewise_constructE,@object
	.size		_ZN39_INTERNAL_83cb1a02_4_k_cu_62b3268a_38824cuda3std3__419piecewise_constructE,(_ZN39_INTERNAL_83cb1a02_4_k_cu_62b3268a_38824cuda3std3__45__cpo4cendE - _ZN39_INTERNAL_83cb1a02_4_k_cu_62b3268a_38824cuda3std3__419piecewise_constructE)
_ZN39_INTERNAL_83cb1a02_4_k_cu_62b3268a_38824cuda3std3__419piecewise_constructE:
	.zero		1
	.type		_ZN39_INTERNAL_83cb1a02_4_k_cu_62b3268a_38824cuda3std3__45__cpo4cendE,@object
	.size		_ZN39_INTERNAL_83cb1a02_4_k_cu_62b3268a_38824cuda3std3__45__cpo4cendE,(_ZN39_INTERNAL_83cb1a02_4_k_cu_62b3268a_38824cuda3std6ranges3__45__cpo4swapE - _ZN39_INTERNAL_83cb1a02_4_k_cu_62b3268a_38824cuda3std3__45__cpo4cendE)
_ZN39_INTERNAL_83cb1a02_4_k_cu_62b3268a_38824cuda3std3__45__cpo4cendE:
	.zero		1
	.type		_ZN39_INTERNAL_83cb1a02_4_k_cu_62b3268a_38824cuda3std6ranges3__45__cpo4swapE,@object
	.size		_ZN39_INTERNAL_83cb1a02_4_k_cu_62b3268a_38824cuda3std6ranges3__45__cpo4swapE,(.L_10 - _ZN39_INTERNAL_83cb1a02_4_k_cu_62b3268a_38824cuda3std6ranges3__45__cpo4swapE)
_ZN39_INTERNAL_83cb1a02_4_k_cu_62b3268a_38824cuda3std6ranges3__45__cpo4swapE:
	.zero		1
.L_10:


//--------------------- .nv.constant0._ZN7cutlass13device_kernelINS_4conv6kernel13ConvUniversalINS1_16ConvProblemShapeILNS1_8OperatorE1ELi2EEENS1_10collective14CollectiveConvINS1_47MainloopSm100TmaUmmaWarpSpecializedImplicitGemmILS5_1ELi52ELi2ELi1ELi2EN4cute5tupleIJNSA_1CILi2EEENSC_ILi1EEESE_EEEEENSB_IJNSC_ILi128EEESH_NSB_IJNSC_ILi32EEEEEEEEENS_12float_e4m3_tESL_NSA_8TiledMMAINSA_8MMA_AtomIJNSA_10MMA_TraitsINSA_25SM100_MMA_F8F6F4_2x1SM_SSEJSL_SL_fSH_SH_NSA_17integral_constantINSA_4UMMA5MajorELSS_0EEENSQ_ISS_LSS_1EEENSQ_INSR_7ScaleInELSV_0EEESW_EEEEEENSA_6LayoutINSB_IJSE_SE_SE_EEENSB_IJNSC_ILi0EEES11_S11_EEEEENSB_IJNSA_10UnderscoreES14_S14_EEEEENS7_6detail27Sm100ImplicitGemmTileTraitsINSA_25SM100_TMA_2SM_LOAD_IM2COLENSA_14ComposedLayoutINSA_7SwizzleILi1ELi4ELi3EEENSA_18smem_ptr_flag_bitsILi8EEENSZ_INSB_IJNSC_ILi8EEESI_EEENSB_IJSI_SE_EEEEEEEvEENS18_INSA_18SM100_TMA_2SM_LOADENS1A_INS1B_ILi2ELi4ELi3EEES1E_NSZ_INSB_IJNSC_ILi64EEES1F_EEENSB_IJSE_S1N_EEEEEEEvEEEENS_8epilogue10collective18CollectiveEpilogueINS1U_23Sm100TmaWarpSpecializedILi2ELi2ELi32ELb0ELb0EEEJNSB_IJS1N_SH_SJ_EEENSB_IJNSZ_IS1N_SE_EENSZ_INSB_IJSI_SD_EEES1P_EEEEESL_NSB_IJNSB_IJlllEEESE_S11_EEESL_S25_NS1U_6fusion15FusionCallbacksIS1Y_NS26_17LinearCombinationISL_fSL_fLNS_15FloatRoundStyleE2EEES1Z_S23_JEEENSA_5SM1004TMEM4LOAD26SM100_TMEM_LOAD_32dp32b32xENSA_20SM90_TMA_LOAD_IM2COLES1J_NSA_39AutoVectorizingCopyWithAssumedAlignmentILi128EEENSA_21SM90_TMA_STORE_IM2COLES1J_S2I_S2I_EEEvvEEEEvNT_6ParamsE --------------------------
	.section	.nv.constant0._ZN7cutlass13device_kernelINS_4conv6kernel13ConvUniversalINS1_16ConvProblemShapeILNS1_8OperatorE1ELi2EEENS1_10collective14CollectiveConvINS1_47MainloopSm100TmaUmmaWarpSpecializedImplicitGemmILS5_1ELi52ELi2ELi1ELi2EN4cute5tupleIJNSA_1CILi2EEENSC_ILi1EEESE_EEEEENSB_IJNSC_ILi128EEESH_NSB_IJNSC_ILi32EEEEEEEEENS_12float_e4m3_tESL_NSA_8TiledMMAINSA_8MMA_AtomIJNSA_10MMA_TraitsINSA_25SM100_MMA_F8F6F4_2x1SM_SSEJSL_SL_fSH_SH_NSA_17integral_constantINSA_4UMMA5MajorELSS_0EEENSQ_ISS_LSS_1EEENSQ_INSR_7ScaleInELSV_0EEESW_EEEEEENSA_6LayoutINSB_IJSE_SE_SE_EEENSB_IJNSC_ILi0EEES11_S11_EEEEENSB_IJNSA_10UnderscoreES14_S14_EEEEENS7_6detail27Sm100ImplicitGemmTileTraitsINSA_25SM100_TMA_2SM_LOAD_IM2COLENSA_14ComposedLayoutINSA_7SwizzleILi1ELi4ELi3EEENSA_18smem_ptr_flag_bitsILi8EEENSZ_INSB_IJNSC_ILi8EEESI_EEENSB_IJSI_SE_EEEEEEEvEENS18_INSA_18SM100_TMA_2SM_LOADENS1A_INS1B_ILi2ELi4ELi3EEES1E_NSZ_INSB_IJNSC_ILi64EEES1F_EEENSB_IJSE_S1N_EEEEEEEvEEEENS_8epilogue10collective18CollectiveEpilogueINS1U_23Sm100TmaWarpSpecializedILi2ELi2ELi32ELb0ELb0EEEJNSB_IJS1N_SH_SJ_EEENSB_IJNSZ_IS1N_SE_EENSZ_INSB_IJSI_SD_EEES1P_EEEEESL_NSB_IJNSB_IJlllEEESE_S11_EEESL_S25_NS1U_6fusion15FusionCallbacksIS1Y_NS26_17LinearCombinationISL_fSL_fLNS_15FloatRoundStyleE2EEES1Z_S23_JEEENSA_5SM1004TMEM4LOAD26SM100_TMEM_LOAD_32dp32b32xENSA_20SM90_TMA_LOAD_IM2COLES1J_NSA_39AutoVectorizingCopyWithAssumedAlignmentILi128EEENSA_21SM90_TMA_STORE_IM2COLES1J_S2I_S2I_EEEvvEEEEvNT_6ParamsE,"a",@progbits
	.sectionflags	@""
	.align	4
.nv.constant0._ZN7cutlass13device_kernelINS_4conv6kernel13ConvUniversalINS1_16ConvProblemShapeILNS1_8OperatorE1ELi2EEENS1_10collective14CollectiveConvINS1_47MainloopSm100TmaUmmaWarpSpecializedImplicitGemmILS5_1ELi52ELi2ELi1ELi2EN4cute5tupleIJNSA_1CILi2EEENSC_ILi1EEESE_EEEEENSB_IJNSC_ILi128EEESH_NSB_IJNSC_ILi32EEEEEEEEENS_12float_e4m3_tESL_NSA_8TiledMMAINSA_8MMA_AtomIJNSA_10MMA_TraitsINSA_25SM100_MMA_F8F6F4_2x1SM_SSEJSL_SL_fSH_SH_NSA_17integral_constantINSA_4UMMA5MajorELSS_0EEENSQ_ISS_LSS_1EEENSQ_INSR_7ScaleInELSV_0EEESW_EEEEEENSA_6LayoutINSB_IJSE_SE_SE_EEENSB_IJNSC_ILi0EEES11_S11_EEEEENSB_IJNSA_10UnderscoreES14_S14_EEEEENS7_6detail27Sm100ImplicitGemmTileTraitsINSA_25SM100_TMA_2SM_LOAD_IM2COLENSA_14ComposedLayoutINSA_7SwizzleILi1ELi4ELi3EEENSA_18smem_ptr_flag_bitsILi8EEENSZ_INSB_IJNSC_ILi8EEESI_EEENSB_IJSI_SE_EEEEEEEvEENS18_INSA_18SM100_TMA_2SM_LOADENS1A_INS1B_ILi2ELi4ELi3EEES1E_NSZ_INSB_IJNSC_ILi64EEES1F_EEENSB_IJSE_S1N_EEEEEEEvEEEENS_8epilogue10collective18CollectiveEpilogueINS1U_23Sm100TmaWarpSpecializedILi2ELi2ELi32ELb0ELb0EEEJNSB_IJS1N_SH_SJ_EEENSB_IJNSZ_IS1N_SE_EENSZ_INSB_IJSI_SD_EEES1P_EEEEESL_NSB_IJNSB_IJlllEEESE_S11_EEESL_S25_NS1U_6fusion15FusionCallbacksIS1Y_NS26_17LinearCombinationISL_fSL_fLNS_15FloatRoundStyleE2EEES1Z_S23_JEEENSA_5SM1004TMEM4LOAD26SM100_TMEM_LOAD_32dp32b32xENSA_20SM90_TMA_LOAD_IM2COLES1J_NSA_39AutoVectorizingCopyWithAssumedAlignmentILi128EEENSA_21SM90_TMA_STORE_IM2COLES1J_S2I_S2I_EEEvvEEEEvNT_6ParamsE:
	.zero		2944


//--------------------- SYMBOLS --------------------------

	.type		.nv.reservedSmem.offset0,@object
	.size		.nv.reservedSmem.offset0,0x4
	.type		.nv.reservedSmem.cap,@object
	.size		.nv.reservedSmem.cap,0x4
	.type		__assertfail,@function
